def matmul_kernel(
    a_ptr,
    b_ptr,
    c_ptr,
    M,
    N,
    K,
    stride_am,
    stride_ak,
    stride_bk,
    stride_bn,
    stride_cm,
    stride_cn,
    BLOCK_M: tl.constexpr,
    BLOCK_N: tl.constexpr,
    BLOCK_K: tl.constexpr,
    GROUP_M: tl.constexpr,
):
    pid = tl.program_id(axis=0)
    num_pid_m = tl.cdiv(M, BLOCK_M)
    num_pid_n = tl.cdiv(N, BLOCK_N)
    num_pid_in_group = GROUP_M * num_pid_n
    group_id = pid // num_pid_in_group
    first_pid_m = group_id * GROUP_M
    group_size_m = min(num_pid_m - first_pid_m, GROUP_M)
    pid_m = first_pid_m + ((pid % num_pid_in_group) % group_size_m)
    pid_n = (pid % num_pid_in_group) // group_size_m

    offs_am = (pid_m * BLOCK_M + tl.arange(0, BLOCK_M)) % M
    offs_bn = (pid_n * BLOCK_N + tl.arange(0, BLOCK_N)) % N
    offs_k = tl.arange(0, BLOCK_K)
    a_ptrs = a_ptr + offs_am[:, None] * stride_am + offs_k[None, :] * stride_ak
    b_ptrs = b_ptr + offs_k[:, None] * stride_bk + offs_bn[None, :] * stride_bn

    acc = tl.zeros((BLOCK_M, BLOCK_N), dtype=tl.float32)
    for kk in range(0, tl.cdiv(K, BLOCK_K)):
        a = tl.load(a_ptrs, mask=offs_k[None, :] < K - kk * BLOCK_K, other=0.0)
        b = tl.load(b_ptrs, mask=offs_k[:, None] < K - kk * BLOCK_K, other=0.0)
        acc = tl.dot(a, b, acc)
        a_ptrs += BLOCK_K * stride_ak
        b_ptrs += BLOCK_K * stride_bk

    c = acc.to(c_ptr.dtype.element_ty)
    offs_cm = pid_m * BLOCK_M + tl.arange(0, BLOCK_M)
    offs_cn = pid_n * BLOCK_N + tl.arange(0, BLOCK_N)
    c_ptrs = c_ptr + offs_cm[:, None] * stride_cm + offs_cn[None, :] * stride_cn
    mask = (offs_cm[:, None] < M) & (offs_cn[None, :] < N)
    tl.store(c_ptrs, c, mask=mask)

# config = {"BLOCK_K": 64, "BLOCK_M": 512, "BLOCK_N": 32, "GROUP_M": 8, "arch": "sm_100", "dtype": "bf16", "num_ctas": 1, "num_stages": 2, "num_warps": 2}
# arch = sm_100


// ===== COMPILED SASS (sm_100a) =====

	.target	sm_100a

	.elftype	@"ET_EXEC"


//--------------------- .note.nv.tkinfo           --------------------------
	.section	.note.nv.tkinfo,"",@"SHT_NOTE"
	.sectionflags	@"SHF_NOTE_NV_TKINFO"
	.tkinfo
        /*0018*/ 	.word	0x00000081
        /*0030*/ 	.string	""
        /*0030*/ 	.string	"ptxas-blackwell"
        /*0030*/ 	.string	"Cuda compilation tools, release 12.9, V12.9.86"
        /*0030*/ 	.string	"Build cuda_12.9.r12.9/compiler.36037853_0"
        /*0030*/ 	.string	"-v  -suppress-debug-info  -lineinfo  -arch sm_100a "



//--------------------- .note.nv.cuver            --------------------------
	.section	.note.nv.cuver,"",@"SHT_NOTE"
	.sectionflags	@"SHF_NOTE_NV_CUVER"
        /*0018*/ 	.short	0x0001
        /*001a*/ 	.short	0x0064
        /*001c*/ 	.short	0x0001
        /*001e*/ 	.short	0x0000
        /*0020*/ 	.short	0x0001
        /*0022*/ 	.short	0x0000


//--------------------- .nv.info                  --------------------------
	.section	.nv.info,"",@"SHT_CUDA_INFO"
	.align	4


	//----- nvinfo : EIATTR_REGCOUNT
	.align		4
        /*0000*/ 	.byte	0x04, 0x2f
        /*0002*/ 	.short	(.L_1 - .L_0)
	.align		4
.L_0:
        /*0004*/ 	.word	index@(matmul_kernel)
        /*0008*/ 	.word	0x00000020


	//----- nvinfo : EIATTR_FRAME_SIZE
	.align		4
.L_1:
        /*000c*/ 	.byte	0x04, 0x11
        /*000e*/ 	.short	(.L_3 - .L_2)
	.align		4
.L_2:
        /*0010*/ 	.word	index@(matmul_kernel)
        /*0014*/ 	.word	0x00003710


	//----- nvinfo : EIATTR_MIN_STACK_SIZE
	.align		4
.L_3:
        /*0018*/ 	.byte	0x04, 0x12
        /*001a*/ 	.short	(.L_5 - .L_4)
	.align		4
.L_4:
        /*001c*/ 	.word	index@(matmul_kernel)
        /*0020*/ 	.word	0x00003710
.L_5:


//--------------------- .nv.info.matmul_kernel    --------------------------
	.section	.nv.info.matmul_kernel,"",@"SHT_CUDA_INFO"
	.sectionflags	@""
	.align	4


	//----- nvinfo : EIATTR_CUDA_API_VERSION
	.align		4
        /*0000*/ 	.byte	0x04, 0x37
        /*0002*/ 	.short	(.L_7 - .L_6)
.L_6:
        /*0004*/ 	.word	0x00000081


	//----- nvinfo : EIATTR_KPARAM_INFO
	.align		4
.L_7:
        /*0008*/ 	.byte	0x04, 0x17
        /*000a*/ 	.short	(.L_9 - .L_8)
.L_8:
        /*000c*/ 	.word	0x00000000
        /*0010*/ 	.short	0x000d
        /*0012*/ 	.short	0x0048
        /*0014*/ 	.byte	0x00, 0xf4, 0x21, 0x00


	//----- nvinfo : EIATTR_KPARAM_INFO
	.align		4
.L_9:
        /*0018*/ 	.byte	0x04, 0x17
        /*001a*/ 	.short	(.L_11 - .L_10)
.L_10:
        /*001c*/ 	.word	0x00000000
        /*0020*/ 	.short	0x000c
        /*0022*/ 	.short	0x0040
        /*0024*/ 	.byte	0x00, 0xf4, 0x21, 0x00


	//----- nvinfo : EIATTR_KPARAM_INFO
	.align		4
.L_11:
        /*0028*/ 	.byte	0x04, 0x17
        /*002a*/ 	.short	(.L_13 - .L_12)
.L_12:
        /*002c*/ 	.word	0x00000000
        /*0030*/ 	.short	0x000b
        /*0032*/ 	.short	0x0038
        /*0034*/ 	.byte	0x00, 0xf0, 0x11, 0x00


	//----- nvinfo : EIATTR_KPARAM_INFO
	.align		4
.L_13:
        /*0038*/ 	.byte	0x04, 0x17
        /*003a*/ 	.short	(.L_15 - .L_14)
.L_14:
        /*003c*/ 	.word	0x00000000
        /*0040*/ 	.short	0x000a
        /*0042*/ 	.short	0x0034
        /*0044*/ 	.byte	0x00, 0xf0, 0x11, 0x00


	//----- nvinfo : EIATTR_KPARAM_INFO
	.align		4
.L_15:
        /*0048*/ 	.byte	0x04, 0x17
        /*004a*/ 	.short	(.L_17 - .L_16)
.L_16:
        /*004c*/ 	.word	0x00000000
        /*0050*/ 	.short	0x0009
        /*0052*/ 	.short	0x0030
        /*0054*/ 	.byte	0x00, 0xf0, 0x11, 0x00


	//----- nvinfo : EIATTR_KPARAM_INFO
	.align		4
.L_17:
        /*0058*/ 	.byte	0x04, 0x17
        /*005a*/ 	.short	(.L_19 - .L_18)
.L_18:
        /*005c*/ 	.word	0x00000000
        /*0060*/ 	.short	0x0008
        /*0062*/ 	.short	0x002c
        /*0064*/ 	.byte	0x00, 0xf0, 0x11, 0x00


	//----- nvinfo : EIATTR_KPARAM_INFO
	.align		4
.L_19:
        /*0068*/ 	.byte	0x04, 0x17
        /*006a*/ 	.short	(.L_21 - .L_20)
.L_20:
        /*006c*/ 	.word	0x00000000
        /*0070*/ 	.short	0x0007
        /*0072*/ 	.short	0x0028
        /*0074*/ 	.byte	0x00, 0xf0, 0x11, 0x00


	//----- nvinfo : EIATTR_KPARAM_INFO
	.align		4
.L_21:
        /*0078*/ 	.byte	0x04, 0x17
        /*007a*/ 	.short	(.L_23 - .L_22)
.L_22:
        /*007c*/ 	.word	0x00000000
        /*0080*/ 	.short	0x0006
        /*0082*/ 	.short	0x0024
        /*0084*/ 	.byte	0x00, 0xf0, 0x11, 0x00


	//----- nvinfo : EIATTR_KPARAM_INFO
	.align		4
.L_23:
        /*0088*/ 	.byte	0x04, 0x17
        /*008a*/ 	.short	(.L_25 - .L_24)
.L_24:
        /*008c*/ 	.word	0x00000000
        /*0090*/ 	.short	0x0005
        /*0092*/ 	.short	0x0020
        /*0094*/ 	.byte	0x00, 0xf0, 0x11, 0x00


	//----- nvinfo : EIATTR_KPARAM_INFO
	.align		4
.L_25:
        /*0098*/ 	.byte	0x04, 0x17
        /*009a*/ 	.short	(.L_27 - .L_26)
.L_26:
        /*009c*/ 	.word	0x00000000
        /*00a0*/ 	.short	0x0004
        /*00a2*/ 	.short	0x001c
        /*00a4*/ 	.byte	0x00, 0xf0, 0x11, 0x00


	//----- nvinfo : EIATTR_KPARAM_INFO
	.align		4
.L_27:
        /*00a8*/ 	.byte	0x04, 0x17
        /*00aa*/ 	.short	(.L_29 - .L_28)
.L_28:
        /*00ac*/ 	.word	0x00000000
        /*00b0*/ 	.short	0x0003
        /*00b2*/ 	.short	0x0018
        /*00b4*/ 	.byte	0x00, 0xf0, 0x11, 0x00


	//----- nvinfo : EIATTR_KPARAM_INFO
	.align		4
.L_29:
        /*00b8*/ 	.byte	0x04, 0x17
        /*00ba*/ 	.short	(.L_31 - .L_30)
.L_30:
        /*00bc*/ 	.word	0x00000000
        /*00c0*/ 	.short	0x0002
        /*00c2*/ 	.short	0x0010
        /*00c4*/ 	.byte	0x00, 0xf4, 0x21, 0x00


	//----- nvinfo : EIATTR_KPARAM_INFO
	.align		4
.L_31:
        /*00c8*/ 	.byte	0x04, 0x17
        /*00ca*/ 	.short	(.L_33 - .L_32)
.L_32:
        /*00cc*/ 	.word	0x00000000
        /*00d0*/ 	.short	0x0001
        /*00d2*/ 	.short	0x0008
        /*00d4*/ 	.byte	0x00, 0xf4, 0x21, 0x00


	//----- nvinfo : EIATTR_KPARAM_INFO
	.align		4
.L_33:
        /*00d8*/ 	.byte	0x04, 0x17
        /*00da*/ 	.short	(.L_35 - .L_34)
.L_34:
        /*00dc*/ 	.word	0x00000000
        /*00e0*/ 	.short	0x0000
        /*00e2*/ 	.short	0x0000
        /*00e4*/ 	.byte	0x00, 0xf4, 0x21, 0x00


	//----- nvinfo : EIATTR_SPARSE_MMA_MASK
	.align		4
.L_35:
        /*00e8*/ 	.byte	0x03, 0x50
        /*00ea*/ 	.short	0x0000


	//----- nvinfo : EIATTR_MAXREG_COUNT
	.align		4
        /*00ec*/ 	.byte	0x03, 0x1b
        /*00ee*/ 	.short	0x00ff


	//----- nvinfo : EIATTR_NUM_BARRIERS
	.align		4
        /*00f0*/ 	.byte	0x02, 0x4c
        /*00f2*/ 	.byte	0x01
	.zero		1


	//----- nvinfo : EIATTR_ANNOTATIONS
	.align		4
        /*00f4*/ 	.byte	0x04, 0x55
        /*00f6*/ 	.short	(.L_37 - .L_36)


	//   ....[0]....
.L_36:
        /*00f8*/ 	.word	0x00000001
        /*00fc*/ 	.byte	0x20, 0x01, 0x00, 0x00, 0x01, 0x00, 0x00, 0x00, 0x60, 0x01, 0x00, 0x00, 0x01, 0x00, 0x00, 0x00
        /* <DEDUP_REMOVED lines=1398> */
        /*586c*/ 	.byte	0xd0, 0x3c, 0x01, 0x00


	//----- nvinfo : EIATTR_VRC_CTA_INIT_COUNT
	.align		4
.L_37:
        /*5870*/ 	.byte	0x02, 0x4a
	.zero		1
	.zero		1


	//----- nvinfo : EIATTR_EXIT_INSTR_OFFSETS
	.align		4
        /*5874*/ 	.byte	0x04, 0x1c
        /*5876*/ 	.short	(.L_39 - .L_38)


	//   ....[0]....
.L_38:
        /*5878*/ 	.word	0x0004bb10


	//   ....[1]....
        /*587c*/ 	.word	0x0004bb40


	//----- nvinfo : EIATTR_REQNTID
	.align		4
.L_39:
        /*5880*/ 	.byte	0x04, 0x10
        /*5882*/ 	.short	(.L_41 - .L_40)
.L_40:
        /*5884*/ 	.word	0x00000040
        /*5888*/ 	.word	0x00000001
        /*588c*/ 	.word	0x00000001


	//----- nvinfo : EIATTR_CBANK_PARAM_SIZE
	.align		4
.L_41:
        /*5890*/ 	.byte	0x03, 0x19
        /*5892*/ 	.short	0x0050


	//----- nvinfo : EIATTR_PARAM_CBANK
	.align		4
        /*5894*/ 	.byte	0x04, 0x0a
        /*5896*/ 	.short	(.L_43 - .L_42)
	.align		4
.L_42:
        /*5898*/ 	.word	index@(.nv.constant0.matmul_kernel)
        /*589c*/ 	.short	0x0380
        /*589e*/ 	.short	0x0050


	//----- nvinfo : EIATTR_SW_WAR
	.align		4
.L_43:
        /*58a0*/ 	.byte	0x04, 0x36
        /*58a2*/ 	.short	(.L_45 - .L_44)
.L_44:
        /*58a4*/ 	.word	0x00000008
.L_45:


//--------------------- .nv.compat                --------------------------
	.section	.nv.compat,"",@"SHT_CUDA_COMPAT_INFO"
	.align	4
        /*0000*/ 	.byte	0x02, 0x02, 0x01, 0x00, 0x02, 0x05, 0x05, 0x00, 0x02, 0x03, 0x00, 0x00, 0x02, 0x06, 0x01, 0x00


//--------------------- .nv.callgraph             --------------------------
	.section	.nv.callgraph,"",@"SHT_CUDA_CALLGRAPH"
	.align	4
	.sectionentsize	8
	.align		4
        /*0000*/ 	.word	0x00000000
	.align		4
        /*0004*/ 	.word	0xffffffff
	.align		4
        /*0008*/ 	.word	0x00000000
	.align		4
        /*000c*/ 	.word	0xfffffffe
	.align		4
        /*0010*/ 	.word	0x00000000
	.align		4
        /*0014*/ 	.word	0xfffffffd
	.align		4
        /*0018*/ 	.word	0x00000000
	.align		4
        /*001c*/ 	.word	0xfffffffc


//--------------------- .text.matmul_kernel       --------------------------
	.section	.text.matmul_kernel,"ax",@progbits
	.align	128
        .global         matmul_kernel
        .type           matmul_kernel,@function
        .size           matmul_kernel,(.L_x_3 - matmul_kernel)
        .other          matmul_kernel,@"STO_CUDA_ENTRY STV_DEFAULT"
matmul_kernel:
.text.matmul_kernel:
[----:B------:R-:W0:Y:S08]  /*0000*/  LDC R1, c[0x0][0x37c] ;  /* 0x0000df00ff017b82 */ /* 0x000e300000000800 */
[----:B------:R-:W1:Y:S01]  /*0010*/  LDC.64 R2, c[0x0][0x398] ;  /* 0x0000e600ff027b82 */ /* 0x000e620000000a00 */
[----:B0-----:R-:W-:Y:S01]  /*0020*/  VIADD R1, R1, 0xffffc8f0 ;  /* 0xffffc8f001017836 */ /* 0x001fe20000000000 */
[----:B------:R-:W0:Y:S01]  /*0030*/  S2R R28, SR_TID.X ;  /* 0x00000000001c7919 */ /* 0x000e220000002100 */
[----:B------:R-:W-:Y:S01]  /*0040*/  CS2R R24, SRZ ;  /* 0x0000000000187805 */ /* 0x000fe2000001ff00 */
[----:B------:R-:W2:Y:S01]  /*0050*/  LDCU UR4, c[0x0][0x3a0] ;  /* 0x00007400ff0477ac */ /* 0x000ea20008000800 */
[----:B------:R-:W-:-:S02]  /*0060*/  CS2R R26, SRZ ;  /* 0x00000000001a7805 */ /* 0x000fc4000001ff00 */
[----:B------:R-:W-:Y:S02]  /*0070*/  CS2R R20, SRZ ;  /* 0x0000000000147805 */ /* 0x000fe4000001ff00 */
[----:B------:R-:W-:Y:S01]  /*0080*/  CS2R R22, SRZ ;  /* 0x0000000000167805 */ /* 0x000fe2000001ff00 */
[----:B------:R-:W3:Y:S01]  /*0090*/  S2UR UR6, SR_CgaCtaId ;  /* 0x00000000000679c3 */ /* 0x000ee20000008800 */
[----:B------:R-:W-:Y:S02]  /*00a0*/  CS2R R16, SRZ ;  /* 0x0000000000107805 */ /* 0x000fe4000001ff00 */
[----:B------:R-:W-:Y:S02]  /*00b0*/  CS2R R18, SRZ ;  /* 0x0000000000127805 */ /* 0x000fe4000001ff00 */
[----:B------:R-:W-:Y:S02]  /*00c0*/  CS2R R12, SRZ ;  /* 0x00000000000c7805 */ /* 0x000fe4000001ff00 */
[----:B------:R-:W-:Y:S01]  /*00d0*/  CS2R R14, SRZ ;  /* 0x00000000000e7805 */ /* 0x000fe2000001ff00 */
[----:B------:R-:W-:Y:S01]  /*00e0*/  UMOV UR5, 0x400 ;  /* 0x0000040000057882 */ /* 0x000fe20000000000 */
[----:B------:R-:W4:Y:S01]  /*00f0*/  LDCU.64 UR38, c[0x0][0x358] ;  /* 0x00006b00ff2677ac */ /* 0x000f220008000a00 */
[----:B--2---:R-:W-:Y:S01]  /*0100*/  UIADD3 UR4, UPT, UPT, UR4, 0x3f, URZ ;  /* 0x0000003f04047890 */ /* 0x004fe2000fffe0ff */
[----:B-1----:R-:W-:Y:S01]  /*0110*/  IMAD.MOV.U32 R0, RZ, RZ, R3 ;  /* 0x000000ffff007224 */ /* 0x002fe200078e0003 */
[----:B------:R1:W-:Y:S01]  /*0120*/  STL.64 [R1+0x1a0], R2 ;  /* 0x0001a00201007387 */ /* 0x0003e20000100a00 */
[----:B------:R-:W-:Y:S01]  /*0130*/  IMAD.MOV.U32 R11, RZ, RZ, R2 ;  /* 0x000000ffff0b7224 */ /* 0x000fe200078e0002 */
[----:B------:R-:W-:Y:S01]  /*0140*/  UISETP.GE.AND UP0, UPT, UR4, 0x40, UPT ;  /* 0x000000400400788c */ /* 0x000fe2000bf06270 */
[----:B------:R-:W-:Y:S01]  /*0150*/  VIADD R0, R0, 0x1f ;  /* 0x0000001f00007836 */ /* 0x000fe20000000000 */
[----:B------:R-:W-:Y:S01]  /*0160*/  STL [R1+0x190], RZ ;  /* 0x000190ff01007387 */ /* 0x000fe20000100800 */
[----:B---3--:R-:W-:-:S03]  /*0170*/  ULEA UR5, UR6, UR5, 0x18 ;  /* 0x0000000506057291 */ /* 0x008fc6000f8ec0ff */
[----:B------:R-:W-:Y:S01]  /*0180*/  STL [R1+0x194], RZ ;  /* 0x000194ff01007387 */ /* 0x000fe20000100800 */
[----:B-1----:R-:W-:-:S03]  /*0190*/  SHF.R.S32.HI R3, RZ, 0x1f, R0 ;  /* 0x0000001fff037819 */ /* 0x002fc60000011400 */
[----:B------:R-:W-:Y:S01]  /*01a0*/  STL [R1+0x198], RZ ;  /* 0x000198ff01007387 */ /* 0x000fe20000100800 */
[----:B------:R-:W-:-:S03]  /*01b0*/  LEA.HI R3, R3, R0, RZ, 0x5 ;  /* 0x0000000003037211 */ /* 0x000fc600078f28ff */
[----:B------:R-:W-:Y:S01]  /*01c0*/  STL [R1+0x19c], RZ ;  /* 0x00019cff01007387 */ /* 0x000fe20000100800 */
[----:B------:R-:W-:-:S03]  /*01d0*/  SHF.R.S32.HI R0, RZ, 0x5, R3 ;  /* 0x00000005ff007819 */ /* 0x000fc60000011403 */
[----:B------:R-:W-:Y:S02]  /*01e0*/  STL [R1+0x180], RZ ;  /* 0x000180ff01007387 */ /* 0x000fe40000100800 */
[----:B------:R-:W-:Y:S01]  /*01f0*/  IMAD.SHL.U32 R0, R0, 0x8, RZ ;  /* 0x0000000800007824 */ /* 0x000fe200078e00ff */
[----:B------:R-:W1:Y:S04]  /*0200*/  S2R R3, SR_CTAID.X ;  /* 0x0000000000037919 */ /* 0x000e680000002500 */
[-C--:B------:R-:W-:Y:S01]  /*0210*/  IABS R7, R0.reuse ;  /* 0x0000000000077213 */ /* 0x080fe20000000000 */
[----:B------:R-:W-:Y:S01]  /*0220*/  STL [R1+0x184], RZ ;  /* 0x000184ff01007387 */ /* 0x000fe20000100800 */
[----:B------:R-:W-:Y:S02]  /*0230*/  IABS R10, R0 ;  /* 0x00000000000a7213 */ /* 0x000fe40000000000 */
[----:B------:R-:W2:Y:S01]  /*0240*/  I2F.RP R2, R7 ;  /* 0x0000000700027306 */ /* 0x000ea20000209400 */
[----:B------:R-:W-:Y:S04]  /*0250*/  STL [R1+0x188], RZ ;  /* 0x000188ff01007387 */ /* 0x000fe80000100800 */
[----:B------:R-:W-:Y:S04]  /*0260*/  STL [R1+0x18c], RZ ;  /* 0x00018cff01007387 */ /* 0x000fe80000100800 */
[----:B------:R-:W-:Y:S04]  /*0270*/  STL [R1+0x170], RZ ;  /* 0x000170ff01007387 */ /* 0x000fe80000100800 */
[----:B------:R-:W-:Y:S01]  /*0280*/  STL [R1+0x174], RZ ;  /* 0x000174ff01007387 */ /* 0x000fe20000100800 */
[----:B--2---:R-:W2:Y:S03]  /*0290*/  MUFU.RCP R2, R2 ;  /* 0x0000000200027308 */ /* 0x004ea60000001000 */
[----:B------:R-:W-:Y:S04]  /*02a0*/  STL [R1+0x178], RZ ;  /* 0x000178ff01007387 */ /* 0x000fe80000100800 */
[----:B------:R-:W-:Y:S01]  /*02b0*/  STL [R1+0x17c], RZ ;  /* 0x00017cff01007387 */ /* 0x000fe20000100800 */
[----:B-1----:R-:W-:-:S03]  /*02c0*/  IABS R8, R3 ;  /* 0x0000000300087213 */ /* 0x002fc60000000000 */
[----:B------:R-:W-:Y:S04]  /*02d0*/  STL [R1+0x160], RZ ;  /* 0x000160ff01007387 */ /* 0x000fe80000100800 */
[----:B------:R-:W-:Y:S01]  /*02e0*/  STL [R1+0x164], RZ ;  /* 0x000164ff01007387 */ /* 0x000fe20000100800 */
[----:B--2---:R-:W-:-:S03]  /*02f0*/  VIADD R4, R2, 0xffffffe ;  /* 0x0ffffffe02047836 */ /* 0x004fc60000000000 */
[----:B------:R-:W-:Y:S01]  /*0300*/  STL [R1+0x168], RZ ;  /* 0x000168ff01007387 */ /* 0x000fe20000100800 */
[----:B------:R-:W-:Y:S01]  /*0310*/  IMAD.MOV R2, RZ, RZ, -R10 ;  /* 0x000000ffff027224 */ /* 0x000fe200078e0a0a */
[----:B------:R1:W2:Y:S02]  /*0320*/  F2I.FTZ.U32.TRUNC.NTZ R5, R4 ;  /* 0x0000000400057305 */ /* 0x0002a4000021f000 */
[----:B------:R-:W-:Y:S04]  /*0330*/  STL [R1+0x16c], RZ ;  /* 0x00016cff01007387 */ /* 0x000fe80000100800 */
[----:B------:R-:W-:Y:S01]  /*0340*/  STL [R1+0x150], RZ ;  /* 0x000150ff01007387 */ /* 0x000fe20000100800 */
[----:B-1----:R-:W-:-:S03]  /*0350*/  IMAD.MOV.U32 R4, RZ, RZ, RZ ;  /* 0x000000ffff047224 */ /* 0x002fc600078e00ff */
[----:B------:R-:W-:Y:S04]  /*0360*/  STL [R1+0x154], RZ ;  /* 0x000154ff01007387 */ /* 0x000fe80000100800 */
[----:B------:R-:W-:Y:S01]  /*0370*/  STL [R1+0x158], RZ ;  /* 0x000158ff01007387 */ /* 0x000fe20000100800 */
[----:B--2---:R-:W-:-:S03]  /*0380*/  IMAD.MOV R6, RZ, RZ, -R5 ;  /* 0x000000ffff067224 */ /* 0x004fc600078e0a05 */
[----:B------:R-:W-:Y:S01]  /*0390*/  STL [R1+0x15c], RZ ;  /* 0x00015cff01007387 */ /* 0x000fe20000100800 */
[----:B------:R-:W-:Y:S02]  /*03a0*/  IMAD R9, R6, R7, RZ ;  /* 0x0000000706097224 */ /* 0x000fe400078e02ff */
[----:B------:R-:W-:Y:S01]  /*03b0*/  IMAD.MOV.U32 R6, RZ, RZ, R8 ;  /* 0x000000ffff067224 */ /* 0x000fe200078e0008 */
[----:B------:R-:W-:Y:S01]  /*03c0*/  STL [R1+0x140], RZ ;  /* 0x000140ff01007387 */ /* 0x000fe20000100800 */
[----:B------:R-:W-:-:S03]  /*03d0*/  IMAD.HI.U32 R5, R5, R9, R4 ;  /* 0x0000000905057227 */ /* 0x000fc600078e0004 */
[----:B------:R-:W-:Y:S03]  /*03e0*/  STL [R1+0x144], RZ ;  /* 0x000144ff01007387 */ /* 0x000fe60000100800 */
[----:B------:R-:W-:Y:S01]  /*03f0*/  IMAD.HI.U32 R5, R5, R6, RZ ;  /* 0x0000000605057227 */ /* 0x000fe200078e00ff */
[----:B------:R-:W-:Y:S03]  /*0400*/  STL [R1+0x148], RZ ;  /* 0x000148ff01007387 */ /* 0x000fe60000100800 */
[----:B------:R-:W-:Y:S01]  /*0410*/  IMAD R2, R5, R2, R6 ;  /* 0x0000000205027224 */ /* 0x000fe200078e0206 */
[----:B------:R-:W-:Y:S04]  /*0420*/  STL [R1+0x14c], RZ ;  /* 0x00014cff01007387 */ /* 0x000fe80000100800 */
[----:B------:R-:W-:Y:S01]  /*0430*/  ISETP.GT.U32.AND P1, PT, R7, R2, PT ;  /* 0x000000020700720c */ /* 0x000fe20003f24070 */
[----:B------:R-:W-:Y:S04]  /*0440*/  STL [R1+0x130], RZ ;  /* 0x000130ff01007387 */ /* 0x000fe80000100800 */
[----:B------:R-:W-:Y:S04]  /*0450*/  STL [R1+0x134], RZ ;  /* 0x000134ff01007387 */ /* 0x000fe80000100800 */
[----:B------:R-:W-:Y:S04]  /*0460*/  STL [R1+0x138], RZ ;  /* 0x000138ff01007387 */ /* 0x000fe80000100800 */
[----:B------:R-:W-:Y:S01]  /*0470*/  @!P1 IMAD.IADD R2, R2, 0x1, -R7 ;  /* 0x0000000102029824 */ /* 0x000fe200078e0a07 */
[----:B------:R-:W-:Y:S01]  /*0480*/  STL [R1+0x13c], RZ ;  /* 0x00013cff01007387 */ /* 0x000fe20000100800 */
[----:B------:R-:W-:Y:S01]  /*0490*/  @!P1 VIADD R5, R5, 0x1 ;  /* 0x0000000105059836 */ /* 0x000fe20000000000 */
[----:B------:R-:W-:-:S02]  /*04a0*/  ISETP.NE.AND P1, PT, R0, RZ, PT ;  /* 0x000000ff0000720c */ /* 0x000fc40003f25270 */
[----:B------:R-:W-:Y:S01]  /*04b0*/  ISETP.GE.U32.AND P0, PT, R2, R7, PT ;  /* 0x000000070200720c */ /* 0x000fe20003f06070 */
[----:B------:R-:W-:Y:S01]  /*04c0*/  STL [R1+0x120], RZ ;  /* 0x000120ff01007387 */ /* 0x000fe20000100800 */
[----:B------:R-:W-:-:S03]  /*04d0*/  LOP3.LUT R2, R3, R0, RZ, 0x3c, !PT ;  /* 0x0000000003027212 */ /* 0x000fc600078e3cff */
[----:B------:R-:W-:Y:S01]  /*04e0*/  STL [R1+0x124], RZ ;  /* 0x000124ff01007387 */ /* 0x000fe20000100800 */
[----:B------:R-:W-:Y:S01]  /*04f0*/  ISETP.GE.AND P2, PT, R2, RZ, PT ;  /* 0x000000ff0200720c */ /* 0x000fe20003f46270 */
[----:B------:R-:W-:Y:S02]  /*0500*/  VIADD R2, R11, 0x1ff ;  /* 0x000001ff0b027836 */ /* 0x000fe40000000000 */
[----:B------:R-:W-:Y:S04]  /*0510*/  STL [R1+0x128], RZ ;  /* 0x000128ff01007387 */ /* 0x000fe80000100800 */
[----:B------:R-:W-:Y:S01]  /*0520*/  @P0 VIADD R5, R5, 0x1 ;  /* 0x0000000105050836 */ /* 0x000fe20000000000 */
[----:B------:R-:W-:Y:S03]  /*0530*/  STL [R1+0x12c], RZ ;  /* 0x00012cff01007387 */ /* 0x000fe60000100800 */
[----:B------:R-:W-:Y:S01]  /*0540*/  IMAD.MOV.U32 R4, RZ, RZ, R5 ;  /* 0x000000ffff047224 */ /* 0x000fe200078e0005 */
[----:B------:R-:W-:Y:S01]  /*0550*/  SHF.R.S32.HI R5, RZ, 0x1f, R2 ;  /* 0x0000001fff057819 */ /* 0x000fe20000011402 */
[----:B------:R-:W-:Y:S02]  /*0560*/  STL [R1+0x110], RZ ;  /* 0x000110ff01007387 */ /* 0x000fe40000100800 */
[----:B------:R-:W-:Y:S01]  /*0570*/  @!P2 IMAD.MOV R4, RZ, RZ, -R4 ;  /* 0x000000ffff04a224 */ /* 0x000fe200078e0a04 */
[----:B------:R-:W-:Y:S01]  /*0580*/  @!P1 LOP3.LUT R4, RZ, R0, RZ, 0x33, !PT ;  /* 0x00000000ff049212 */ /* 0x000fe200078e33ff */
[----:B------:R-:W-:Y:S01]  /*0590*/  STL [R1+0x114], RZ ;  /* 0x000114ff01007387 */ /* 0x000fe20000100800 */
[----:B------:R-:W-:-:S03]  /*05a0*/  LEA.HI R5, R5, R2, RZ, 0x9 ;  /* 0x0000000205057211 */ /* 0x000fc600078f48ff */
[----:B------:R-:W-:Y:S01]  /*05b0*/  IMAD.SHL.U32 R2, R4, 0x8, RZ ;  /* 0x0000000804027824 */ /* 0x000fe200078e00ff */
[----:B------:R-:W-:Y:S01]  /*05c0*/  STL [R1+0x118], RZ ;  /* 0x000118ff01007387 */ /* 0x000fe20000100800 */
[----:B------:R-:W-:-:S03]  /*05d0*/  IMAD.MOV R4, RZ, RZ, -R4 ;  /* 0x000000ffff047224 */ /* 0x000fc600078e0a04 */
[----:B------:R-:W-:Y:S01]  /*05e0*/  LEA.HI.SX32 R5, R5, -R2, 0x17 ;  /* 0x8000000205057211 */ /* 0x000fe200078fbaff */
[----:B------:R-:W-:Y:S01]  /*05f0*/  IMAD R11, R0, R4, R3 ;  /* 0x00000004000b7224 */ /* 0x000fe200078e0203 */
[----:B------:R-:W-:Y:S01]  /*0600*/  STL [R1+0x11c], RZ ;  /* 0x00011cff01007387 */ /* 0x000fe20000100800 */
[----:B------:R-:W-:Y:S01]  /*0610*/  IMAD.MOV.U32 R4, RZ, RZ, RZ ;  /* 0x000000ffff047224 */ /* 0x000fe200078e00ff */
[----:B------:R-:W-:Y:S02]  /*0620*/  VIMNMX R6, PT, PT, R5, 0x8, PT ;  /* 0x0000000805067848 */ /* 0x000fe40003fe0100 */
[----:B------:R-:W-:Y:S02]  /*0630*/  STL [R1+0x100], RZ ;  /* 0x000100ff01007387 */ /* 0x000fe40000100800 */
[-C--:B------:R-:W-:Y:S02]  /*0640*/  IABS R8, R6.reuse ;  /* 0x0000000600087213 */ /* 0x080fe40000000000 */
[----:B------:R-:W-:Y:S01]  /*0650*/  STL [R1+0x104], RZ ;  /* 0x000104ff01007387 */ /* 0x000fe20000100800 */
[----:B------:R-:W-:Y:S01]  /*0660*/  IABS R0, R6 ;  /* 0x0000000600007213 */ /* 0x000fe20000000000 */
[----:B------:R-:W1:Y:S02]  /*0670*/  I2F.RP R7, R8 ;  /* 0x0000000800077306 */ /* 0x000e640000209400 */
[----:B------:R-:W-:Y:S04]  /*0680*/  STL [R1+0x108], RZ ;  /* 0x000108ff01007387 */ /* 0x000fe80000100800 */
[----:B------:R-:W-:Y:S04]  /*0690*/  STL [R1+0x10c], RZ ;  /* 0x00010cff01007387 */ /* 0x000fe80000100800 */
[----:B------:R-:W-:Y:S04]  /*06a0*/  STL [R1+0xf0], RZ ;  /* 0x0000f0ff01007387 */ /* 0x000fe80000100800 */
[----:B------:R-:W-:Y:S01]  /*06b0*/  STL [R1+0xf4], RZ ;  /* 0x0000f4ff01007387 */ /* 0x000fe20000100800 */
[----:B-1----:R-:W1:Y:S03]  /*06c0*/  MUFU.RCP R7, R7 ;  /* 0x0000000700077308 */ /* 0x002e660000001000 */
[----:B------:R-:W-:Y:S04]  /*06d0*/  STL [R1+0xf8], RZ ;  /* 0x0000f8ff01007387 */ /* 0x000fe80000100800 */
[----:B------:R-:W-:Y:S04]  /*06e0*/  STL [R1+0xfc], RZ ;  /* 0x0000fcff01007387 */ /* 0x000fe80000100800 */
[----:B------:R-:W-:Y:S04]  /*06f0*/  STL [R1+0xe0], RZ ;  /* 0x0000e0ff01007387 */ /* 0x000fe80000100800 */
[----:B------:R-:W-:Y:S01]  /*0700*/  STL [R1+0xe4], RZ ;  /* 0x0000e4ff01007387 */ /* 0x000fe20000100800 */
[----:B-1----:R-:W-:-:S03]  /*0710*/  VIADD R5, R7, 0xffffffe ;  /* 0x0ffffffe07057836 */ /* 0x002fc60000000000 */
[----:B------:R-:W-:Y:S03]  /*0720*/  STL [R1+0xe8], RZ ;  /* 0x0000e8ff01007387 */ /* 0x000fe60000100800 */
[----:B------:R-:W1:Y:S01]  /*0730*/  F2I.FTZ.U32.TRUNC.NTZ R5, R5 ;  /* 0x0000000500057305 */ /* 0x000e62000021f000 */
[----:B------:R-:W-:Y:S04]  /*0740*/  STL [R1+0xec], RZ ;  /* 0x0000ecff01007387 */ /* 0x000fe80000100800 */
[----:B------:R-:W-:Y:S04]  /*0750*/  STL [R1+0xd0], RZ ;  /* 0x0000d0ff01007387 */ /* 0x000fe80000100800 */
[----:B------:R-:W-:Y:S04]  /*0760*/  STL [R1+0xd4], RZ ;  /* 0x0000d4ff01007387 */ /* 0x000fe80000100800 */
[----:B------:R-:W-:Y:S01]  /*0770*/  STL [R1+0xd8], RZ ;  /* 0x0000d8ff01007387 */ /* 0x000fe20000100800 */
[----:B-1----:R-:W-:-:S03]  /*0780*/  IMAD.MOV R9, RZ, RZ, -R5 ;  /* 0x000000ffff097224 */ /* 0x002fc600078e0a05 */
[----:B------:R-:W-:Y:S01]  /*0790*/  STL [R1+0xdc], RZ ;  /* 0x0000dcff01007387 */ /* 0x000fe20000100800 */
[----:B------:R-:W-:Y:S01]  /*07a0*/  IMAD.MOV.U32 R3, RZ, RZ, R9 ;  /* 0x000000ffff037224 */ /* 0x000fe200078e0009 */
[----:B------:R-:W-:Y:S02]  /*07b0*/  IABS R9, R11 ;  /* 0x0000000b00097213 */ /* 0x000fe40000000000 */
[----:B------:R-:W-:Y:S01]  /*07c0*/  STL [R1+0xc0], RZ ;  /* 0x0000c0ff01007387 */ /* 0x000fe20000100800 */
[----:B------:R-:W-:-:S03]  /*07d0*/  IMAD R3, R3, R8, RZ ;  /* 0x0000000803037224 */ /* 0x000fc600078e02ff */
[----:B------:R-:W-:Y:S01]  /*07e0*/  STL [R1+0xc4], RZ ;  /* 0x0000c4ff01007387 */ /* 0x000fe20000100800 */
[----:B------:R-:W-:-:S03]  /*07f0*/  IMAD.HI.U32 R4, R5, R3, R4 ;  /* 0x0000000305047227 */ /* 0x000fc600078e0004 */
[----:B------:R-:W-:Y:S01]  /*0800*/  STL [R1+0xc8], RZ ;  /* 0x0000c8ff01007387 */ /* 0x000fe20000100800 */
[----:B------:R-:W-:Y:S02]  /*0810*/  IMAD.MOV R3, RZ, RZ, -R0 ;  /* 0x000000ffff037224 */ /* 0x000fe400078e0a00 */
[----:B------:R-:W-:Y:S01]  /*0820*/  IMAD.HI.U32 R0, R4, R9, RZ ;  /* 0x0000000904007227 */ /* 0x000fe200078e00ff */
[----:B------:R-:W-:Y:S01]  /*0830*/  STL [R1+0xcc], RZ ;  /* 0x0000ccff01007387 */ /* 0x000fe20000100800 */
[----:B------:R-:W-:Y:S02]  /*0840*/  CS2R R4, SRZ ;  /* 0x0000000000047805 */ /* 0x000fe4000001ff00 */
[----:B------:R-:W-:Y:S01]  /*0850*/  IMAD R3, R0, R3, R9 ;  /* 0x0000000300037224 */ /* 0x000fe200078e0209 */
[----:B------:R-:W-:Y:S04]  /*0860*/  STL [R1+0xb0], RZ ;  /* 0x0000b0ff01007387 */ /* 0x000fe80000100800 */
[----:B------:R-:W-:Y:S01]  /*0870*/  STL [R1+0xb4], RZ ;  /* 0x0000b4ff01007387 */ /* 0x000fe20000100800 */
[----:B------:R-:W-:-:S03]  /*0880*/  ISETP.GT.U32.AND P1, PT, R8, R3, PT ;  /* 0x000000030800720c */ /* 0x000fc60003f24070 */
[----:B------:R-:W-:Y:S04]  /*0890*/  STL [R1+0xb8], RZ ;  /* 0x0000b8ff01007387 */ /* 0x000fe80000100800 */
[----:B------:R-:W-:Y:S04]  /*08a0*/  STL [R1+0xbc], RZ ;  /* 0x0000bcff01007387 */ /* 0x000fe80000100800 */
[----:B------:R-:W-:Y:S02]  /*08b0*/  STL [R1+0xa0], RZ ;  /* 0x0000a0ff01007387 */ /* 0x000fe40000100800 */
[----:B------:R-:W-:-:S02]  /*08c0*/  @!P1 IMAD.IADD R3, R3, 0x1, -R8 ;  /* 0x0000000103039824 */ /* 0x000fc400078e0a08 */
[----:B------:R-:W-:Y:S01]  /*08d0*/  STL [R1+0xa4], RZ ;  /* 0x0000a4ff01007387 */ /* 0x000fe20000100800 */
[----:B------:R-:W-:Y:S01]  /*08e0*/  @!P1 VIADD R0, R0, 0x1 ;  /* 0x0000000100009836 */ /* 0x000fe20000000000 */
[----:B------:R-:W-:Y:S02]  /*08f0*/  ISETP.NE.AND P1, PT, R6, RZ, PT ;  /* 0x000000ff0600720c */ /* 0x000fe40003f25270 */
[----:B------:R-:W-:Y:S01]  /*0900*/  STL [R1+0xa8], RZ ;  /* 0x0000a8ff01007387 */ /* 0x000fe20000100800 */
[----:B------:R-:W-:Y:S02]  /*0910*/  ISETP.GE.U32.AND P0, PT, R3, R8, PT ;  /* 0x000000080300720c */ /* 0x000fe40003f06070 */
[----:B------:R-:W-:Y:S02]  /*0920*/  CS2R R8, SRZ ;  /* 0x0000000000087805 */ /* 0x000fe4000001ff00 */
[----:B------:R-:W-:Y:S01]  /*0930*/  LOP3.LUT R3, R11, R6, RZ, 0x3c, !PT ;  /* 0x000000060b037212 */ /* 0x000fe200078e3cff */
[----:B------:R-:W-:Y:S03]  /*0940*/  STL [R1+0xac], RZ ;  /* 0x0000acff01007387 */ /* 0x000fe60000100800 */
[----:B------:R-:W-:Y:S01]  /*0950*/  ISETP.GE.AND P2, PT, R3, RZ, PT ;  /* 0x000000ff0300720c */ /* 0x000fe20003f46270 */
[----:B------:R-:W-:Y:S04]  /*0960*/  STL [R1+0x90], RZ ;  /* 0x000090ff01007387 */ /* 0x000fe80000100800 */
[----:B------:R-:W-:Y:S01]  /*0970*/  STL [R1+0x94], RZ ;  /* 0x000094ff01007387 */ /* 0x000fe20000100800 */
[----:B------:R-:W-:-:S03]  /*0980*/  @P0 VIADD R0, R0, 0x1 ;  /* 0x0000000100000836 */ /* 0x000fc60000000000 */
[----:B------:R-:W-:Y:S04]  /*0990*/  STL [R1+0x98], RZ ;  /* 0x000098ff01007387 */ /* 0x000fe80000100800 */
[----:B------:R-:W-:Y:S01]  /*09a0*/  STL [R1+0x9c], RZ ;  /* 0x00009cff01007387 */ /* 0x000fe20000100800 */
[----:B------:R-:W-:Y:S01]  /*09b0*/  @!P2 IMAD.MOV R0, RZ, RZ, -R0 ;  /* 0x000000ffff00a224 */ /* 0x000fe200078e0a00 */
[----:B------:R-:W-:Y:S02]  /*09c0*/  @!P1 LOP3.LUT R0, RZ, R6, RZ, 0x33, !PT ;  /* 0x00000006ff009212 */ /* 0x000fe400078e33ff */
[----:B------:R-:W-:Y:S03]  /*09d0*/  STL [R1+0x80], RZ ;  /* 0x000080ff01007387 */ /* 0x000fe60000100800 */
[----:B------:R-:W-:Y:S01]  /*09e0*/  IMAD.MOV R3, RZ, RZ, -R0 ;  /* 0x000000ffff037224 */ /* 0x000fe200078e0a00 */
[----:B------:R-:W-:Y:S01]  /*09f0*/  STL [R1+0x84], RZ ;  /* 0x000084ff01007387 */ /* 0x000fe20000100800 */
[----:B------:R-:W-:-:S02]  /*0a00*/  IMAD.SHL.U32 R0, R0, 0x20, RZ ;  /* 0x0000002000007824 */ /* 0x000fc400078e00ff */
[----:B------:R-:W-:Y:S01]  /*0a10*/  IMAD R3, R6, R3, R11 ;  /* 0x0000000306037224 */ /* 0x000fe200078e020b */
[----:B------:R-:W-:Y:S01]  /*0a20*/  STL [R1+0x88], RZ ;  /* 0x000088ff01007387 */ /* 0x000fe20000100800 */
[----:B------:R-:W-:Y:S01]  /*0a30*/  VIADD R29, R0, 0x1b ;  /* 0x0000001b001d7836 */ /* 0x000fe20000000000 */
[----:B------:R-:W-:Y:S01]  /*0a40*/  CS2R R10, SRZ ;  /* 0x00000000000a7805 */ /* 0x000fe2000001ff00 */
[----:B------:R-:W-:Y:S01]  /*0a50*/  IMAD.IADD R2, R2, 0x1, R3 ;  /* 0x0000000102027824 */ /* 0x000fe200078e0203 */
[----:B------:R-:W-:Y:S01]  /*0a60*/  STL [R1+0x8c], RZ ;  /* 0x00008cff01007387 */ /* 0x000fe20000100800 */
[----:B0-----:R-:W-:Y:S01]  /*0a70*/  LOP3.LUT R3, R28, 0x3f, RZ, 0xc0, !PT ;  /* 0x0000003f1c037812 */ /* 0x001fe200078ec0ff */
[C---:B------:R-:W-:Y:S01]  /*0a80*/  VIADD R28, R0.reuse, 0x3 ;  /* 0x00000003001c7836 */ /* 0x040fe20000000000 */
[----:B------:R-:W-:Y:S01]  /*0a90*/  CS2R R6, SRZ ;  /* 0x0000000000067805 */ /* 0x000fe2000001ff00 */
[----:B------:R-:W-:Y:S04]  /*0aa0*/  STL [R1+0x70], RZ ;  /* 0x000070ff01007387 */ /* 0x000fe80000100800 */
        /* <DEDUP_REMOVED lines=27> */
[----:B------:R-:W-:Y:S04]  /*0c60*/  STL [R1], RZ ;  /* 0x000000ff01007387 */ /* 0x000fe80000100800 */
[----:B------:R-:W-:Y:S04]  /*0c70*/  STL [R1+0x4], RZ ;  /* 0x000004ff01007387 */ /* 0x000fe80000100800 */
[----:B------:R-:W-:Y:S04]  /*0c80*/  STL [R1+0x8], RZ ;  /* 0x000008ff01007387 */ /* 0x000fe80000100800 */
[----:B------:R-:W-:Y:S04]  /*0c90*/  STL [R1+0xc], RZ ;  /* 0x00000cff01007387 */ /* 0x000fe80000100800 */
[----:B------:R0:W-:Y:S04]  /*0ca0*/  STL [R1+0x1cf8], R24 ;  /* 0x001cf81801007387 */ /* 0x0001e80000100800 */
[----:B------:R1:W-:Y:S04]  /*0cb0*/  STL [R1+0x1cfc], R25 ;  /* 0x001cfc1901007387 */ /* 0x0003e80000100800 */
[----:B------:R-:W-:Y:S01]  /*0cc0*/  STL [R1+0xbf0], R0 ;  /* 0x000bf00001007387 */ /* 0x000fe20000100800 */
[----:B0-----:R-:W-:-:S02]  /*0cd0*/  VIADD R24, R0, 0x2 ;  /* 0x0000000200187836 */ /* 0x001fc40000000000 */
[----:B-1----:R-:W-:-:S05]  /*0ce0*/  VIADD R25, R0, 0x1 ;  /* 0x0000000100197836 */ /* 0x002fca0000000000 */
[----:B------:R0:W-:Y:S04]  /*0cf0*/  STL [R1+0x20c], R25 ;  /* 0x00020c1901007387 */ /* 0x0001e80000100800 */
[----:B------:R1:W-:Y:S04]  /*0d00*/  STL [R1+0x208], R24 ;  /* 0x0002081801007387 */ /* 0x0003e80000100800 */
[----:B------:R2:W-:Y:S01]  /*0d10*/  STL [R1+0x204], R28 ;  /* 0x0002041c01007387 */ /* 0x0005e20000100800 */
[C---:B0-----:R-:W-:Y:S02]  /*0d20*/  VIADD R25, R0.reuse, 0x4 ;  /* 0x0000000400197836 */ /* 0x041fe40000000000 */
[----:B-1----:R-:W-:-:S03]  /*0d30*/  VIADD R24, R0, 0x5 ;  /* 0x0000000500187836 */ /* 0x002fc60000000000 */
[----:B------:R0:W-:Y:S01]  /*0d40*/  STL [R1+0x200], R25 ;  /* 0x0002001901007387 */ /* 0x0001e20000100800 */
[----:B--2---:R-:W-:-:S03]  /*0d50*/  VIADD R28, R0, 0x6 ;  /* 0x00000006001c7836 */ /* 0x004fc60000000000 */
        /* <DEDUP_REMOVED lines=40> */
[----:B------:R-:W-:Y:S01]  /*0fe0*/  STL [R1+0x1ac], R25 ;  /* 0x0001ac1901007387 */ /* 0x000fe20000100800 */
[----:B--2---:R-:W-:-:S03]  /*0ff0*/  VIADD R28, R0, 0x1c ;  /* 0x0000001c001c7836 */ /* 0x004fc60000000000 */
[----:B------:R0:W-:Y:S02]  /*1000*/  STL [R1+0x1a8], R24 ;  /* 0x0001a81801007387 */ /* 0x0001e40000100800 */
[----:B0-----:R-:W-:Y:S02]  /*1010*/  IMAD R24, R2, 0x200, R3 ;  /* 0x0000020002187824 */ /* 0x001fe400078e0203 */
[----:B------:R-:W-:Y:S02]  /*1020*/  VIADD R3, R0, 0x1d ;  /* 0x0000001d00037836 */ /* 0x000fe40000000000 */
[----:B------:R-:W-:Y:S01]  /*1030*/  VIADD R25, R24, 0x40 ;  /* 0x0000004018197836 */ /* 0x000fe20000000000 */
[----:B------:R-:W-:Y:S01]  /*1040*/  STL [R1+0x1cd0], R24 ;  /* 0x001cd01801007387 */ /* 0x000fe20000100800 */
[C---:B------:R-:W-:Y:S02]  /*1050*/  VIADD R2, R0.reuse, 0x1e ;  /* 0x0000001e00027836 */ /* 0x040fe40000000000 */
[----:B------:R-:W-:Y:S01]  /*1060*/  VIADD R0, R0, 0x1f ;  /* 0x0000001f00007836 */ /* 0x000fe20000000000 */
[----:B------:R0:W-:Y:S02]  /*1070*/  STL [R1+0x1cd8], R25 ;  /* 0x001cd81901007387 */ /* 0x0001e40000100800 */
[----:B0-----:R-:W-:-:S05]  /*1080*/  VIADD R25, R24, 0x80 ;  /* 0x0000008018197836 */ /* 0x001fca0000000000 */
[----:B------:R0:W-:Y:S02]  /*1090*/  STL [R1+0x1cd4], R25 ;  /* 0x001cd41901007387 */ /* 0x0001e40000100800 */
[----:B0-----:R-:W-:-:S05]  /*10a0*/  VIADD R25, R24, 0xc0 ;  /* 0x000000c018197836 */ /* 0x001fca0000000000 */
[----:B------:R0:W-:Y:S02]  /*10b0*/  STL [R1+0x1cdc], R25 ;  /* 0x001cdc1901007387 */ /* 0x0001e40000100800 */
[----:B0-----:R-:W-:-:S05]  /*10c0*/  VIADD R25, R24, 0x100 ;  /* 0x0000010018197836 */ /* 0x001fca0000000000 */
[----:B------:R0:W-:Y:S02]  /*10d0*/  STL [R1+0x1cec], R25 ;  /* 0x001cec1901007387 */ /* 0x0001e40000100800 */
[----:B0-----:R-:W-:-:S05]  /*10e0*/  VIADD R25, R24, 0x140 ;  /* 0x0000014018197836 */ /* 0x001fca0000000000 */
[----:B------:R0:W-:Y:S02]  /*10f0*/  STL [R1+0x1ce8], R25 ;  /* 0x001ce81901007387 */ /* 0x0001e40000100800 */
[C---:B0-----:R-:W-:Y:S02]  /*1100*/  VIADD R25, R24.reuse, 0x180 ;  /* 0x0000018018197836 */ /* 0x041fe40000000000 */
[----:B------:R-:W-:-:S03]  /*1110*/  VIADD R24, R24, 0x1c0 ;  /* 0x000001c018187836 */ /* 0x000fc60000000000 */
[----:B------:R0:W-:Y:S04]  /*1120*/  STL [R1+0x1ce4], R25 ;  /* 0x001ce41901007387 */ /* 0x0001e80000100800 */
[----:B0-----:R0:W5:Y:S04]  /*1130*/  LDL.LU R25, [R1+0x1cfc] ;  /* 0x001cfc0001197983 */ /* 0x0011680000300800 */
[----:B------:R1:W-:Y:S04]  /*1140*/  STL [R1+0x1ce0], R24 ;  /* 0x001ce01801007387 */ /* 0x0003e80000100800 */
[----:B-1----:R0:W5:Y:S01]  /*1150*/  LDL.LU R24, [R1+0x1cf8] ;  /* 0x001cf80001187983 */ /* 0x0021620000300800 */
[----:B----4-:R-:W-:Y:S05]  /*1160*/  BRA.U !UP0, `(.L_x_0) ;  /* 0x00000425084c7547 */ /* 0x010fea000b800000 */
[----:B------:R-:W2:Y:S04]  /*1170*/  LDL R7, [R1+0x1a4] ;  /* 0x0001a40001077983 */ /* 0x000ea80000100800 */
[----:B-----5:R-:W3:Y:S04]  /*1180*/  LDL R24, [R1+0x1cd0] ;  /* 0x001cd00001187983 */ /* 0x020ee80000100800 */
[----:B------:R-:W4:Y:S04]  /*1190*/  LDL R25, [R1+0x1cd8] ;  /* 0x001cd80001197983 */ /* 0x000f280000100800 */
[----:B------:R-:W3:Y:S01]  /*11a0*/  LDL R26, [R1+0x1cd4] ;  /* 0x001cd400011a7983 */ /* 0x000ee20000100800 */
[----:B------:R-:W-:Y:S01]  /*11b0*/  IMAD.MOV.U32 R8, RZ, RZ, RZ ;  /* 0x000000ffff087224 */ /* 0x000fe200078e00ff */
[----:B------:R-:W1:Y:S02]  /*11c0*/  LDCU UR6, c[0x0][0x3ac] ;  /* 0x00007580ff0677ac */ /* 0x000e640008000800 */
[----:B------:R-:W3:Y:S01]  /*11d0*/  LDL.LU R19, [R1+0x1a0] ;  /* 0x0001a00001137983 */ /* 0x000ee20000300800 */
[----:B------:R-:W0:Y:S03]  /*11e0*/  LDCU.128 UR8, c[0x0][0x380] ;  /* 0x00007000ff0877ac */ /* 0x000e260008000c00 */
[----:B------:R-:W4:Y:S01]  /*11f0*/  LDL R27, [R1+0x1cdc] ;  /* 0x001cdc00011b7983 */ /* 0x000f220000100800 */
[----:B------:R-:W0:Y:S03]  /*1200*/  LDCU UR12, c[0x0][0x3b0] ;  /* 0x00007600ff0c77ac */ /* 0x000e260008000800 */
[----:B------:R-:W4:Y:S01]  /*1210*/  LDL R20, [R1+0x1cec] ;  /* 0x001cec0001147983 */ /* 0x000f220000100800 */
[----:B------:R-:W0:Y:S03]  /*1220*/  LDCU UR7, c[0x0][0x3a4] ;  /* 0x00007480ff0777ac */ /* 0x000e260008000800 */
[----:B------:R-:W4:Y:S04]  /*1230*/  LDL R21, [R1+0x1ce8] ;  /* 0x001ce80001157983 */ /* 0x000f280000100800 */
[----:B------:R-:W4:Y:S04]  /*1240*/  LDL R22, [R1+0x1ce4] ;  /* 0x001ce40001167983 */ /* 0x000f280000100800 */
[----:B------:R-:W4:Y:S01]  /*1250*/  LDL R23, [R1+0x1ce0] ;  /* 0x001ce00001177983 */ /* 0x000f220000100800 */
[----:B--2---:R-:W-:-:S02]  /*1260*/  IABS R7, R7 ;  /* 0x0000000700077213 */ /* 0x004fc40000000000 */
[----:B---3--:R-:W-:-:S04]  /*1270*/  IABS R10, R19 ;  /* 0x00000013000a7213 */ /* 0x008fc80000000000 */
[----:B------:R-:W2:Y:S08]  /*1280*/  I2F.RP R5, R10 ;  /* 0x0000000a00057306 */ /* 0x000eb00000209400 */
[----:B------:R-:W3:Y:S08]  /*1290*/  I2F.RP R4, R7 ;  /* 0x0000000700047306 */ /* 0x000ef00000209400 */
[----:B--2---:R-:W2:Y:S08]  /*12a0*/  MUFU.RCP R5, R5 ;  /* 0x0000000500057308 */ /* 0x004eb00000001000 */
[----:B---3--:R-:W3:Y:S01]  /*12b0*/  MUFU.RCP R4, R4 ;  /* 0x0000000400047308 */ /* 0x008ee20000001000 */
[----:B--2---:R-:W-:-:S07]  /*12c0*/  VIADD R5, R5, 0xffffffe ;  /* 0x0ffffffe05057836 */ /* 0x004fce0000000000 */
[----:B------:R-:W2:Y:S01]  /*12d0*/  F2I.FTZ.U32.TRUNC.NTZ R5, R5 ;  /* 0x0000000500057305 */ /* 0x000ea2000021f000 */
[----:B---3--:R-:W-:-:S07]  /*12e0*/  VIADD R4, R4, 0xffffffe ;  /* 0x0ffffffe04047836 */ /* 0x008fce0000000000 */
[----:B------:R3:W0:Y:S01]  /*12f0*/  F2I.FTZ.U32.TRUNC.NTZ R9, R4 ;  /* 0x0000000400097305 */ /* 0x000622000021f000 */
[----:B--2---:R-:W-:Y:S02]  /*1300*/  IMAD.MOV R6, RZ, RZ, -R5 ;  /* 0x000000ffff067224 */ /* 0x004fe400078e0a05 */
[----:B---3--:R-:W-:Y:S02]  /*1310*/  IMAD.MOV.U32 R4, RZ, RZ, RZ ;  /* 0x000000ffff047224 */ /* 0x008fe400078e00ff */
[----:B------:R-:W-:Y:S01]  /*1320*/  IMAD R6, R6, R10, RZ ;  /* 0x0000000a06067224 */ /* 0x000fe200078e02ff */
[----:B------:R-:W-:-:S03]  /*1330*/  IABS R14, R24 ;  /* 0x00000018000e7213 */ /* 0x000fc60000000000 */
[----:B------:R-:W-:Y:S01]  /*1340*/  IMAD.HI.U32 R4, R5, R6, R4 ;  /* 0x0000000605047227 */ /* 0x000fe200078e0004 */
[----:B----4-:R-:W-:-:S03]  /*1350*/  IABS R12, R25 ;  /* 0x00000019000c7213 */ /* 0x010fc60000000000 */
[----:B0-----:R-:W-:Y:S01]  /*1360*/  IMAD.MOV R6, RZ, RZ, -R9 ;  /* 0x000000ffff067224 */ /* 0x001fe200078e0a09 */
[----:B------:R-:W-:Y:S01]  /*1370*/  IABS R11, R26 ;  /* 0x0000001a000b7213 */ /* 0x000fe20000000000 */
[----:B------:R-:W-:Y:S01]  /*1380*/  IMAD.HI.U32 R5, R4, R14, RZ ;  /* 0x0000000e04057227 */ /* 0x000fe200078e00ff */
[----:B------:R-:W-:-:S03]  /*1390*/  IABS R17, R27 ;  /* 0x0000001b00117213 */ /* 0x000fc60000000000 */
[----:B------:R-:W-:Y:S02]  /*13a0*/  IMAD R6, R6, R7, RZ ;  /* 0x0000000706067224 */ /* 0x000fe400078e02ff */
[----:B------:R-:W-:-:S04]  /*13b0*/  IMAD.HI.U32 R13, R4, R12, RZ ;  /* 0x0000000c040d7227 */ /* 0x000fc800078e00ff */
[----:B------:R-:W-:Y:S02]  /*13c0*/  IMAD.MOV R5, RZ, RZ, -R5 ;  /* 0x000000ffff057224 */ /* 0x000fe400078e0a05 */
[----:B------:R-:W-:-:S04]  /*13d0*/  IMAD.HI.U32 R6, R9, R6, R8 ;  /* 0x0000000609067227 */ /* 0x000fc800078e0008 */
[----:B------:R-:W-:-:S04]  /*13e0*/  IMAD.HI.U32 R9, R4, R11, RZ ;  /* 0x0000000b04097227 */ /* 0x000fc800078e00ff */
[----:B------:R-:W-:Y:S02]  /*13f0*/  IMAD.MOV R13, RZ, RZ, -R13 ;  /* 0x000000ffff0d7224 */ /* 0x000fe400078e0a0d */
[----:B------:R-:W-:Y:S01]  /*1400*/  IMAD.HI.U32 R16, R4, R17, RZ ;  /* 0x0000001104107227 */ /* 0x000fe200078e00ff */
[----:B------:R-:W-:Y:S02]  /*1410*/  IABS R8, R20 ;  /* 0x0000001400087213 */ /* 0x000fe40000000000 */
[----:B------:R-:W-:Y:S01]  /*1420*/  IABS R15, R22 ;  /* 0x00000016000f7213 */ /* 0x000fe20000000000 */
[C---:B------:R-:W-:Y:S01]  /*1430*/  IMAD R14, R10.reuse, R5, R14 ;  /* 0x000000050a0e7224 */ /* 0x040fe200078e020e */
[----:B------:R-:W-:Y:S01]  /*1440*/  IABS R5, R21 ;  /* 0x0000001500057213 */ /* 0x000fe20000000000 */
[----:B------:R-:W-:Y:S02]  /*1450*/  IMAD.MOV R9, RZ, RZ, -R9 ;  /* 0x000000ffff097224 */ /* 0x000fe400078e0a09 */
[C---:B------:R-:W-:Y:S01]  /*1460*/  IMAD R12, R10.reuse, R13, R12 ;  /* 0x0000000d0a0c7224 */ /* 0x040fe200078e020c */
[----:B------:R-:W-:Y:S01]  /*1470*/  IABS R13, R23 ;  /* 0x00000017000d7213 */ /* 0x000fe20000000000 */
[----:B------:R-:W-:Y:S01]  /*1480*/  IMAD.MOV R16, RZ, RZ, -R16 ;  /* 0x000000ffff107224 */ /* 0x000fe200078e0a10 */
[C---:B------:R-:W-:Y:S01]  /*1490*/  ISETP.GT.U32.AND P4, PT, R10.reuse, R14, PT ;  /* 0x0000000e0a00720c */ /* 0x040fe20003f84070 */
[----:B------:R-:W-:-:S02]  /*14a0*/  IMAD R11, R10, R9, R11 ;  /* 0x000000090a0b7224 */ /* 0x000fc400078e020b */
[----:B------:R-:W-:Y:S02]  /*14b0*/  IMAD R16, R10, R16, R17 ;  /* 0x000000100a107224 */ /* 0x000fe400078e0211 */
[----:B------:R-:W-:-:S04]  /*14c0*/  IMAD.HI.U32 R9, R4, R8, RZ ;  /* 0x0000000804097227 */ /* 0x000fc800078e00ff */
[----:B------:R-:W-:-:S04]  /*14d0*/  IMAD.HI.U32 R18, R4, R5, RZ ;  /* 0x0000000504127227 */ /* 0x000fc800078e00ff */
[----:B------:R-:W-:-:S04]  /*14e0*/  IMAD.HI.U32 R17, R4, R15, RZ ;  /* 0x0000000f04117227 */ /* 0x000fc800078e00ff */
[----:B------:R-:W-:-:S04]  /*14f0*/  IMAD.HI.U32 R4, R4, R13, RZ ;  /* 0x0000000d04047227 */ /* 0x000fc800078e00ff */
[----:B------:R-:W-:Y:S01]  /*1500*/  IMAD.MOV R4, RZ, RZ, -R4 ;  /* 0x000000ffff047224 */ /* 0x000fe200078e0a04 */
[C---:B------:R-:W-:Y:S01]  /*1510*/  ISETP.GT.U32.AND P1, PT, R10.reuse, R12, PT ;  /* 0x0000000c0a00720c */ /* 0x040fe20003f24070 */
[----:B------:R-:W-:Y:S02]  /*1520*/  IMAD.MOV R18, RZ, RZ, -R18 ;  /* 0x000000ffff127224 */ /* 0x000fe400078e0a12 */
[C---:B------:R-:W-:Y:S01]  /*1530*/  IMAD R4, R10.reuse, R4, R13 ;  /* 0x000000040a047224 */ /* 0x040fe200078e020d */
[C---:B------:R-:W-:Y:S01]  /*1540*/  ISETP.GT.U32.AND P2, PT, R10.reuse, R16, PT ;  /* 0x000000100a00720c */ /* 0x040fe20003f44070 */
[----:B------:R-:W-:Y:S02]  /*1550*/  IMAD R5, R10, R18, R5 ;  /* 0x000000120a057224 */ /* 0x000fe400078e0205 */
[----:B------:R-:W-:Y:S01]  /*1560*/  @!P4 IMAD.IADD R14, R14, 0x1, -R10 ;  /* 0x000000010e0ec824 */ /* 0x000fe200078e0a0a */
[C---:B------:R-:W-:Y:S01]  /*1570*/  ISETP.GT.U32.AND P4, PT, R10.reuse, R4, PT ;  /* 0x000000040a00720c */ /* 0x040fe20003f84070 */
[----:B------:R-:W-:Y:S01]  /*1580*/  IMAD.MOV R9, RZ, RZ, -R9 ;  /* 0x000000ffff097224 */ /* 0x000fe200078e0a09 */
[----:B------:R-:W-:-:S02]  /*1590*/  ISETP.GT.U32.AND P6, PT, R10, R5, PT ;  /* 0x000000050a00720c */ /* 0x000fc40003fc4070 */
[C---:B------:R-:W-:Y:S01]  /*15a0*/  ISETP.GT.U32.AND P3, PT, R10.reuse, R11, PT ;  /* 0x0000000b0a00720c */ /* 0x040fe20003f64070 */
[----:B------:R-:W-:Y:S02]  /*15b0*/  IMAD R8, R10, R9, R8 ;  /* 0x000000090a087224 */ /* 0x000fe400078e0208 */
[--C-:B------:R-:W-:Y:S01]  /*15c0*/  @!P1 IMAD.IADD R12, R12, 0x1, -R10.reuse ;  /* 0x000000010c0c9824 */ /* 0x100fe200078e0a0a */
[C---:B------:R-:W-:Y:S01]  /*15d0*/  ISETP.GT.U32.AND P1, PT, R10.reuse, R14, PT ;  /* 0x0000000e0a00720c */ /* 0x040fe20003f24070 */
[----:B------:R-:W-:Y:S01]  /*15e0*/  IMAD.MOV R17, RZ, RZ, -R17 ;  /* 0x000000ffff117224 */ /* 0x000fe200078e0a11 */
[----:B------:R-:W-:Y:S01]  /*15f0*/  ISETP.GT.U32.AND P5, PT, R10, R8, PT ;  /* 0x000000080a00720c */ /* 0x000fe20003fa4070 */
[--C-:B------:R-:W-:Y:S02]  /*1600*/  @!P2 IMAD.IADD R16, R16, 0x1, -R10.reuse ;  /* 0x000000011010a824 */ /* 0x100fe400078e0a0a */
[----:B------:R-:W-:Y:S02]  /*1610*/  @!P4 IMAD.IADD R4, R4, 0x1, -R10 ;  /* 0x000000010404c824 */ /* 0x000fe400078e0a0a */
[----:B------:R-:W-:-:S02]  /*1620*/  IMAD R15, R10, R17, R15 ;  /* 0x000000110a0f7224 */ /* 0x000fc400078e020f */
[--C-:B------:R-:W-:Y:S01]  /*1630*/  @!P6 IMAD.IADD R5, R5, 0x1, -R10.reuse ;  /* 0x000000010505e824 */ /* 0x100fe200078e0a0a */
[C---:B------:R-:W-:Y:S02]  /*1640*/  ISETP.GT.U32.AND P6, PT, R10.reuse, R16, PT ;  /* 0x000000100a00720c */ /* 0x040fe40003fc4070 */
[C---:B------:R-:W-:Y:S02]  /*1650*/  ISETP.GT.U32.AND P4, PT, R10.reuse, R4, PT ;  /* 0x000000040a00720c */ /* 0x040fe40003f84070 */
[C---:B------:R-:W-:Y:S01]  /*1660*/  ISETP.GT.U32.AND P0, PT, R10.reuse, R15, PT ;  /* 0x0000000f0a00720c */ /* 0x040fe20003f04070 */
[--C-:B------:R-:W-:Y:S01]  /*1670*/  @!P3 IMAD.IADD R11, R11, 0x1, -R10.reuse ;  /* 0x000000010b0bb824 */ /* 0x100fe200078e0a0a */
[----:B------:R-:W-:Y:S01]  /*1680*/  ISETP.GT.U32.AND P2, PT, R10, R12, PT ;  /* 0x0000000c0a00720c */ /* 0x000fe20003f44070 */
[--C-:B------:R-:W-:Y:S01]  /*1690*/  @!P1 IMAD.IADD R14, R14, 0x1, -R10.reuse ;  /* 0x000000010e0e9824 */ /* 0x100fe200078e0a0a */
[----:B------:R-:W-:Y:S01]  /*16a0*/  ISETP.GT.U32.AND P1, PT, R10, R5, PT ;  /* 0x000000050a00720c */ /* 0x000fe20003f24070 */
[----:B------:R-:W-:Y:S01]  /*16b0*/  @!P5 IMAD.IADD R8, R8, 0x1, -R10 ;  /* 0x000000010808d824 */ /* 0x000fe200078e0a0a */
[----:B------:R-:W-:-:S02]  /*16c0*/  ISETP.GT.U32.AND P5, PT, R10, R11, PT ;  /* 0x0000000b0a00720c */ /* 0x000fc40003fa4070 */
[----:B------:R-:W-:Y:S01]  /*16d0*/  IABS R9, R0 ;  /* 0x0000000000097213 */ /* 0x000fe20000000000 */
[--C-:B------:R-:W-:Y:S01]  /*16e0*/  @!P6 IMAD.IADD R16, R16, 0x1, -R10.reuse ;  /* 0x000000011010e824 */ /* 0x100fe200078e0a0a */
[----:B------:R-:W-:Y:S01]  /*16f0*/  ISETP.GE.AND P6, PT, R24, RZ, PT ;  /* 0x000000ff1800720c */ /* 0x000fe20003fc6270 */
[--C-:B------:R-:W-:Y:S01]  /*1700*/  @!P4 IMAD.IADD R4, R4, 0x1, -R10.reuse ;  /* 0x000000010404c824 */ /* 0x100fe200078e0a0a */
[----:B------:R-:W-:Y:S01]  /*1710*/  ISETP.GE.AND P4, PT, R27, RZ, PT ;  /* 0x000000ff1b00720c */ /* 0x000fe20003f86270 */
[----:B------:R-:W-:Y:S02]  /*1720*/  @!P0 IMAD.IADD R15, R15, 0x1, -R10 ;  /* 0x000000010f0f8824 */ /* 0x000fe400078e0a0a */
[----:B------:R-:W-:Y:S01]  /*1730*/  IMAD.HI.U32 R13, R6, R9, RZ ;  /* 0x00000009060d7227 */ /* 0x000fe200078e00ff */
[----:B------:R-:W-:-:S03]  /*1740*/  ISETP.GT.U32.AND P0, PT, R10, R8, PT ;  /* 0x000000080a00720c */ /* 0x000fc60003f04070 */
[--C-:B------:R-:W-:Y:S01]  /*1750*/  @!P2 IMAD.IADD R12, R12, 0x1, -R10.reuse ;  /* 0x000000010c0ca824 */ /* 0x100fe200078e0a0a */
[----:B------:R-:W-:Y:S01]  /*1760*/  ISETP.GT.U32.AND P2, PT, R10, R15, PT ;  /* 0x0000000f0a00720c */ /* 0x000fe20003f44070 */
[--C-:B------:R-:W-:Y:S01]  /*1770*/  @!P1 IMAD.IADD R5, R5, 0x1, -R10.reuse ;  /* 0x0000000105059824 */ /* 0x100fe200078e0a0a */
[----:B------:R-:W-:Y:S01]  /*1780*/  ISETP.GE.AND P1, PT, R26, RZ, PT ;  /* 0x000000ff1a00720c */ /* 0x000fe20003f26270 */
[----:B------:R-:W-:Y:S01]  /*1790*/  IMAD.MOV R13, RZ, RZ, -R13 ;  /* 0x000000ffff0d7224 */ /* 0x000fe200078e0a0d */
[----:B------:R-:W-:Y:S01]  /*17a0*/  IABS R18, R2 ;  /* 0x0000000200127213 */ /* 0x000fe20000000000 */
[----:B------:R-:W-:Y:S01]  /*17b0*/  @!P5 IMAD.IADD R11, R11, 0x1, -R10 ;  /* 0x000000010b0bd824 */ /* 0x000fe200078e0a0a */
[----:B------:R-:W-:Y:S01]  /*17c0*/  ISETP.GE.AND P5, PT, R2, RZ, PT ;  /* 0x000000ff0200720c */ /* 0x000fe20003fa6270 */
[----:B------:R-:W-:Y:S01]  /*17d0*/  IMAD R2, R7, R13, R9 ;  /* 0x0000000d07027224 */ /* 0x000fe200078e0209 */
[----:B------:R-:W-:Y:S01]  /*17e0*/  IABS R9, R3 ;  /* 0x0000000300097213 */ /* 0x000fe20000000000 */
[----:B------:R-:W-:Y:S01]  /*17f0*/  @!P6 IMAD.MOV R14, RZ, RZ, -R14 ;  /* 0x000000ffff0ee224 */ /* 0x000fe200078e0a0e */
[----:B------:R-:W-:Y:S01]  /*1800*/  ISETP.GE.AND P6, PT, R3, RZ, PT ;  /* 0x000000ff0300720c */ /* 0x000fe20003fc6270 */
[----:B------:R-:W-:Y:S01]  /*1810*/  @!P4 IMAD.MOV R16, RZ, RZ, -R16 ;  /* 0x000000ffff10c224 */ /* 0x000fe200078e0a10 */
[----:B------:R-:W-:-:S02]  /*1820*/  IABS R3, R28 ;  /* 0x0000001c00037213 */ /* 0x000fc40000000000 */
[----:B------:R-:W-:Y:S01]  /*1830*/  ISETP.GT.U32.AND P4, PT, R7, R2, PT ;  /* 0x000000020700720c */ /* 0x000fe20003f84070 */
[--C-:B------:R-:W-:Y:S02]  /*1840*/  @!P0 IMAD.IADD R8, R8, 0x1, -R10.reuse ;  /* 0x0000000108088824 */ /* 0x100fe400078e0a0a */
[----:B------:R-:W-:Y:S02]  /*1850*/  @!P2 IMAD.IADD R15, R15, 0x1, -R10 ;  /* 0x000000010f0fa824 */ /* 0x000fe400078e0a0a */
[----:B------:R-:W-:Y:S01]  /*1860*/  @!P1 IMAD.MOV R11, RZ, RZ, -R11 ;  /* 0x000000ffff0b9224 */ /* 0x000fe200078e0a0b */
[----:B------:R-:W-:Y:S01]  /*1870*/  ISETP.GE.AND P1, PT, R22, RZ, PT ;  /* 0x000000ff1600720c */ /* 0x000fe20003f26270 */
[----:B------:R-:W-:Y:S01]  /*1880*/  IMAD.HI.U32 R10, R6, R3, RZ ;  /* 0x00000003060a7227 */ /* 0x000fe200078e00ff */
[----:B------:R-:W2:Y:S03]  /*1890*/  LDL.LU R22, [R1+0x1a8] ;  /* 0x0001a80001167983 */ /* 0x000ea60000300800 */
[----:B------:R-:W-:-:S02]  /*18a0*/  IMAD.MOV R10, RZ, RZ, -R10 ;  /* 0x000000ffff0a7224 */ /* 0x000fc400078e0a0a */
[----:B------:R-:W-:Y:S01]  /*18b0*/  @!P4 IMAD.IADD R2, R2, 0x1, -R7 ;  /* 0x000000010202c824 */ /* 0x000fe200078e0a07 */
[----:B------:R-:W-:Y:S01]  /*18c0*/  ISETP.NE.AND P4, PT, R19, RZ, PT ;  /* 0x000000ff1300720c */ /* 0x000fe20003f85270 */
[----:B------:R-:W-:Y:S01]  /*18d0*/  IMAD R3, R7, R10, R3 ;  /* 0x0000000a07037224 */ /* 0x000fe200078e0203 */
[----:B------:R-:W-:Y:S02]  /*18e0*/  LOP3.LUT R10, RZ, R19, RZ, 0x33, !PT ;  /* 0x00000013ff0a7212 */ /* 0x000fe400078e33ff */
[----:B------:R-:W3:Y:S01]  /*18f0*/  LDL.LU R19, [R1+0x1ac] ;  /* 0x0001ac0001137983 */ /* 0x000ee20000300800 */
[----:B------:R-:W-:-:S13]  /*1900*/  ISETP.GE.AND P0, PT, R25, RZ, PT ;  /* 0x000000ff1900720c */ /* 0x000fda0003f06270 */
[----:B------:R-:W-:Y:S01]  /*1910*/  @!P0 IMAD.MOV R12, RZ, RZ, -R12 ;  /* 0x000000ffff0c8224 */ /* 0x000fe200078e0a0c */
[----:B------:R-:W-:-:S13]  /*1920*/  ISETP.GE.AND P0, PT, R21, RZ, PT ;  /* 0x000000ff1500720c */ /* 0x000fda0003f06270 */
[----:B------:R-:W-:Y:S01]  /*1930*/  @!P0 IMAD.MOV R5, RZ, RZ, -R5 ;  /* 0x000000ffff058224 */ /* 0x000fe200078e0a05 */
[----:B------:R-:W-:Y:S02]  /*1940*/  ISETP.GE.AND P0, PT, R23, RZ, PT ;  /* 0x000000ff1700720c */ /* 0x000fe40003f06270 */
[----:B------:R-:W4:Y:S01]  /*1950*/  LDL.LU R23, [R1+0x1b0] ;  /* 0x0001b00001177983 */ /* 0x000f220000300800 */
[----:B------:R-:W-:Y:S01]  /*1960*/  ISETP.GE.AND P3, PT, R0, RZ, PT ;  /* 0x000000ff0000720c */ /* 0x000fe20003f66270 */
[----:B------:R-:W-:Y:S01]  /*1970*/  IMAD.HI.U32 R0, R6, R18, RZ ;  /* 0x0000001206007227 */ /* 0x000fe200078e00ff */
[----:B------:R-:W-:-:S03]  /*1980*/  ISETP.GE.AND P2, PT, R20, RZ, PT ;  /* 0x000000ff1400720c */ /* 0x000fc60003f46270 */
[----:B------:R-:W-:Y:S02]  /*1990*/  IMAD.MOV R0, RZ, RZ, -R0 ;  /* 0x000000ffff007224 */ /* 0x000fe400078e0a00 */
[----:B------:R-:W-:-:S04]  /*19a0*/  IMAD.HI.U32 R17, R6, R9, RZ ;  /* 0x0000000906117227 */ /* 0x000fc800078e00ff */
[C---:B------:R-:W-:Y:S02]  /*19b0*/  IMAD R0, R7.reuse, R0, R18 ;  /* 0x0000000007007224 */ /* 0x040fe400078e0212 */
[----:B------:R-:W-:Y:S02]  /*19c0*/  IMAD.MOV R17, RZ, RZ, -R17 ;  /* 0x000000ffff117224 */ /* 0x000fe400078e0a11 */
[----:B------:R-:W-:Y:S01]  /*19d0*/  @!P2 IMAD.MOV R8, RZ, RZ, -R8 ;  /* 0x000000ffff08a224 */ /* 0x000fe200078e0a08 */
[C---:B------:R-:W-:Y:S01]  /*19e0*/  ISETP.GT.U32.AND P2, PT, R7.reuse, R0, PT ;  /* 0x000000000700720c */ /* 0x040fe20003f44070 */
[----:B------:R-:W-:Y:S01]  /*19f0*/  IMAD R9, R7, R17, R9 ;  /* 0x0000001107097224 */ /* 0x000fe200078e0209 */
[C---:B------:R-:W-:Y:S01]  /*1a00*/  SEL R20, R10.reuse, R14, !P4 ;  /* 0x0000000e0a147207 */ /* 0x040fe20006000000 */
[----:B------:R-:W-:Y:S01]  /*1a10*/  IMAD.MOV.U32 R17, RZ, RZ, R15 ;  /* 0x000000ffff117224 */ /* 0x000fe200078e000f */
[C---:B------:R-:W-:Y:S02]  /*1a20*/  SEL R18, R10.reuse, R12, !P4 ;  /* 0x0000000c0a127207 */ /* 0x040fe40006000000 */
[----:B------:R-:W-:-:S02]  /*1a30*/  SEL R14, R10, R11, !P4 ;  /* 0x0000000b0a0e7207 */ /* 0x000fc40006000000 */
[C---:B------:R-:W-:Y:S01]  /*1a40*/  SEL R12, R10.reuse, R16, !P4 ;  /* 0x000000100a0c7207 */ /* 0x040fe20006000000 */
[----:B------:R0:W-:Y:S01]  /*1a50*/  STL [R1+0x40], R20 ;  /* 0x0000401401007387 */ /* 0x0001e20000100800 */
[C---:B------:R-:W-:Y:S01]  /*1a60*/  SEL R11, R10.reuse, R8, !P4 ;  /* 0x000000080a0b7207 */ /* 0x040fe20006000000 */
[----:B------:R-:W-:Y:S01]  /*1a70*/  @!P1 IMAD.MOV R17, RZ, RZ, -R17 ;  /* 0x000000ffff119224 */ /* 0x000fe200078e0a11 */
[----:B------:R-:W-:Y:S01]  /*1a80*/  SEL R8, R10, R5, !P4 ;  /* 0x000000050a087207 */ /* 0x000fe20006000000 */
[----:B------:R-:W-:Y:S01]  /*1a90*/  STL [R1+0x3c], R18 ;  /* 0x00003c1201007387 */ /* 0x000fe20000100800 */
[C---:B------:R-:W-:Y:S01]  /*1aa0*/  ISETP.GT.U32.AND P1, PT, R7.reuse, R2, PT ;  /* 0x000000020700720c */ /* 0x040fe20003f24070 */
[----:B------:R-:W-:Y:S02]  /*1ab0*/  @!P2 IMAD.IADD R0, R0, 0x1, -R7 ;  /* 0x000000010000a824 */ /* 0x000fe400078e0a07 */
[----:B------:R-:W-:Y:S01]  /*1ac0*/  STL [R1+0x38], R14 ;  /* 0x0000380e01007387 */ /* 0x000fe20000100800 */
[----:B------:R-:W-:-:S03]  /*1ad0*/  ISETP.GT.U32.AND P2, PT, R7, R9, PT ;  /* 0x000000090700720c */ /* 0x000fc60003f44070 */
[----:B------:R-:W-:Y:S04]  /*1ae0*/  STL [R1+0x34], R12 ;  /* 0x0000340c01007387 */ /* 0x000fe80000100800 */
[----:B------:R-:W-:Y:S04]  /*1af0*/  STL [R1+0x30], R11 ;  /* 0x0000300b01007387 */ /* 0x000fe80000100800 */
[----:B------:R-:W-:Y:S01]  /*1b00*/  STL [R1+0x2c], R8 ;  /* 0x00002c0801007387 */ /* 0x000fe20000100800 */
[----:B------:R-:W-:-:S03]  /*1b10*/  @!P0 IMAD.MOV R4, RZ, RZ, -R4 ;  /* 0x000000ffff048224 */ /* 0x000fc600078e0a04 */
[----:B0-----:R-:W4:Y:S01]  /*1b20*/  LDL.LU R20, [R1+0x1b4] ;  /* 0x0001b40001147983 */ /* 0x001f220000300800 */
[----:B------:R-:W-:Y:S02]  /*1b30*/  ISETP.GT.U32.AND P0, PT, R7, R0, PT ;  /* 0x000000000700720c */ /* 0x000fe40003f04070 */
[----:B------:R-:W-:Y:S01]  /*1b40*/  SEL R5, R10, R17, !P4 ;  /* 0x000000110a057207 */ /* 0x000fe20006000000 */
[--C-:B------:R-:W-:Y:S01]  /*1b50*/  @!P1 IMAD.IADD R2, R2, 0x1, -R7.reuse ;  /* 0x0000000102029824 */ /* 0x100fe200078e0a07 */
[----:B------:R-:W-:Y:S01]  /*1b60*/  SEL R4, R10, R4, !P4 ;  /* 0x000000040a047207 */ /* 0x000fe20006000000 */
[----:B------:R-:W-:Y:S02]  /*1b70*/  @!P2 IMAD.IADD R9, R9, 0x1, -R7 ;  /* 0x000000010909a824 */ /* 0x000fe400078e0a07 */
[----:B------:R0:W-:Y:S04]  /*1b80*/  STL [R1+0x28], R5 ;  /* 0x0000280501007387 */ /* 0x0001e80000100800 */
[----:B------:R1:W-:Y:S01]  /*1b90*/  STL [R1+0x24], R4 ;  /* 0x0000240401007387 */ /* 0x0003e20000100800 */
[----:B------:R-:W-:-:S03]  /*1ba0*/  ISETP.GT.U32.AND P2, PT, R7, R9, PT ;  /* 0x000000090700720c */ /* 0x000fc60003f44070 */
[----:B------:R-:W4:Y:S01]  /*1bb0*/  LDL.LU R21, [R1+0x1b8] ;  /* 0x0001b80001157983 */ /* 0x000f220000300800 */
[----:B0-----:R-:W-:Y:S02]  /*1bc0*/  IMAD.MOV.U32 R5, RZ, RZ, R2 ;  /* 0x000000ffff057224 */ /* 0x001fe400078e0002 */
[----:B------:R-:W-:Y:S02]  /*1bd0*/  @!P0 IMAD.IADD R0, R0, 0x1, -R7 ;  /* 0x0000000100008824 */ /* 0x000fe400078e0a07 */
[----:B------:R-:W-:Y:S02]  /*1be0*/  @!P3 IMAD.MOV R5, RZ, RZ, -R5 ;  /* 0x000000ffff05b224 */ /* 0x000fe400078e0a05 */
[----:B-1----:R-:W-:-:S03]  /*1bf0*/  IMAD.MOV.U32 R4, RZ, RZ, R0 ;  /* 0x000000ffff047224 */ /* 0x002fc600078e0000 */
[----:B------:R0:W-:Y:S01]  /*1c00*/  STL [R1+0x18], R5 ;  /* 0x0000180501007387 */ /* 0x0001e20000100800 */
[----:B------:R-:W-:Y:S02]  /*1c10*/  @!P5 IMAD.MOV R4, RZ, RZ, -R4 ;  /* 0x000000ffff04d224 */ /* 0x000fe400078e0a04 */
[----:B------:R-:W-:Y:S01]  /*1c20*/  @!P2 IMAD.IADD R9, R9, 0x1, -R7 ;  /* 0x000000010909a824 */ /* 0x000fe200078e0a07 */
[----:B------:R-:W-:-:S13]  /*1c30*/  ISETP.GT.U32.AND P4, PT, R7, R3, PT ;  /* 0x000000030700720c */ /* 0x000fda0003f84070 */
[----:B------:R-:W-:-:S05]  /*1c40*/  @!P4 IMAD.IADD R3, R3, 0x1, -R7 ;  /* 0x000000010303c824 */ /* 0x000fca00078e0a07 */
[----:B------:R-:W-:Y:S01]  /*1c50*/  ISETP.GT.U32.AND P4, PT, R7, R3, PT ;  /* 0x000000030700720c */ /* 0x000fe20003f84070 */
[----:B------:R-:W-:-:S12]  /*1c60*/  @!P6 IMAD.MOV R9, RZ, RZ, -R9 ;  /* 0x000000ffff09e224 */ /* 0x000fd800078e0a09 */
[----:B------:R-:W-:Y:S01]  /*1c70*/  @!P4 IMAD.IADD R3, R3, 0x1, -R7 ;  /* 0x000000010303c824 */ /* 0x000fe200078e0a07 */
[----:B--2---:R-:W-:Y:S02]  /*1c80*/  ISETP.GE.AND P3, PT, R22, RZ, PT ;  /* 0x000000ff1600720c */ /* 0x004fe40003f66270 */
[----:B------:R-:W-:Y:S02]  /*1c90*/  IABS R8, R22 ;  /* 0x0000001600087213 */ /* 0x000fe40000000000 */
[----:B------:R-:W2:Y:S04]  /*1ca0*/  LDL.LU R22, [R1+0x1bc] ;  /* 0x0001bc0001167983 */ /* 0x000ea80000300800 */
[----:B------:R1:W-:Y:S01]  /*1cb0*/  STL [R1+0x14], R4 ;  /* 0x0000140401007387 */ /* 0x0003e20000100800 */
[----:B---3--:R-:W-:-:S02]  /*1cc0*/  IABS R2, R19 ;  /* 0x0000001300027213 */ /* 0x008fc40000000000 */
[----:B------:R-:W-:Y:S02]  /*1cd0*/  ISETP.GE.AND P2, PT, R19, RZ, PT ;  /* 0x000000ff1300720c */ /* 0x000fe40003f46270 */
[----:B------:R-:W3:Y:S04]  /*1ce0*/  LDL.LU R19, [R1+0x1c0] ;  /* 0x0001c00001137983 */ /* 0x000ee80000300800 */
[----:B------:R-:W3:Y:S04]  /*1cf0*/  LDL.LU R26, [R1+0x1c4] ;  /* 0x0001c400011a7983 */ /* 0x000ee80000300800 */
[----:B------:R-:W3:Y:S04]  /*1d00*/  LDL.LU R27, [R1+0x1c8] ;  /* 0x0001c800011b7983 */ /* 0x000ee80000300800 */
[----:B------:R0:W-:Y:S01]  /*1d10*/  STL [R1+0x10], R9 ;  /* 0x0000100901007387 */ /* 0x0001e20000100800 */
[----:B----4-:R-:W-:-:S02]  /*1d20*/  IABS R10, R23 ;  /* 0x00000017000a7213 */ /* 0x010fc40000000000 */
[----:B------:R-:W-:Y:S02]  /*1d30*/  ISETP.GE.AND P4, PT, R23, RZ, PT ;  /* 0x000000ff1700720c */ /* 0x000fe40003f86270 */
[----:B------:R-:W4:Y:S01]  /*1d40*/  LDL.LU R23, [R1+0x1cc] ;  /* 0x0001cc0001177983 */ /* 0x000f220000300800 */
[----:B------:R-:W-:Y:S01]  /*1d50*/  IABS R13, R29 ;  /* 0x0000001d000d7213 */ /* 0x000fe20000000000 */
[----:B0-----:R-:W-:-:S04]  /*1d60*/  IMAD.HI.U32 R5, R6, R8, RZ ;  /* 0x0000000806057227 */ /* 0x001fc800078e00ff */
[----:B------:R-:W-:-:S04]  /*1d70*/  IMAD.HI.U32 R15, R6, R13, RZ ;  /* 0x0000000d060f7227 */ /* 0x000fc800078e00ff */
[----:B------:R-:W-:Y:S02]  /*1d80*/  IMAD.MOV R15, RZ, RZ, -R15 ;  /* 0x000000ffff0f7224 */ /* 0x000fe400078e0a0f */
[----:B------:R-:W-:Y:S02]  /*1d90*/  IMAD.MOV.U32 R0, RZ, RZ, R2 ;  /* 0x000000ffff007224 */ /* 0x000fe400078e0002 */
[C---:B------:R-:W-:Y:S02]  /*1da0*/  IMAD R13, R7.reuse, R15, R13 ;  /* 0x0000000f070d7224 */ /* 0x040fe400078e020d */
[----:B------:R-:W-:Y:S02]  /*1db0*/  IMAD.MOV R5, RZ, RZ, -R5 ;  /* 0x000000ffff057224 */ /* 0x000fe400078e0a05 */
[----:B-1----:R-:W-:Y:S01]  /*1dc0*/  IMAD.HI.U32 R4, R6, R0, RZ ;  /* 0x0000000006047227 */ /* 0x002fe200078e00ff */
[----:B------:R-:W-:-:S03]  /*1dd0*/  ISETP.GT.U32.AND P5, PT, R7, R13, PT ;  /* 0x0000000d0700720c */ /* 0x000fc60003fa4070 */
[C---:B------:R-:W-:Y:S02]  /*1de0*/  IMAD R8, R7.reuse, R5, R8 ;  /* 0x0000000507087224 */ /* 0x040fe400078e0208 */
[----:B------:R-:W-:Y:S01]  /*1df0*/  IMAD.MOV R4, RZ, RZ, -R4 ;  /* 0x000000ffff047224 */ /* 0x000fe200078e0a04 */
[----:B------:R-:W-:Y:S02]  /*1e00*/  ISETP.GE.AND P1, PT, R28, RZ, PT ;  /* 0x000000ff1c00720c */ /* 0x000fe40003f26270 */
[C---:B------:R-:W-:Y:S01]  /*1e10*/  ISETP.GT.U32.AND P6, PT, R7.reuse, R8, PT ;  /* 0x000000080700720c */ /* 0x040fe20003fc4070 */
[----:B------:R-:W-:Y:S02]  /*1e20*/  IMAD R0, R7, R4, R0 ;  /* 0x0000000407007224 */ /* 0x000fe400078e0200 */
[----:B------:R-:W-:Y:S02]  /*1e30*/  IMAD.MOV.U32 R14, RZ, RZ, R3 ;  /* 0x000000ffff0e7224 */ /* 0x000fe400078e0003 */
[----:B------:R-:W-:Y:S01]  /*1e40*/  @!P5 IMAD.IADD R13, R13, 0x1, -R7 ;  /* 0x000000010d0dd824 */ /* 0x000fe200078e0a07 */
[----:B------:R-:W-:-:S05]  /*1e50*/  IABS R11, R20 ;  /* 0x00000014000b7213 */ /* 0x000fca0000000000 */
[----:B------:R-:W-:-:S04]  /*1e60*/  IMAD.HI.U32 R4, R6, R11, RZ ;  /* 0x0000000b06047227 */ /* 0x000fc800078e00ff */
[----:B------:R-:W-:Y:S02]  /*1e70*/  IMAD.MOV R4, RZ, RZ, -R4 ;  /* 0x000000ffff047224 */ /* 0x000fe400078e0a04 */
[----:B------:R-:W-:-:S04]  /*1e80*/  IMAD.HI.U32 R2, R6, R10, RZ ;  /* 0x0000000a06027227 */ /* 0x000fc800078e00ff */
[C---:B------:R-:W-:Y:S01]  /*1e90*/  IMAD R11, R7.reuse, R4, R11 ;  /* 0x00000004070b7224 */ /* 0x040fe200078e020b */
[----:B------:R-:W-:Y:S01]  /*1ea0*/  IABS R12, R21 ;  /* 0x00000015000c7213 */ /* 0x000fe20000000000 */
[----:B------:R-:W-:Y:S01]  /*1eb0*/  @!P1 IMAD.MOV R14, RZ, RZ, -R14 ;  /* 0x000000ffff0e9224 */ /* 0x000fe200078e0a0e */
[C---:B------:R-:W-:Y:S01]  /*1ec0*/  ISETP.GT.U32.AND P5, PT, R7.reuse, R13, PT ;  /* 0x0000000d0700720c */ /* 0x040fe20003fa4070 */
[----:B------:R-:W-:Y:S01]  /*1ed0*/  @!P6 IMAD.IADD R8, R8, 0x1, -R7 ;  /* 0x000000010808e824 */ /* 0x000fe200078e0a07 */
[C---:B------:R-:W-:Y:S01]  /*1ee0*/  ISETP.GT.U32.AND P1, PT, R7.reuse, R0, PT ;  /* 0x000000000700720c */ /* 0x040fe20003f24070 */
[----:B------:R-:W-:Y:S01]  /*1ef0*/  IMAD.MOV R2, RZ, RZ, -R2 ;  /* 0x000000ffff027224 */ /* 0x000fe200078e0a02 */
[----:B------:R-:W-:Y:S01]  /*1f00*/  ISETP.GT.U32.AND P6, PT, R7, R11, PT ;  /* 0x0000000b0700720c */ /* 0x000fe20003fc4070 */
[----:B------:R-:W-:-:S04]  /*1f10*/  IMAD.HI.U32 R3, R6, R12, RZ ;  /* 0x0000000c06037227 */ /* 0x000fc800078e00ff */
[----:B------:R-:W-:Y:S02]  /*1f20*/  IMAD R10, R7, R2, R10 ;  /* 0x00000002070a7224 */ /* 0x000fe400078e020a */
[----:B------:R-:W-:-:S04]  /*1f30*/  IMAD.MOV R3, RZ, RZ, -R3 ;  /* 0x000000ffff037224 */ /* 0x000fc800078e0a03 */
[----:B------:R-:W-:Y:S01]  /*1f40*/  IMAD R12, R7, R3, R12 ;  /* 0x00000003070c7224 */ /* 0x000fe200078e020c */
[----:B------:R3:W-:Y:S01]  /*1f50*/  STL [R1+0x8], R14 ;  /* 0x0000080e01007387 */ /* 0x0007e20000100800 */
[--C-:B------:R-:W-:Y:S01]  /*1f60*/  @!P5 IMAD.IADD R13, R13, 0x1, -R7.reuse ;  /* 0x000000010d0dd824 */ /* 0x100fe200078e0a07 */
[----:B------:R-:W-:Y:S01]  /*1f70*/  ISETP.GE.AND P0, PT, R29, RZ, PT ;  /* 0x000000ff1d00720c */ /* 0x000fe20003f06270 */
[--C-:B------:R-:W-:Y:S01]  /*1f80*/  @!P1 IMAD.IADD R0, R0, 0x1, -R7.reuse ;  /* 0x0000000100009824 */ /* 0x100fe200078e0a07 */
[----:B------:R-:W-:Y:S01]  /*1f90*/  ISETP.GT.U32.AND P1, PT, R7, R8, PT ;  /* 0x000000080700720c */ /* 0x000fe20003f24070 */
[----:B------:R-:W-:Y:S01]  /*1fa0*/  @!P6 IMAD.IADD R11, R11, 0x1, -R7 ;  /* 0x000000010b0be824 */ /* 0x000fe200078e0a07 */
[----:B------:R-:W-:Y:S01]  /*1fb0*/  ISETP.GT.U32.AND P5, PT, R7, R10, PT ;  /* 0x0000000a0700720c */ /* 0x000fe20003fa4070 */
[----:B------:R-:W-:-:S03]  /*1fc0*/  IMAD.MOV.U32 R5, RZ, RZ, R13 ;  /* 0x000000ffff057224 */ /* 0x000fc600078e000d */
[----:B------:R-:W-:-:S05]  /*1fd0*/  ISETP.GT.U32.AND P6, PT, R7, R11, PT ;  /* 0x0000000b0700720c */ /* 0x000fca0003fc4070 */
[----:B------:R-:W-:Y:S01]  /*1fe0*/  @!P0 IMAD.MOV R5, RZ, RZ, -R5 ;  /* 0x000000ffff058224 */ /* 0x000fe200078e0a05 */
[C---:B------:R-:W-:Y:S01]  /*1ff0*/  ISETP.GT.U32.AND P0, PT, R7.reuse, R0, PT ;  /* 0x000000000700720c */ /* 0x040fe20003f04070 */
[--C-:B------:R-:W-:Y:S01]  /*2000*/  @!P1 IMAD.IADD R8, R8, 0x1, -R7.reuse ;  /* 0x0000000108089824 */ /* 0x100fe200078e0a07 */
[----:B------:R-:W-:Y:S01]  /*2010*/  ISETP.GT.U32.AND P1, PT, R7, R12, PT ;  /* 0x0000000c0700720c */ /* 0x000fe20003f24070 */
[----:B------:R-:W-:-:S04]  /*2020*/  @!P5 IMAD.IADD R10, R10, 0x1, -R7 ;  /* 0x000000010a0ad824 */ /* 0x000fc800078e0a07 */
[----:B------:R-:W-:Y:S01]  /*2030*/  @!P6 IMAD.IADD R11, R11, 0x1, -R7 ;  /* 0x000000010b0be824 */ /* 0x000fe200078e0a07 */
[----:B------:R-:W-:-:S05]  /*2040*/  ISETP.GT.U32.AND P5, PT, R7, R10, PT ;  /* 0x0000000a0700720c */ /* 0x000fca0003fa4070 */
[--C-:B------:R-:W-:Y:S02]  /*2050*/  @!P0 IMAD.IADD R0, R0, 0x1, -R7.reuse ;  /* 0x0000000100008824 */ /* 0x100fe400078e0a07 */
[----:B------:R-:W-:Y:S01]  /*2060*/  @!P1 IMAD.IADD R12, R12, 0x1, -R7 ;  /* 0x000000010c0c9824 */ /* 0x000fe200078e0a07 */
[----:B------:R-:W-:Y:S01]  /*2070*/  STL [R1+0x4], R5 ;  /* 0x0000040501007387 */ /* 0x000fe20000100800 */
[----:B------:R-:W-:-:S04]  /*2080*/  ISETP.GE.AND P1, PT, R21, RZ, PT ;  /* 0x000000ff1500720c */ /* 0x000fc80003f26270 */
[----:B------:R-:W-:Y:S01]  /*2090*/  @!P5 IMAD.IADD R10, R10, 0x1, -R7 ;  /* 0x000000010a0ad824 */ /* 0x000fe200078e0a07 */
[----:B------:R-:W-:Y:S02]  /*20a0*/  ISETP.GE.AND P5, PT, R20, RZ, PT ;  /* 0x000000ff1400720c */ /* 0x000fe40003fa6270 */
[----:B------:R-:W4:Y:S04]  /*20b0*/  LDL.LU R20, [R1+0x1d0] ;  /* 0x0001d00001147983 */ /* 0x000f280000300800 */
[----:B------:R-:W4:Y:S01]  /*20c0*/  LDL.LU R21, [R1+0x1d4] ;  /* 0x0001d40001157983 */ /* 0x000f220000300800 */
[----:B------:R-:W-:Y:S02]  /*20d0*/  IMAD.MOV.U32 R9, RZ, RZ, R0 ;  /* 0x000000ffff097224 */ /* 0x000fe400078e0000 */
[----:B------:R-:W-:-:S02]  /*20e0*/  @!P4 IMAD.MOV R10, RZ, RZ, -R10 ;  /* 0x000000ffff0ac224 */ /* 0x000fc400078e0a0a */
[----:B------:R-:W-:Y:S02]  /*20f0*/  @!P2 IMAD.MOV R9, RZ, RZ, -R9 ;  /* 0x000000ffff09a224 */ /* 0x000fe400078e0a09 */
[----:B------:R-:W-:Y:S02]  /*2100*/  @!P3 IMAD.MOV R8, RZ, RZ, -R8 ;  /* 0x000000ffff08b224 */ /* 0x000fe400078e0a08 */
[----:B------:R-:W-:Y:S01]  /*2110*/  @!P5 IMAD.MOV R11, RZ, RZ, -R11 ;  /* 0x000000ffff0bd224 */ /* 0x000fe200078e0a0b */
[----:B--2---:R-:W-:-:S05]  /*2120*/  IABS R2, R22 ;  /* 0x0000001600027213 */ /* 0x004fca0000000000 */
[----:B------:R-:W-:-:S04]  /*2130*/  IMAD.HI.U32 R3, R6, R2, RZ ;  /* 0x0000000206037227 */ /* 0x000fc800078e00ff */
[----:B------:R-:W-:Y:S01]  /*2140*/  IMAD.MOV R3, RZ, RZ, -R3 ;  /* 0x000000ffff037224 */ /* 0x000fe200078e0a03 */
[----:B---3--:R-:W-:-:S03]  /*2150*/  IABS R14, R19 ;  /* 0x00000013000e7213 */ /* 0x008fc60000000000 */
[----:B------:R-:W-:Y:S02]  /*2160*/  IMAD R13, R7, R3, R2 ;  /* 0x00000003070d7224 */ /* 0x000fe400078e0202 */
[----:B------:R-:W-:-:S04]  /*2170*/  IMAD.HI.U32 R2, R6, R14, RZ ;  /* 0x0000000e06027227 */ /* 0x000fc800078e00ff */
[----:B------:R-:W-:-:S04]  /*2180*/  IMAD.MOV R2, RZ, RZ, -R2 ;  /* 0x000000ffff027224 */ /* 0x000fc800078e0a02 */
[----:B------:R-:W-:-:S05]  /*2190*/  IMAD R14, R7, R2, R14 ;  /* 0x00000002070e7224 */ /* 0x000fca00078e020e */
[C---:B------:R-:W-:Y:S02]  /*21a0*/  ISETP.GT.U32.AND P6, PT, R7.reuse, R14, PT ;  /* 0x0000000e0700720c */ /* 0x040fe40003fc4070 */
[----:B------:R-:W-:Y:S02]  /*21b0*/  IABS R15, R26 ;  /* 0x0000001a000f7213 */ /* 0x000fe40000000000 */
[----:B------:R-:W-:Y:S02]  /*21c0*/  IABS R16, R27 ;  /* 0x0000001b00107213 */ /* 0x000fe40000000000 */
[----:B------:R-:W-:Y:S01]  /*21d0*/  ISETP.GT.U32.AND P0, PT, R7, R13, PT ;  /* 0x0000000d0700720c */ /* 0x000fe20003f04070 */
[----:B------:R-:W-:-:S04]  /*21e0*/  IMAD.HI.U32 R3, R6, R15, RZ ;  /* 0x0000000f06037227 */ /* 0x000fc800078e00ff */
[----:B------:R-:W-:-:S04]  /*21f0*/  IMAD.HI.U32 R2, R6, R16, RZ ;  /* 0x0000001006027227 */ /* 0x000fc800078e00ff */
[----:B------:R-:W-:Y:S01]  /*2200*/  @!P6 IMAD.IADD R14, R14, 0x1, -R7 ;  /* 0x000000010e0ee824 */ /* 0x000fe200078e0a07 */
[C---:B------:R-:W-:Y:S01]  /*2210*/  ISETP.GT.U32.AND P6, PT, R7.reuse, R12, PT ;  /* 0x0000000c0700720c */ /* 0x040fe20003fc4070 */
[----:B------:R-:W-:Y:S02]  /*2220*/  IMAD.MOV R3, RZ, RZ, -R3 ;  /* 0x000000ffff037224 */ /* 0x000fe400078e0a03 */
[----:B------:R-:W-:Y:S02]  /*2230*/  IMAD.MOV R2, RZ, RZ, -R2 ;  /* 0x000000ffff027224 */ /* 0x000fe400078e0a02 */
[----:B------:R-:W-:Y:S02]  /*2240*/  IMAD R15, R7, R3, R15 ;  /* 0x00000003070f7224 */ /* 0x000fe400078e020f */
[----:B------:R-:W-:Y:S02]  /*2250*/  @!P0 IMAD.IADD R13, R13, 0x1, -R7 ;  /* 0x000000010d0d8824 */ /* 0x000fe400078e0a07 */
[C---:B------:R-:W-:Y:S01]  /*2260*/  IMAD R16, R7.reuse, R2, R16 ;  /* 0x0000000207107224 */ /* 0x040fe200078e0210 */
[----:B------:R-:W-:-:S02]  /*2270*/  ISETP.GT.U32.AND P4, PT, R7, R15, PT ;  /* 0x0000000f0700720c */ /* 0x000fc40003f84070 */
[C---:B------:R-:W-:Y:S01]  /*2280*/  ISETP.GT.U32.AND P2, PT, R7.reuse, R13, PT ;  /* 0x0000000d0700720c */ /* 0x040fe20003f44070 */
[--C-:B------:R-:W-:Y:S01]  /*2290*/  @!P6 IMAD.IADD R12, R12, 0x1, -R7.reuse ;  /* 0x000000010c0ce824 */ /* 0x100fe200078e0a07 */
[C---:B------:R-:W-:Y:S02]  /*22a0*/  ISETP.GT.U32.AND P6, PT, R7.reuse, R16, PT ;  /* 0x000000100700720c */ /* 0x040fe40003fc4070 */
[----:B------:R-:W-:Y:S01]  /*22b0*/  ISETP.GE.AND P0, PT, R22, RZ, PT ;  /* 0x000000ff1600720c */ /* 0x000fe20003f06270 */
[----:B------:R-:W-:Y:S01]  /*22c0*/  @!P1 IMAD.MOV R12, RZ, RZ, -R12 ;  /* 0x000000ffff0c9224 */ /* 0x000fe200078e0a0c */
[----:B------:R-:W-:Y:S01]  /*22d0*/  ISETP.GT.U32.AND P3, PT, R7, R14, PT ;  /* 0x0000000e0700720c */ /* 0x000fe20003f64070 */
[----:B------:R-:W2:Y:S04]  /*22e0*/  LDL.LU R22, [R1+0x1d8] ;  /* 0x0001d80001167983 */ /* 0x000ea80000300800 */
[----:B------:R-:W-:-:S02]  /*22f0*/  @!P4 IMAD.IADD R15, R15, 0x1, -R7 ;  /* 0x000000010f0fc824 */ /* 0x000fc400078e0a07 */
[--C-:B------:R-:W-:Y:S02]  /*2300*/  @!P2 IMAD.IADD R13, R13, 0x1, -R7.reuse ;  /* 0x000000010d0da824 */ /* 0x100fe400078e0a07 */
[----:B------:R-:W-:Y:S01]  /*2310*/  @!P6 IMAD.IADD R16, R16, 0x1, -R7 ;  /* 0x000000011010e824 */ /* 0x000fe200078e0a07 */
[----:B------:R-:W-:Y:S01]  /*2320*/  ISETP.GT.U32.AND P1, PT, R7, R15, PT ;  /* 0x0000000f0700720c */ /* 0x000fe20003f24070 */
[----:B------:R-:W-:Y:S01]  /*2330*/  @!P0 IMAD.MOV R13, RZ, RZ, -R13 ;  /* 0x000000ffff0d8224 */ /* 0x000fe200078e0a0d */
[----:B------:R-:W-:Y:S02]  /*2340*/  ISETP.GE.AND P5, PT, R19, RZ, PT ;  /* 0x000000ff1300720c */ /* 0x000fe40003fa6270 */
[----:B------:R-:W-:Y:S02]  /*2350*/  ISETP.GT.U32.AND P0, PT, R7, R16, PT ;  /* 0x000000100700720c */ /* 0x000fe40003f04070 */
[----:B------:R-:W-:Y:S02]  /*2360*/  ISETP.GE.AND P2, PT, R26, RZ, PT ;  /* 0x000000ff1a00720c */ /* 0x000fe40003f46270 */
[----:B------:R-:W-:Y:S01]  /*2370*/  ISETP.GE.AND P4, PT, R27, RZ, PT ;  /* 0x000000ff1b00720c */ /* 0x000fe20003f86270 */
[----:B------:R-:W-:Y:S01]  /*2380*/  STL [R1+0x1d30], R8 ;  /* 0x001d300801007387 */ /* 0x000fe20000100800 */
[----:B------:R-:W-:-:S03]  /*2390*/  @!P3 IMAD.IADD R14, R14, 0x1, -R7 ;  /* 0x000000010e0eb824 */ /* 0x000fc600078e0a07 */
[----:B------:R-:W-:Y:S01]  /*23a0*/  STL [R1+0x1d34], R9 ;  /* 0x001d340901007387 */ /* 0x000fe20000100800 */
[--C-:B------:R-:W-:Y:S01]  /*23b0*/  @!P1 IMAD.IADD R15, R15, 0x1, -R7.reuse ;  /* 0x000000010f0f9824 */ /* 0x100fe200078e0a07 */
[----:B----4-:R-:W-:Y:S02]  /*23c0*/  IABS R17, R23 ;  /* 0x0000001700117213 */ /* 0x010fe40000000000 */
[----:B------:R-:W-:Y:S01]  /*23d0*/  STL [R1+0x1d38], R10 ;  /* 0x001d380a01007387 */ /* 0x000fe20000100800 */
[----:B------:R-:W-:Y:S01]  /*23e0*/  @!P0 IMAD.IADD R16, R16, 0x1, -R7 ;  /* 0x0000000110108824 */ /* 0x000fe200078e0a07 */
[----:B------:R-:W-:Y:S02]  /*23f0*/  ISETP.GE.AND P6, PT, R23, RZ, PT ;  /* 0x000000ff1700720c */ /* 0x000fe40003fc6270 */
[----:B------:R-:W-:Y:S01]  /*2400*/  STL [R1+0x1d3c], R11 ;  /* 0x001d3c0b01007387 */ /* 0x000fe20000100800 */
[----:B------:R-:W-:-:S03]  /*2410*/  @!P5 IMAD.MOV R14, RZ, RZ, -R14 ;  /* 0x000000ffff0ed224 */ /* 0x000fc600078e0a0e */
[----:B------:R-:W-:Y:S01]  /*2420*/  STL [R1+0x1d40], R12 ;  /* 0x001d400c01007387 */ /* 0x000fe20000100800 */
[----:B------:R-:W-:-:S03]  /*2430*/  @!P2 IMAD.MOV R15, RZ, RZ, -R15 ;  /* 0x000000ffff0fa224 */ /* 0x000fc600078e0a0f */
[----:B------:R-:W3:Y:S01]  /*2440*/  LDL.LU R23, [R1+0x1dc] ;  /* 0x0001dc0001177983 */ /* 0x000ee20000300800 */
[----:B------:R-:W-:-:S03]  /*2450*/  @!P4 IMAD.MOV R16, RZ, RZ, -R16 ;  /* 0x000000ffff10c224 */ /* 0x000fc600078e0a10 */
[----:B------:R-:W4:Y:S04]  /*2460*/  LDL.LU R25, [R1+0x1e0] ;  /* 0x0001e00001197983 */ /* 0x000f280000300800 */
[----:B------:R-:W2:Y:S04]  /*2470*/  LDL.LU R26, [R1+0x1e4] ;  /* 0x0001e400011a7983 */ /* 0x000ea80000300800 */
[----:B------:R-:W4:Y:S04]  /*2480*/  LDL.LU R28, [R1+0x1e8] ;  /* 0x0001e800011c7983 */ /* 0x000f280000300800 */
[----:B------:R-:W-:Y:S04]  /*2490*/  STL [R1+0x1d44], R13 ;  /* 0x001d440d01007387 */ /* 0x000fe80000100800 */
[----:B------:R-:W-:Y:S04]  /*24a0*/  STL [R1+0x1d48], R14 ;  /* 0x001d480e01007387 */ /* 0x000fe80000100800 */
[----:B------:R-:W-:Y:S04]  /*24b0*/  STL [R1+0x1d4c], R15 ;  /* 0x001d4c0f01007387 */ /* 0x000fe80000100800 */
[----:B------:R0:W-:Y:S04]  /*24c0*/  STL [R1+0x1d50], R16 ;  /* 0x001d501001007387 */ /* 0x0001e80000100800 */
[----:B------:R-:W4:Y:S04]  /*24d0*/  LDL R27, [R1+0x1f0] ;  /* 0x0001f000011b7983 */ /* 0x000f280000100800 */
[----:B0-----:R-:W4:Y:S04]  /*24e0*/  LDL.LU R16, [R1+0x1ec] ;  /* 0x0001ec0001107983 */ /* 0x001f280000300800 */
[----:B------:R-:W4:Y:S01]  /*24f0*/  LDL.LU R15, [R1+0x1f4] ;  /* 0x0001f400010f7983 */ /* 0x000f220000300800 */
[----:B------:R-:W-:-:S03]  /*2500*/  IMAD.HI.U32 R2, R6, R17, RZ ;  /* 0x0000001106027227 */ /* 0x000fc600078e00ff */
[----:B------:R-:W4:Y:S01]  /*2510*/  LDL.LU R14, [R1+0x1f8] ;  /* 0x0001f800010e7983 */ /* 0x000f220000300800 */
[----:B------:R-:W-:-:S04]  /*2520*/  IMAD.MOV R2, RZ, RZ, -R2 ;  /* 0x000000ffff027224 */ /* 0x000fc800078e0a02 */
[----:B------:R-:W-:-:S05]  /*2530*/  IMAD R17, R7, R2, R17 ;  /* 0x0000000207117224 */ /* 0x000fca00078e0211 */
[----:B------:R-:W-:-:S13]  /*2540*/  ISETP.GT.U32.AND P3, PT, R7, R17, PT ;  /* 0x000000110700720c */ /* 0x000fda0003f64070 */
[----:B------:R-:W-:Y:S01]  /*2550*/  @!P3 IMAD.IADD R17, R17, 0x1, -R7 ;  /* 0x000000011111b824 */ /* 0x000fe200078e0a07 */
[----:B------:R-:W-:-:S04]  /*2560*/  IABS R19, R21 ;  /* 0x0000001500137213 */ /* 0x000fc80000000000 */
[----:B------:R-:W-:Y:S01]  /*2570*/  ISETP.GT.U32.AND P3, PT, R7, R17, PT ;  /* 0x000000110700720c */ /* 0x000fe20003f64070 */
[----:B------:R-:W-:-:S04]  /*2580*/  IMAD.HI.U32 R2, R6, R19, RZ ;  /* 0x0000001306027227 */ /* 0x000fc800078e00ff */
[----:B------:R-:W-:-:S04]  /*2590*/  IMAD.MOV R2, RZ, RZ, -R2 ;  /* 0x000000ffff027224 */ /* 0x000fc800078e0a02 */
[----:B------:R-:W-:-:S04]  /*25a0*/  IMAD R19, R7, R2, R19 ;  /* 0x0000000207137224 */ /* 0x000fc800078e0213 */
[----:B------:R-:W-:Y:S01]  /*25b0*/  @!P3 IMAD.IADD R17, R17, 0x1, -R7 ;  /* 0x000000011111b824 */ /* 0x000fe200078e0a07 */
[----:B------:R-:W-:-:S03]  /*25c0*/  IABS R18, R20 ;  /* 0x0000001400127213 */ /* 0x000fc60000000000 */
[----:B------:R-:W-:Y:S01]  /*25d0*/  @!P6 IMAD.MOV R17, RZ, RZ, -R17 ;  /* 0x000000ffff11e224 */ /* 0x000fe200078e0a11 */
[----:B------:R-:W-:Y:S01]  /*25e0*/  ISETP.GT.U32.AND P2, PT, R7, R19, PT ;  /* 0x000000130700720c */ /* 0x000fe20003f44070 */
[----:B------:R-:W-:-:S03]  /*25f0*/  IMAD.HI.U32 R0, R6, R18, RZ ;  /* 0x0000001206007227 */ /* 0x000fc600078e00ff */
[----:B------:R-:W-:Y:S04]  /*2600*/  STL [R1+0x1d54], R17 ;  /* 0x001d541101007387 */ /* 0x000fe80000100800 */
[----:B------:R-:W4:Y:S04]  /*2610*/  LDL.LU R11, [R1+0x1fc] ;  /* 0x0001fc00010b7983 */ /* 0x000f280000300800 */
[----:B------:R-:W4:Y:S01]  /*2620*/  LDL.LU R9, [R1+0x200] ;  /* 0x0002000001097983 */ /* 0x000f220000300800 */
[----:B------:R-:W-:Y:S02]  /*2630*/  IMAD.MOV R0, RZ, RZ, -R0 ;  /* 0x000000ffff007224 */ /* 0x000fe400078e0a00 */
[----:B------:R-:W-:Y:S01]  /*2640*/  @!P2 IMAD.IADD R19, R19, 0x1, -R7 ;  /* 0x000000011313a824 */ /* 0x000fe200078e0a07 */
[----:B------:R-:W-:Y:S01]  /*2650*/  ISETP.GE.AND P0, PT, R21, RZ, PT ;  /* 0x000000ff1500720c */ /* 0x000fe20003f06270 */
[C---:B------:R-:W-:Y:S01]  /*2660*/  IMAD R18, R7.reuse, R0, R18 ;  /* 0x0000000007127224 */ /* 0x040fe200078e0212 */
[----:B------:R-:W4:Y:S02]  /*2670*/  LDL.LU R10, [R1+0x204] ;  /* 0x00020400010a7983 */ /* 0x000f240000300800 */
[----:B------:R-:W-:-:S02]  /*2680*/  ISETP.GT.U32.AND P2, PT, R7, R19, PT ;  /* 0x000000130700720c */ /* 0x000fc40003f44070 */
[----:B------:R-:W-:Y:S01]  /*2690*/  ISETP.GT.U32.AND P1, PT, R7, R18, PT ;  /* 0x000000120700720c */ /* 0x000fe20003f24070 */
[----:B------:R-:W4:Y:S04]  /*26a0*/  LDL.LU R13, [R1+0x208] ;  /* 0x00020800010d7983 */ /* 0x000f280000300800 */
[----:B------:R-:W4:Y:S04]  /*26b0*/  LDL.LU R8, [R1+0x20c] ;  /* 0x00020c0001087983 */ /* 0x000f280000300800 */
[----:B------:R-:W4:Y:S02]  /*26c0*/  LDL R12, [R1+0xbf0] ;  /* 0x000bf000010c7983 */ /* 0x000f240000100800 */
[----:B------:R-:W-:-:S02]  /*26d0*/  @!P2 IMAD.IADD R19, R19, 0x1, -R7 ;  /* 0x000000011313a824 */ /* 0x000fc400078e0a07 */
[----:B------:R-:W-:Y:S01]  /*26e0*/  @!P1 IMAD.IADD R18, R18, 0x1, -R7 ;  /* 0x0000000112129824 */ /* 0x000fe200078e0a07 */
[----:B---3--:R-:W-:Y:S02]  /*26f0*/  ISETP.GE.AND P1, PT, R23, RZ, PT ;  /* 0x000000ff1700720c */ /* 0x008fe40003f26270 */
[----:B------:R-:W-:Y:S02]  /*2700*/  IABS R21, R23 ;  /* 0x0000001700157213 */ /* 0x000fe40000000000 */
[----:B--2---:R-:W-:Y:S02]  /*2710*/  IABS R23, R26 ;  /* 0x0000001a00177213 */ /* 0x004fe40000000000 */
[----:B------:R-:W-:Y:S02]  /*2720*/  ISETP.GE.AND P2, PT, R26, RZ, PT ;  /* 0x000000ff1a00720c */ /* 0x000fe40003f46270 */
[----:B----4-:R-:W-:Y:S02]  /*2730*/  IABS R26, R27 ;  /* 0x0000001b001a7213 */ /* 0x010fe40000000000 */
[----:B------:R-:W-:Y:S01]  /*2740*/  IABS R27, R15 ;  /* 0x0000000f001b7213 */ /* 0x000fe20000000000 */
[----:B------:R0:W-:Y:S04]  /*2750*/  STL [R1+0x1d58], R15 ;  /* 0x001d580f01007387 */ /* 0x0001e80000100800 */
[----:B0-----:R-:W2:Y:S01]  /*2760*/  LDL.LU R15, [R1+0x1f0] ;  /* 0x0001f000010f7983 */ /* 0x001ea20000300800 */
[----:B------:R-:W-:-:S05]  /*2770*/  IABS R3, R22 ;  /* 0x0000001600037213 */ /* 0x000fca0000000000 */
[----:B------:R-:W-:Y:S01]  /*2780*/  IMAD.HI.U32 R0, R6, R3, RZ ;  /* 0x0000000306007227 */ /* 0x000fe200078e00ff */
[----:B------:R-:W-:-:S03]  /*2790*/  ISETP.GE.AND P5, PT, R20, RZ, PT ;  /* 0x000000ff1400720c */ /* 0x000fc60003fa6270 */
[----:B------:R-:W-:-:S04]  /*27a0*/  IMAD.MOV R0, RZ, RZ, -R0 ;  /* 0x000000ffff007224 */ /* 0x000fc800078e0a00 */
[----:B------:R-:W-:Y:S02]  /*27b0*/  IMAD R20, R7, R0, R3 ;  /* 0x0000000007147224 */ /* 0x000fe400078e0203 */
[----:B------:R-:W-:-:S03]  /*27c0*/  IMAD.HI.U32 R4, R6, R21, RZ ;  /* 0x0000001506047227 */ /* 0x000fc600078e00ff */
[----:B------:R-:W-:Y:S01]  /*27d0*/  ISETP.GT.U32.AND P6, PT, R7, R20, PT ;  /* 0x000000140700720c */ /* 0x000fe20003fc4070 */
[----:B------:R-:W-:-:S04]  /*27e0*/  IMAD.MOV R4, RZ, RZ, -R4 ;  /* 0x000000ffff047224 */ /* 0x000fc800078e0a04 */
[C---:B------:R-:W-:Y:S01]  /*27f0*/  IMAD R21, R7.reuse, R4, R21 ;  /* 0x0000000407157224 */ /* 0x040fe200078e0215 */
[----:B------:R-:W-:-:S07]  /*2800*/  ISETP.GT.U32.AND P4, PT, R7, R18, PT ;  /* 0x000000120700720c */ /* 0x000fce0003f84070 */
[----:B------:R-:W-:Y:S01]  /*2810*/  @!P6 IMAD.IADD R20, R20, 0x1, -R7 ;  /* 0x000000011414e824 */ /* 0x000fe200078e0a07 */
[----:B------:R-:W-:Y:S01]  /*2820*/  ISETP.GT.U32.AND P6, PT, R7, R21, PT ;  /* 0x000000150700720c */ /* 0x000fe20003fc4070 */
[----:B------:R-:W-:Y:S01]  /*2830*/  IMAD.HI.U32 R2, R6, R23, RZ ;  /* 0x0000001706027227 */ /* 0x000fe200078e00ff */
[----:B------:R-:W-:-:S03]  /*2840*/  IABS R24, R28 ;  /* 0x0000001c00187213 */ /* 0x000fc60000000000 */
[----:B------:R-:W-:Y:S02]  /*2850*/  @!P4 IMAD.IADD R18, R18, 0x1, -R7 ;  /* 0x000000011212c824 */ /* 0x000fe400078e0a07 */
[----:B------:R-:W-:-:S06]  /*2860*/  IMAD.HI.U32 R0, R6, R24, RZ ;  /* 0x0000001806007227 */ /* 0x000fcc00078e00ff */
[----:B------:R-:W-:Y:S01]  /*2870*/  @!P6 IMAD.IADD R21, R21, 0x1, -R7 ;  /* 0x000000011515e824 */ /* 0x000fe200078e0a07 */
[C---:B------:R-:W-:Y:S01]  /*2880*/  ISETP.GT.U32.AND P6, PT, R7.reuse, R20, PT ;  /* 0x000000140700720c */ /* 0x040fe20003fc4070 */
[----:B------:R-:W-:Y:S02]  /*2890*/  @!P5 IMAD.MOV R18, RZ, RZ, -R18 ;  /* 0x000000ffff12d224 */ /* 0x000fe400078e0a12 */
[----:B------:R-:W-:Y:S01]  /*28a0*/  IMAD.MOV R2, RZ, RZ, -R2 ;  /* 0x000000ffff027224 */ /* 0x000fe200078e0a02 */
[C---:B------:R-:W-:Y:S01]  /*28b0*/  ISETP.GT.U32.AND P5, PT, R7.reuse, R21, PT ;  /* 0x000000150700720c */ /* 0x040fe20003fa4070 */
[----:B------:R-:W-:Y:S02]  /*28c0*/  IMAD.MOV R0, RZ, RZ, -R0 ;  /* 0x000000ffff007224 */ /* 0x000fe400078e0a00 */
[C---:B------:R-:W-:Y:S02]  /*28d0*/  IMAD R23, R7.reuse, R2, R23 ;  /* 0x0000000207177224 */ /* 0x040fe400078e0217 */
[----:B------:R-:W-:-:S04]  /*28e0*/  IMAD R24, R7, R0, R24 ;  /* 0x0000000007187224 */ /* 0x000fc800078e0218 */
[--C-:B------:R-:W-:Y:S01]  /*28f0*/  @!P6 IMAD.IADD R20, R20, 0x1, -R7.reuse ;  /* 0x000000011414e824 */ /* 0x100fe200078e0a07 */
[----:B------:R-:W-:Y:S02]  /*2900*/  ISETP.GT.U32.AND P6, PT, R7, R23, PT ;  /* 0x000000170700720c */ /* 0x000fe40003fc4070 */
[----:B------:R-:W-:Y:S01]  /*2910*/  ISETP.GE.AND P3, PT, R22, RZ, PT ;  /* 0x000000ff1600720c */ /* 0x000fe20003f66270 */
[----:B------:R-:W-:Y:S01]  /*2920*/  @!P5 IMAD.IADD R21, R21, 0x1, -R7 ;  /* 0x000000011515d824 */ /* 0x000fe200078e0a07 */
[----:B------:R-:W-:Y:S02]  /*2930*/  IABS R22, R25 ;  /* 0x0000001900167213 */ /* 0x000fe40000000000 */
[----:B------:R-:W-:Y:S02]  /*2940*/  ISETP.GE.AND P4, PT, R25, RZ, PT ;  /* 0x000000ff1900720c */ /* 0x000fe40003f86270 */
[----:B------:R-:W-:Y:S02]  /*2950*/  ISETP.GT.U32.AND P5, PT, R7, R24, PT ;  /* 0x000000180700720c */ /* 0x000fe40003fa4070 */
[----:B------:R-:W-:-:S05]  /*2960*/  IABS R25, R16 ;  /* 0x0000001000197213 */ /* 0x000fca0000000000 */
[----:B------:R-:W-:Y:S01]  /*2970*/  IMAD.HI.U32 R2, R6, R25, RZ ;  /* 0x0000001906027227 */ /* 0x000fe200078e00ff */
[----:B------:R-:W-:-:S03]  /*2980*/  IABS R29, R14 ;  /* 0x0000000e001d7213 */ /* 0x000fc60000000000 */
[--C-:B------:R-:W-:Y:S02]  /*2990*/  @!P6 IMAD.IADD R23, R23, 0x1, -R7.reuse ;  /* 0x000000011717e824 */ /* 0x100fe400078e0a07 */
[----:B------:R-:W-:Y:S02]  /*29a0*/  IMAD.MOV R2, RZ, RZ, -R2 ;  /* 0x000000ffff027224 */ /* 0x000fe400078e0a02 */
[----:B------:R-:W-:Y:S01]  /*29b0*/  @!P5 IMAD.IADD R24, R24, 0x1, -R7 ;  /* 0x000000011818d824 */ /* 0x000fe200078e0a07 */
[C---:B------:R-:W-:Y:S01]  /*29c0*/  ISETP.GT.U32.AND P5, PT, R7.reuse, R23, PT ;  /* 0x000000170700720c */ /* 0x040fe20003fa4070 */
[----:B------:R-:W-:Y:S02]  /*29d0*/  IMAD R25, R7, R2, R25 ;  /* 0x0000000207197224 */ /* 0x000fe400078e0219 */
[----:B------:R-:W-:-:S04]  /*29e0*/  IMAD.HI.U32 R0, R6, R27, RZ ;  /* 0x0000001b06007227 */ /* 0x000fc800078e00ff */
[----:B------:R-:W-:-:S04]  /*29f0*/  IMAD.HI.U32 R2, R6, R29, RZ ;  /* 0x0000001d06027227 */ /* 0x000fc800078e00ff */
[----:B------:R-:W-:Y:S02]  /*2a00*/  IMAD.MOV R0, RZ, RZ, -R0 ;  /* 0x000000ffff007224 */ /* 0x000fe400078e0a00 */
[----:B------:R-:W-:Y:S02]  /*2a10*/  IMAD.MOV R2, RZ, RZ, -R2 ;  /* 0x000000ffff027224 */ /* 0x000fe400078e0a02 */
[C---:B------:R-:W-:Y:S02]  /*2a20*/  IMAD R27, R7.reuse, R0, R27 ;  /* 0x00000000071b7224 */ /* 0x040fe400078e021b */
[----:B------:R-:W-:Y:S01]  /*2a30*/  IMAD R29, R7, R2, R29 ;  /* 0x00000002071d7224 */ /* 0x000fe200078e021d */
[----:B------:R-:W-:Y:S01]  /*2a40*/  IABS R2, R9 ;  /* 0x0000000900027213 */ /* 0x000fe20000000000 */
[----:B------:R-:W-:Y:S01]  /*2a50*/  @!P5 IMAD.IADD R23, R23, 0x1, -R7 ;  /* 0x000000011717d824 */ /* 0x000fe200078e0a07 */
[----:B------:R-:W-:-:S03]  /*2a60*/  ISETP.GT.U32.AND P5, PT, R7, R27, PT ;  /* 0x0000001b0700720c */ /* 0x000fc60003fa4070 */
[----:B------:R-:W-:-:S04]  /*2a70*/  IMAD.HI.U32 R4, R6, R2, RZ ;  /* 0x0000000206047227 */ /* 0x000fc800078e00ff */
[----:B------:R-:W-:-:S04]  /*2a80*/  IMAD.MOV R4, RZ, RZ, -R4 ;  /* 0x000000ffff047224 */ /* 0x000fc800078e0a04 */
[----:B------:R-:W-:Y:S02]  /*2a90*/  IMAD R2, R7, R4, R2 ;  /* 0x0000000407027224 */ /* 0x000fe400078e0202 */
[----:B------:R-:W-:-:S03]  /*2aa0*/  @!P5 IMAD.IADD R27, R27, 0x1, -R7 ;  /* 0x000000011b1bd824 */ /* 0x000fc600078e0a07 */
[----:B------:R-:W-:-:S13]  /*2ab0*/  ISETP.GT.U32.AND P5, PT, R7, R2, PT ;  /* 0x000000020700720c */ /* 0x000fda0003fa4070 */
[----:B------:R-:W-:Y:S02]  /*2ac0*/  @!P5 IMAD.IADD R2, R2, 0x1, -R7 ;  /* 0x000000010202d824 */ /* 0x000fe400078e0a07 */
[----:B------:R-:W-:Y:S01]  /*2ad0*/  IMAD.HI.U32 R3, R6, R22, RZ ;  /* 0x0000001606037227 */ /* 0x000fe200078e00ff */
[----:B--2---:R-:W-:Y:S02]  /*2ae0*/  ISETP.GE.AND P5, PT, R15, RZ, PT ;  /* 0x000000ff0f00720c */ /* 0x004fe40003fa6270 */
[----:B------:R-:W2:Y:S01]  /*2af0*/  LDL.LU R15, [R1+0x1d58] ;  /* 0x001d5800010f7983 */ /* 0x000ea20000300800 */
[----:B------:R-:W-:-:S04]  /*2b00*/  IMAD.MOV R3, RZ, RZ, -R3 ;  /* 0x000000ffff037224 */ /* 0x000fc800078e0a03 */
[----:B------:R-:W-:Y:S02]  /*2b10*/  IMAD R22, R7, R3, R22 ;  /* 0x0000000307167224 */ /* 0x000fe400078e0216 */
[----:B------:R-:W-:-:S03]  /*2b20*/  @!P0 IMAD.MOV R19, RZ, RZ, -R19 ;  /* 0x000000ffff138224 */ /* 0x000fc600078e0a13 */
[----:B------:R-:W-:-:S13]  /*2b30*/  ISETP.GT.U32.AND P0, PT, R7, R22, PT ;  /* 0x000000160700720c */ /* 0x000fda0003f04070 */
[----:B------:R-:W-:Y:S01]  /*2b40*/  @!P0 IMAD.IADD R22, R22, 0x1, -R7 ;  /* 0x0000000116168824 */ /* 0x000fe200078e0a07 */
[----:B------:R-:W-:Y:S02]  /*2b50*/  ISETP.GT.U32.AND P0, PT, R7, R25, PT ;  /* 0x000000190700720c */ /* 0x000fe40003f04070 */
[----:B------:R-:W-:Y:S01]  /*2b60*/  IABS R0, R11 ;  /* 0x0000000b00007213 */ /* 0x000fe20000000000 */
[----:B------:R-:W-:-:S04]  /*2b70*/  IMAD.HI.U32 R3, R6, R26, RZ ;  /* 0x0000001a06037227 */ /* 0x000fc800078e00ff */
[----:B------:R-:W-:-:S06]  /*2b80*/  @!P3 IMAD.MOV R20, RZ, RZ, -R20 ;  /* 0x000000ffff14b224 */ /* 0x000fcc00078e0a14 */
[----:B------:R-:W-:Y:S01]  /*2b90*/  @!P0 IMAD.IADD R25, R25, 0x1, -R7 ;  /* 0x0000000119198824 */ /* 0x000fe200078e0a07 */
[----:B------:R-:W-:Y:S01]  /*2ba0*/  ISETP.GT.U32.AND P0, PT, R7, R24, PT ;  /* 0x000000180700720c */ /* 0x000fe20003f04070 */
[----:B------:R-:W-:-:S03]  /*2bb0*/  IMAD.HI.U32 R5, R6, R0, RZ ;  /* 0x0000000006057227 */ /* 0x000fc600078e00ff */
[C---:B------:R-:W-:Y:S01]  /*2bc0*/  ISETP.GT.U32.AND P3, PT, R7.reuse, R25, PT ;  /* 0x000000190700720c */ /* 0x040fe20003f64070 */
[----:B------:R-:W-:Y:S01]  /*2bd0*/  IMAD.MOV R3, RZ, RZ, -R3 ;  /* 0x000000ffff037224 */ /* 0x000fe200078e0a03 */
[C---:B------:R-:W-:Y:S01]  /*2be0*/  ISETP.GT.U32.AND P6, PT, R7.reuse, R22, PT ;  /* 0x000000160700720c */ /* 0x040fe20003fc4070 */
[----:B------:R-:W-:Y:S02]  /*2bf0*/  IMAD.MOV R5, RZ, RZ, -R5 ;  /* 0x000000ffff057224 */ /* 0x000fe400078e0a05 */
[C---:B------:R-:W-:Y:S01]  /*2c00*/  IMAD R26, R7.reuse, R3, R26 ;  /* 0x00000003071a7224 */ /* 0x040fe200078e021a */
[----:B------:R-:W-:Y:S01]  /*2c10*/  IABS R3, R10 ;  /* 0x0000000a00037213 */ /* 0x000fe20000000000 */
[C---:B------:R-:W-:Y:S02]  /*2c20*/  IMAD R0, R7.reuse, R5, R0 ;  /* 0x0000000507007224 */ /* 0x040fe400078e0200 */
[----:B------:R-:W-:Y:S01]  /*2c30*/  @!P0 IMAD.IADD R24, R24, 0x1, -R7 ;  /* 0x0000000118188824 */ /* 0x000fe200078e0a07 */
[----:B------:R-:W-:Y:S01]  /*2c40*/  ISETP.GT.U32.AND P0, PT, R7, R29, PT ;  /* 0x0000001d0700720c */ /* 0x000fe20003f04070 */
[----:B------:R-:W-:-:S04]  /*2c50*/  IMAD.HI.U32 R5, R6, R3, RZ ;  /* 0x0000000306057227 */ /* 0x000fc800078e00ff */
[--C-:B------:R-:W-:Y:S01]  /*2c60*/  @!P3 IMAD.IADD R25, R25, 0x1, -R7.reuse ;  /* 0x000000011919b824 */ /* 0x100fe200078e0a07 */
[C---:B------:R-:W-:Y:S01]  /*2c70*/  ISETP.GT.U32.AND P3, PT, R7.reuse, R0, PT ;  /* 0x000000000700720c */ /* 0x040fe20003f64070 */
[----:B------:R-:W-:Y:S01]  /*2c80*/  @!P6 IMAD.IADD R22, R22, 0x1, -R7 ;  /* 0x000000011616e824 */ /* 0x000fe200078e0a07 */
[----:B------:R-:W-:Y:S01]  /*2c90*/  ISETP.GT.U32.AND P6, PT, R7, R26, PT ;  /* 0x0000001a0700720c */ /* 0x000fe20003fc4070 */
[----:B------:R-:W-:-:S04]  /*2ca0*/  IMAD.MOV R5, RZ, RZ, -R5 ;  /* 0x000000ffff057224 */ /* 0x000fc800078e0a05 */
[----:B------:R-:W-:Y:S02]  /*2cb0*/  IMAD R3, R7, R5, R3 ;  /* 0x0000000507037224 */ /* 0x000fe400078e0203 */
[--C-:B------:R-:W-:Y:S01]  /*2cc0*/  @!P0 IMAD.IADD R29, R29, 0x1, -R7.reuse ;  /* 0x000000011d1d8824 */ /* 0x100fe200078e0a07 */
[----:B------:R-:W-:Y:S02]  /*2cd0*/  IABS R4, R13 ;  /* 0x0000000d00047213 */ /* 0x000fe40000000000 */
[----:B------:R-:W-:Y:S01]  /*2ce0*/  ISETP.GT.U32.AND P0, PT, R7, R3, PT ;  /* 0x000000030700720c */ /* 0x000fe20003f04070 */
[--C-:B------:R-:W-:Y:S01]  /*2cf0*/  @!P3 IMAD.IADD R0, R0, 0x1, -R7.reuse ;  /* 0x000000010000b824 */ /* 0x100fe200078e0a07 */
[----:B------:R-:W-:Y:S01]  /*2d00*/  ISETP.GE.AND P3, PT, R16, RZ, PT ;  /* 0x000000ff1000720c */ /* 0x000fe20003f66270 */
[----:B------:R-:W-:Y:S01]  /*2d10*/  @!P6 IMAD.IADD R26, R26, 0x1, -R7 ;  /* 0x000000011a1ae824 */ /* 0x000fe200078e0a07 */
[----:B------:R-:W-:Y:S01]  /*2d20*/  ISETP.GE.AND P6, PT, R28, RZ, PT ;  /* 0x000000ff1c00720c */ /* 0x000fe20003fc6270 */
[----:B------:R-:W-:Y:S01]  /*2d30*/  IMAD.HI.U32 R28, R6, R4, RZ ;  /* 0x00000004061c7227 */ /* 0x000fe200078e00ff */
[----:B------:R-:W-:-:S02]  /*2d40*/  IABS R17, R12 ;  /* 0x0000000c00117213 */ /* 0x000fc40000000000 */
[----:B------:R-:W-:Y:S01]  /*2d50*/  IABS R5, R8 ;  /* 0x0000000800057213 */ /* 0x000fe20000000000 */
[----:B------:R-:W-:Y:S02]  /*2d60*/  IMAD.MOV R16, RZ, RZ, -R28 ;  /* 0x000000ffff107224 */ /* 0x000fe400078e0a1c */
[----:B------:R-:W-:Y:S02]  /*2d70*/  IMAD.MOV.U32 R28, RZ, RZ, R17 ;  /* 0x000000ffff1c7224 */ /* 0x000fe400078e0011 */
[----:B------:R-:W-:-:S04]  /*2d80*/  IMAD.HI.U32 R17, R6, R5, RZ ;  /* 0x0000000506117227 */ /* 0x000fc800078e00ff */
[----:B------:R-:W-:Y:S01]  /*2d90*/  @!P0 IMAD.IADD R3, R3, 0x1, -R7 ;  /* 0x0000000103038824 */ /* 0x000fe200078e0a07 */
[C---:B------:R-:W-:Y:S01]  /*2da0*/  ISETP.GT.U32.AND P0, PT, R7.reuse, R26, PT ;  /* 0x0000001a0700720c */ /* 0x040fe20003f04070 */
[----:B------:R-:W-:Y:S02]  /*2db0*/  IMAD R4, R7, R16, R4 ;  /* 0x0000001007047224 */ /* 0x000fe400078e0204 */
[----:B------:R-:W-:-:S04]  /*2dc0*/  IMAD.HI.U32 R16, R6, R28, RZ ;  /* 0x0000001c06107227 */ /* 0x000fc800078e00ff */
[----:B------:R-:W-:Y:S01]  /*2dd0*/  @!P2 IMAD.MOV R23, RZ, RZ, -R23 ;  /* 0x000000ffff17a224 */ /* 0x000fe200078e0a17 */
[C---:B------:R-:W-:Y:S01]  /*2de0*/  ISETP.GT.U32.AND P2, PT, R7.reuse, R29, PT ;  /* 0x0000001d0700720c */ /* 0x040fe20003f44070 */
[----:B------:R-:W-:Y:S01]  /*2df0*/  @!P3 IMAD.MOV R25, RZ, RZ, -R25 ;  /* 0x000000ffff19b224 */ /* 0x000fe200078e0a19 */
[C---:B------:R-:W-:Y:S01]  /*2e00*/  ISETP.GT.U32.AND P3, PT, R7.reuse, R2, PT ;  /* 0x000000020700720c */ /* 0x040fe20003f64070 */
[----:B------:R-:W-:Y:S02]  /*2e10*/  IMAD.MOV R6, RZ, RZ, -R17 ;  /* 0x000000ffff067224 */ /* 0x000fe400078e0a11 */
[----:B------:R-:W-:Y:S01]  /*2e20*/  @!P0 IMAD.IADD R26, R26, 0x1, -R7 ;  /* 0x000000011a1a8824 */ /* 0x000fe200078e0a07 */
[----:B------:R-:W3:Y:S01]  /*2e30*/  LDL.LU R17, [R1+0x1d54] ;  /* 0x001d540001117983 */ /* 0x000ee20000300800 */
[C---:B------:R-:W-:Y:S02]  /*2e40*/  IMAD R5, R7.reuse, R6, R5 ;  /* 0x0000000607057224 */ /* 0x040fe400078e0205 */
[----:B------:R-:W-:Y:S01]  /*2e50*/  IMAD.MOV R6, RZ, RZ, -R16 ;  /* 0x000000ffff067224 */ /* 0x000fe200078e0a10 */
[----:B------:R-:W-:-:S03]  /*2e60*/  ISETP.GT.U32.AND P0, PT, R7, R4, PT ;  /* 0x000000040700720c */ /* 0x000fc60003f04070 */
[--C-:B------:R-:W-:Y:S01]  /*2e70*/  @!P2 IMAD.IADD R29, R29, 0x1, -R7.reuse ;  /* 0x000000011d1da824 */ /* 0x100fe200078e0a07 */
[----:B------:R-:W4:Y:S01]  /*2e80*/  LDL.LU R16, [R1+0x1d50] ;  /* 0x001d500001107983 */ /* 0x000f220000300800 */
[C---:B------:R-:W-:Y:S01]  /*2e90*/  IMAD R6, R7.reuse, R6, R28 ;  /* 0x0000000607067224 */ /* 0x040fe200078e021c */
[----:B------:R-:W-:Y:S01]  /*2ea0*/  ISETP.GT.U32.AND P2, PT, R7, R5, PT ;  /* 0x000000050700720c */ /* 0x000fe20003f44070 */
[----:B------:R-:W-:-:S03]  /*2eb0*/  @!P3 IMAD.IADD R2, R2, 0x1, -R7 ;  /* 0x000000010202b824 */ /* 0x000fc600078e0a07 */
[----:B------:R-:W-:-:S03]  /*2ec0*/  ISETP.GT.U32.AND P3, PT, R7, R6, PT ;  /* 0x000000060700720c */ /* 0x000fc60003f64070 */
[--C-:B------:R-:W-:Y:S01]  /*2ed0*/  @!P0 IMAD.IADD R4, R4, 0x1, -R7.reuse ;  /* 0x0000000104048824 */ /* 0x100fe200078e0a07 */
[----:B------:R-:W-:Y:S02]  /*2ee0*/  ISETP.GE.AND P0, PT, R9, RZ, PT ;  /* 0x000000ff0900720c */ /* 0x000fe40003f06270 */
[----:B------:R-:W0:Y:S03]  /*2ef0*/  S2R R9, SR_TID.X ;  /* 0x0000000000097919 */ /* 0x000e260000002100 */
[----:B------:R-:W-:-:S04]  /*2f00*/  @!P2 IMAD.IADD R5, R5, 0x1, -R7 ;  /* 0x000000010505a824 */ /* 0x000fc800078e0a07 */
[----:B------:R-:W-:Y:S01]  /*2f10*/  @!P3 IMAD.IADD R6, R6, 0x1, -R7 ;  /* 0x000000010606b824 */ /* 0x000fe200078e0a07 */
[C---:B------:R-:W-:Y:S01]  /*2f20*/  ISETP.GT.U32.AND P2, PT, R7.reuse, R5, PT ;  /* 0x000000050700720c */ /* 0x040fe20003f44070 */
[----:B------:R-:W-:Y:S01]  /*2f30*/  @!P1 IMAD.MOV R21, RZ, RZ, -R21 ;  /* 0x000000ffff159224 */ /* 0x000fe200078e0a15 */
[C---:B------:R-:W-:Y:S01]  /*2f40*/  ISETP.GT.U32.AND P1, PT, R7.reuse, R27, PT ;  /* 0x0000001b0700720c */ /* 0x040fe20003f24070 */
[----:B------:R-:W-:Y:S01]  /*2f50*/  @!P4 IMAD.MOV R22, RZ, RZ, -R22 ;  /* 0x000000ffff16c224 */ /* 0x000fe200078e0a16 */
[C---:B------:R-:W-:Y:S01]  /*2f60*/  ISETP.GT.U32.AND P4, PT, R7.reuse, R0, PT ;  /* 0x000000000700720c */ /* 0x040fe20003f84070 */
[----:B------:R-:W-:Y:S01]  /*2f70*/  @!P6 IMAD.MOV R24, RZ, RZ, -R24 ;  /* 0x000000ffff18e224 */ /* 0x000fe200078e0a18 */
[C---:B------:R-:W-:Y:S01]  /*2f80*/  ISETP.GT.U32.AND P6, PT, R7.reuse, R3, PT ;  /* 0x000000030700720c */ /* 0x040fe20003fc4070 */
[----:B------:R-:W-:Y:S01]  /*2f90*/  @!P5 IMAD.MOV R26, RZ, RZ, -R26 ;  /* 0x000000ffff1ad224 */ /* 0x000fe200078e0a1a */
[C---:B------:R-:W-:Y:S02]  /*2fa0*/  ISETP.GT.U32.AND P5, PT, R7.reuse, R4, PT ;  /* 0x000000040700720c */ /* 0x040fe40003fa4070 */
[----:B------:R-:W-:-:S03]  /*2fb0*/  ISETP.GT.U32.AND P3, PT, R7, R6, PT ;  /* 0x000000060700720c */ /* 0x000fc60003f64070 */
[--C-:B------:R-:W-:Y:S02]  /*2fc0*/  @!P2 IMAD.IADD R5, R5, 0x1, -R7.reuse ;  /* 0x000000010505a824 */ /* 0x100fe400078e0a07 */
[--C-:B------:R-:W-:Y:S02]  /*2fd0*/  @!P1 IMAD.IADD R27, R27, 0x1, -R7.reuse ;  /* 0x000000011b1b9824 */ /* 0x100fe400078e0a07 */
[--C-:B------:R-:W-:Y:S02]  /*2fe0*/  @!P4 IMAD.IADD R0, R0, 0x1, -R7.reuse ;  /* 0x000000010000c824 */ /* 0x100fe400078e0a07 */
[--C-:B------:R-:W-:Y:S02]  /*2ff0*/  @!P6 IMAD.IADD R3, R3, 0x1, -R7.reuse ;  /* 0x000000010303e824 */ /* 0x100fe400078e0a07 */
[--C-:B------:R-:W-:Y:S02]  /*3000*/  @!P5 IMAD.IADD R4, R4, 0x1, -R7.reuse ;  /* 0x000000010404d824 */ /* 0x100fe400078e0a07 */
[----:B------:R-:W-:-:S02]  /*3010*/  @!P3 IMAD.IADD R6, R6, 0x1, -R7 ;  /* 0x000000010606b824 */ /* 0x000fc400078e0a07 */
[----:B------:R-:W1:Y:S01]  /*3020*/  S2R R7, SR_TID.X ;  /* 0x0000000000077919 */ /* 0x000e620000002100 */
[----:B------:R-:W-:Y:S02]  /*3030*/  ISETP.GE.AND P6, PT, R11, RZ, PT ;  /* 0x000000ff0b00720c */ /* 0x000fe40003fc6270 */
[----:B0-----:R-:W-:Y:S02]  /*3040*/  LOP3.LUT R11, R9, 0x7, RZ, 0xc0, !PT ;  /* 0x00000007090b7812 */ /* 0x001fe400078ec0ff */
[----:B------:R-:W-:-:S03]  /*3050*/  ISETP.GE.AND P4, PT, R14, RZ, PT ;  /* 0x000000ff0e00720c */ /* 0x000fc60003f86270 */
[----:B------:R-:W-:Y:S01]  /*3060*/  IMAD R14, R11, 0x90, RZ ;  /* 0x000000900b0e7824 */ /* 0x000fe200078e02ff */
[----:B------:R-:W-:Y:S01]  /*3070*/  ISETP.GE.AND P5, PT, R13, RZ, PT ;  /* 0x000000ff0d00720c */ /* 0x000fe20003fa6270 */
[----:B------:R-:W-:Y:S01]  /*3080*/  IMAD.SHL.U32 R13, R9, 0x200, RZ ;  /* 0x00000200090d7824 */ /* 0x000fe200078e00ff */
[----:B------:R-:W-:-:S03]  /*3090*/  ISETP.GE.AND P2, PT, R8, RZ, PT ;  /* 0x000000ff0800720c */ /* 0x000fc60003f46270 */
[----:B------:R-:W-:Y:S01]  /*30a0*/  @!P6 IMAD.MOV R0, RZ, RZ, -R0 ;  /* 0x000000ffff00e224 */ /* 0x000fe200078e0a00 */
[----:B------:R-:W-:Y:S02]  /*30b0*/  ISETP.GE.AND P3, PT, R12, RZ, PT ;  /* 0x000000ff0c00720c */ /* 0x000fe40003f66270 */
[----:B-1----:R-:W-:-:S05]  /*30c0*/  LOP3.LUT R7, R7, 0x3f, RZ, 0xc0, !PT ;  /* 0x0000003f07077812 */ /* 0x002fca00078ec0ff */
[----:B------:R-:W-:-:S05]  /*30d0*/  IMAD R7, R7, UR6, RZ ;  /* 0x0000000607077c24 */ /* 0x000fca000f8e02ff */
[----:B------:R-:W-:Y:S02]  /*30e0*/  LEA R7, P6, R7, UR10, 0x1 ;  /* 0x0000000a07077c11 */ /* 0x000fe4000f8c08ff */
[----:B--2---:R-:W-:Y:S01]  /*30f0*/  ISETP.GE.AND P1, PT, R15, RZ, PT ;  /* 0x000000ff0f00720c */ /* 0x004fe20003f26270 */
[----:B------:R-:W-:-:S05]  /*3100*/  IMAD.SHL.U32 R15, R9, 0x2, RZ ;  /* 0x00000002090f7824 */ /* 0x000fca00078e00ff */
[----:B------:R-:W-:-:S04]  /*3110*/  LOP3.LUT R28, R15, 0x10, RZ, 0xc0, !PT ;  /* 0x000000100f1c7812 */ /* 0x000fc800078ec0ff */
[----:B------:R-:W-:-:S03]  /*3120*/  LOP3.LUT R28, R28, 0x20, R9, 0xf8, !PT ;  /* 0x000000201c1c7812 */ /* 0x000fc600078ef809 */
[----:B------:R-:W-:Y:S01]  /*3130*/  @!P1 IMAD.MOV R27, RZ, RZ, -R27 ;  /* 0x000000ffff1b9224 */ /* 0x000fe200078e0a1b */
[----:B------:R-:W-:Y:S01]  /*3140*/  ISETP.GE.AND P1, PT, R10, RZ, PT ;  /* 0x000000ff0a00720c */ /* 0x000fe20003f26270 */
[----:B------:R-:W-:Y:S01]  /*3150*/  IMAD R10, R11, 0x410, RZ ;  /* 0x000004100b0a7824 */ /* 0x000fe200078e02ff */
[----:B------:R-:W-:Y:S01]  /*3160*/  LOP3.LUT R14, R14, 0x30, R15, 0x78, !PT ;  /* 0x000000300e0e7812 */ /* 0x000fe200078e780f */
[----:B------:R-:W2:Y:S03]  /*3170*/  LDL.LU R11, [R1+0x18] ;  /* 0x00001800010b7983 */ /* 0x000ea60000300800 */
[----:B------:R-:W-:Y:S02]  /*3180*/  LOP3.LUT R28, R10, R28, RZ, 0x3c, !PT ;  /* 0x0000001c0a1c7212 */ /* 0x000fe400078e3cff */
[----:B------:R-:W2:Y:S02]  /*3190*/  LDL.LU R10, [R1+0x14] ;  /* 0x00001400010a7983 */ /* 0x000ea40000300800 */
[----:B------:R-:W-:-:S02]  /*31a0*/  LOP3.LUT R28, R28, 0x2000, R13, 0xf8, !PT ;  /* 0x000020001c1c7812 */ /* 0x000fc400078ef80d */
[----:B------:R-:W2:Y:S04]  /*31b0*/  LDL.LU R9, [R1+0x10] ;  /* 0x0000100001097983 */ /* 0x000ea80000300800 */
[----:B------:R-:W2:Y:S04]  /*31c0*/  LDL.LU R8, [R1+0x8] ;  /* 0x0000080001087983 */ /* 0x000ea80000300800 */
[----:B------:R-:W2:Y:S04]  /*31d0*/  LDL.LU R15, [R1+0x1d4c] ;  /* 0x001d4c00010f7983 */ /* 0x000ea80000300800 */
[----:B------:R-:W2:Y:S04]  /*31e0*/  LDL.LU R14, [R1+0x1d48] ;  /* 0x001d4800010e7983 */ /* 0x000ea80000300800 */
[----:B------:R-:W2:Y:S04]  /*31f0*/  LDL.LU R13, [R1+0x1d44] ;  /* 0x001d4400010d7983 */ /* 0x000ea80000300800 */
[----:B------:R0:W-:Y:S04]  /*3200*/  STL [R1+0x1d00], R28 ;  /* 0x001d001c01007387 */ /* 0x0001e80000100800 */
[----:B0-----:R-:W2:Y:S04]  /*3210*/  LDL.LU R28, [R1+0x1a4] ;  /* 0x0001a400011c7983 */ /* 0x001ea80000300800 */
[----:B------:R-:W3:Y:S04]  /*3220*/  LDL.LU R12, [R1+0x1d40] ;  /* 0x001d4000010c7983 */ /* 0x000ee80000300800 */
[----:B------:R0:W-:Y:S04]  /*3230*/  STL [R1+0x1d1c], R7 ;  /* 0x001d1c0701007387 */ /* 0x0001e80000100800 */
[----:B0-----:R-:W3:Y:S01]  /*3240*/  LDL.LU R7, [R1+0x4] ;  /* 0x0000040001077983 */ /* 0x001ee20000300800 */
[----:B------:R-:W-:Y:S01]  /*3250*/  @!P4 IMAD.MOV R29, RZ, RZ, -R29 ;  /* 0x000000ffff1dc224 */ /* 0x000fe200078e0a1d */
[----:B--2---:R-:W-:-:S02]  /*3260*/  ISETP.NE.AND P4, PT, R28, RZ, PT ;  /* 0x000000ff1c00720c */ /* 0x004fc40003f85270 */
[----:B------:R-:W-:-:S04]  /*3270*/  LOP3.LUT R28, RZ, R28, RZ, 0x33, !PT ;  /* 0x0000001cff1c7212 */ /* 0x000fc800078e33ff */
[C---:B------:R-:W-:Y:S02]  /*3280*/  SEL R11, R28.reuse, R11, !P4 ;  /* 0x0000000b1c0b7207 */ /* 0x040fe40006000000 */
[C---:B------:R-:W-:Y:S01]  /*3290*/  SEL R10, R28.reuse, R10, !P4 ;  /* 0x0000000a1c0a7207 */ /* 0x040fe20006000000 */
[----:B------:R-:W-:Y:S01]  /*32a0*/  STL [R1+0x1c], R28 ;  /* 0x00001c1c01007387 */ /* 0x000fe20000100800 */
[C---:B------:R-:W-:Y:S02]  /*32b0*/  SEL R9, R28.reuse, R9, !P4 ;  /* 0x000000091c097207 */ /* 0x040fe40006000000 */
[C---:B------:R-:W-:Y:S01]  /*32c0*/  SEL R8, R28.reuse, R8, !P4 ;  /* 0x000000081c087207 */ /* 0x040fe20006000000 */
[----:B------:R0:W-:Y:S01]  /*32d0*/  STL [R1+0x18], R11 ;  /* 0x0000180b01007387 */ /* 0x0001e20000100800 */
[----:B---3--:R-:W-:-:S03]  /*32e0*/  SEL R7, R28, R7, !P4 ;  /* 0x000000071c077207 */ /* 0x008fc60006000000 */
[----:B0-----:R-:W2:Y:S04]  /*32f0*/  LDL.LU R11, [R1+0x1d3c] ;  /* 0x001d3c00010b7983 */ /* 0x001ea80000300800 */
[----:B------:R0:W-:Y:S04]  /*3300*/  STL [R1+0x14], R10 ;  /* 0x0000140a01007387 */ /* 0x0001e80000100800 */
[----:B0-----:R-:W3:Y:S04]  /*3310*/  LDL.LU R10, [R1+0x1d38] ;  /* 0x001d3800010a7983 */ /* 0x001ee80000300800 */
[----:B------:R0:W-:Y:S04]  /*3320*/  STL [R1+0xc], R9 ;  /* 0x00000c0901007387 */ /* 0x0001e80000100800 */
[----:B0-----:R-:W2:Y:S04]  /*3330*/  LDL.LU R9, [R1+0x1d34] ;  /* 0x001d340001097983 */ /* 0x001ea80000300800 */
[----:B------:R0:W-:Y:S04]  /*3340*/  STL [R1+0x8], R8 ;  /* 0x0000080801007387 */ /* 0x0001e80000100800 */
[----:B0-----:R-:W2:Y:S04]  /*3350*/  LDL.LU R8, [R1+0x1d30] ;  /* 0x001d300001087983 */ /* 0x001ea80000300800 */
[----:B------:R0:W-:Y:S04]  /*3360*/  STL [R1+0x1d20], R7 ;  /* 0x001d200701007387 */ /* 0x0001e80000100800 */
[----:B0-----:R-:W2:Y:S04]  /*3370*/  LDL.LU R7, [R1+0xc] ;  /* 0x00000c0001077983 */ /* 0x001ea80000300800 */
[----:B--2---:R0:W-:Y:S04]  /*3380*/  STL [R1+0x1d24], R7 ;  /* 0x001d240701007387 */ /* 0x0041e80000100800 */
[----:B0-----:R-:W2:Y:S04]  /*3390*/  LDL.LU R7, [R1+0x14] ;  /* 0x0000140001077983 */ /* 0x001ea80000300800 */
[----:B--2---:R0:W-:Y:S04]  /*33a0*/  STL [R1+0x1d28], R7 ;  /* 0x001d280701007387 */ /* 0x0041e80000100800 */
[----:B0-----:R-:W2:Y:S01]  /*33b0*/  LDL.LU R7, [R1+0x18] ;  /* 0x0000180001077983 */ /* 0x001ea20000300800 */
[----:B------:R-:W-:-:S02]  /*33c0*/  @!P0 IMAD.MOV R2, RZ, RZ, -R2 ;  /* 0x000000ffff028224 */ /* 0x000fc400078e0a02 */
[----:B------:R-:W-:Y:S01]  /*33d0*/  @!P1 IMAD.MOV R3, RZ, RZ, -R3 ;  /* 0x000000ffff039224 */ /* 0x000fe200078e0a03 */
[----:B--2---:R0:W-:Y:S04]  /*33e0*/  STL [R1+0x1d2c], R7 ;  /* 0x001d2c0701007387 */ /* 0x0041e80000100800 */
[----:B0-----:R-:W2:Y:S01]  /*33f0*/  LDL.LU R7, [R1+0x1c] ;  /* 0x00001c0001077983 */ /* 0x001ea20000300800 */
[----:B------:R-:W-:Y:S02]  /*3400*/  @!P5 IMAD.MOV R4, RZ, RZ, -R4 ;  /* 0x000000ffff04d224 */ /* 0x000fe400078e0a04 */
[----:B------:R-:W-:Y:S02]  /*3410*/  @!P2 IMAD.MOV R5, RZ, RZ, -R5 ;  /* 0x000000ffff05a224 */ /* 0x000fe400078e0a05 */
[----:B------:R-:W-:Y:S01]  /*3420*/  @!P3 IMAD.MOV R6, RZ, RZ, -R6 ;  /* 0x000000ffff06b224 */ /* 0x000fe200078e0a06 */
[----:B--2---:R-:W-:-:S02]  /*3430*/  SEL R28, R7, R8, !P4 ;  /* 0x00000008071c7207 */ /* 0x004fc40006000000 */
[C---:B------:R-:W-:Y:S02]  /*3440*/  SEL R9, R7.reuse, R9, !P4 ;  /* 0x0000000907097207 */ /* 0x040fe40006000000 */
[C---:B---3--:R-:W-:Y:S02]  /*3450*/  SEL R10, R7.reuse, R10, !P4 ;  /* 0x0000000a070a7207 */ /* 0x048fe40006000000 */
[C---:B------:R-:W-:Y:S02]  /*3460*/  SEL R11, R7.reuse, R11, !P4 ;  /* 0x0000000b070b7207 */ /* 0x040fe40006000000 */
[C---:B------:R-:W-:Y:S02]  /*3470*/  SEL R12, R7.reuse, R12, !P4 ;  /* 0x0000000c070c7207 */ /* 0x040fe40006000000 */
[C---:B------:R-:W-:Y:S02]  /*3480*/  SEL R13, R7.reuse, R13, !P4 ;  /* 0x0000000d070d7207 */ /* 0x040fe40006000000 */
[----:B------:R-:W-:-:S02]  /*3490*/  SEL R14, R7, R14, !P4 ;  /* 0x0000000e070e7207 */ /* 0x000fc40006000000 */
[C---:B------:R-:W-:Y:S02]  /*34a0*/  SEL R15, R7.reuse, R15, !P4 ;  /* 0x0000000f070f7207 */ /* 0x040fe40006000000 */
[C---:B----4-:R-:W-:Y:S02]  /*34b0*/  SEL R16, R7.reuse, R16, !P4 ;  /* 0x0000001007107207 */ /* 0x050fe40006000000 */
[C---:B------:R-:W-:Y:S02]  /*34c0*/  SEL R17, R7.reuse, R17, !P4 ;  /* 0x0000001107117207 */ /* 0x040fe40006000000 */
[C---:B------:R-:W-:Y:S02]  /*34d0*/  SEL R18, R7.reuse, R18, !P4 ;  /* 0x0000001207127207 */ /* 0x040fe40006000000 */
[C---:B------:R-:W-:Y:S02]  /*34e0*/  SEL R19, R7.reuse, R19, !P4 ;  /* 0x0000001307137207 */ /* 0x040fe40006000000 */
[----:B------:R-:W-:-:S02]  /*34f0*/  SEL R20, R7, R20, !P4 ;  /* 0x0000001407147207 */ /* 0x000fc40006000000 */
[C---:B------:R-:W-:Y:S02]  /*3500*/  SEL R21, R7.reuse, R21, !P4 ;  /* 0x0000001507157207 */ /* 0x040fe40006000000 */
[C---:B------:R-:W-:Y:S02]  /*3510*/  SEL R22, R7.reuse, R22, !P4 ;  /* 0x0000001607167207 */ /* 0x040fe40006000000 */
        /* <DEDUP_REMOVED lines=11> */
[----:B------:R-:W-:Y:S02]  /*35d0*/  SEL R6, R7, R6, !P4 ;  /* 0x0000000607067207 */ /* 0x000fe40006000000 */
[----:B------:R-:W2:Y:S01]  /*35e0*/  LDL.LU R7, [R1+0x1d2c] ;  /* 0x001d2c0001077983 */ /* 0x000ea20000300800 */
[----:B------:R-:W0:Y:S02]  /*35f0*/  S2R R8, SR_TID.X ;  /* 0x0000000000087919 */ /* 0x000e240000002100 */
[----:B0-----:R-:W-:-:S05]  /*3600*/  LOP3.LUT R8, R8, 0x3f, RZ, 0xc0, !PT ;  /* 0x0000003f08087812 */ /* 0x001fca00078ec0ff */
[----:B------:R-:W-:-:S05]  /*3610*/  IMAD R8, R8, UR6, RZ ;  /* 0x0000000608087c24 */ /* 0x000fca000f8e02ff */
[----:B------:R-:W-:-:S05]  /*3620*/  LEA.HI.X.SX32 R8, R8, UR11, 0x1, P6 ;  /* 0x0000000b08087c11 */ /* 0x000fca000b0f0eff */
[----:B------:R0:W-:Y:S04]  /*3630*/  STL [R1+0x1d18], R8 ;  /* 0x001d180801007387 */ /* 0x0001e80000100800 */
[----:B0-----:R-:W3:Y:S01]  /*3640*/  LDL.LU R8, [R1+0x8] ;  /* 0x0000080001087983 */ /* 0x001ee20000300800 */
[----:B--2---:R-:W-:-:S05]  /*3650*/  IMAD R7, R7, UR12, RZ ;  /* 0x0000000c07077c24 */ /* 0x004fca000f8e02ff */
[----:B------:R0:W-:Y:S04]  /*3660*/  STL [R1+0x18], R7 ;  /* 0x0000180701007387 */ /* 0x0001e80000100800 */
[----:B0-----:R-:W2:Y:S02]  /*3670*/  LDL.LU R7, [R1+0x1d28] ;  /* 0x001d280001077983 */ /* 0x001ea40000300800 */
[----:B--2---:R-:W-:-:S05]  /*3680*/  IMAD R7, R7, UR12, RZ ;  /* 0x0000000c07077c24 */ /* 0x004fca000f8e02ff */
[----:B------:R0:W-:Y:S04]  /*3690*/  STL [R1+0x10], R7 ;  /* 0x0000100701007387 */ /* 0x0001e80000100800 */
[----:B0-----:R-:W2:Y:S02]  /*36a0*/  LDL.LU R7, [R1+0x1d24] ;  /* 0x001d240001077983 */ /* 0x001ea40000300800 */
[----:B--2---:R-:W-:-:S05]  /*36b0*/  IMAD R7, R7, UR12, RZ ;  /* 0x0000000c07077c24 */ /* 0x004fca000f8e02ff */
[----:B------:R0:W-:Y:S04]  /*36c0*/  STL [R1+0xc], R7 ;  /* 0x00000c0701007387 */ /* 0x0001e80000100800 */
[----:B0-----:R-:W2:Y:S01]  /*36d0*/  LDL.LU R7, [R1+0x1d20] ;  /* 0x001d200001077983 */ /* 0x001ea20000300800 */
[----:B---3--:R-:W-:Y:S02]  /*36e0*/  IMAD R8, R8, UR12, RZ ;  /* 0x0000000c08087c24 */ /* 0x008fe4000f8e02ff */
[----:B------:R-:W-:-:S03]  /*36f0*/  IMAD R11, R11, UR12, RZ ;  /* 0x0000000c0b0b7c24 */ /* 0x000fc6000f8e02ff */
[----:B------:R2:W-:Y:S01]  /*3700*/  STL [R1+0x8], R8 ;  /* 0x0000080801007387 */ /* 0x0005e20000100800 */
[----:B------:R-:W-:Y:S02]  /*3710*/  IMAD R12, R12, UR12, RZ ;  /* 0x0000000c0c0c7c24 */ /* 0x000fe4000f8e02ff */
[----:B------:R-:W-:Y:S02]  /*3720*/  IMAD R13, R13, UR12, RZ ;  /* 0x0000000c0d0d7c24 */ /* 0x000fe4000f8e02ff */
[----:B------:R-:W-:Y:S02]  /*3730*/  IMAD R14, R14, UR12, RZ ;  /* 0x0000000c0e0e7c24 */ /* 0x000fe4000f8e02ff */
[----:B------:R-:W-:Y:S02]  /*3740*/  IMAD R15, R15, UR12, RZ ;  /* 0x0000000c0f0f7c24 */ /* 0x000fe4000f8e02ff */
[----:B--2---:R-:W-:Y:S02]  /*3750*/  IMAD R8, R7, UR12, RZ ;  /* 0x0000000c07087c24 */ /* 0x004fe4000f8e02ff */
[----:B------:R-:W2:Y:S04]  /*3760*/  LDL.LU R7, [R1+0x1d1c] ;  /* 0x001d1c0001077983 */ /* 0x000ea80000300800 */
[----:B------:R-:W-:Y:S04]  /*3770*/  STL [R1+0x4], R8 ;  /* 0x0000040801007387 */ /* 0x000fe80000100800 */
[----:B------:R0:W-:Y:S04]  /*3780*/  STL [R1+0x1d14], R11 ;  /* 0x001d140b01007387 */ /* 0x0001e80000100800 */
[----:B0-----:R-:W2:Y:S04]  /*3790*/  LDL.LU R11, [R1+0x18] ;  /* 0x00001800010b7983 */ /* 0x001ea80000300800 */
[----:B------:R0:W-:Y:S04]  /*37a0*/  STL [R1+0x1d10], R12 ;  /* 0x001d100c01007387 */ /* 0x0001e80000100800 */
[----:B0-----:R-:W3:Y:S04]  /*37b0*/  LDL.LU R12, [R1+0x10] ;  /* 0x00001000010c7983 */ /* 0x001ee80000300800 */
[----:B------:R0:W-:Y:S04]  /*37c0*/  STL [R1+0x1d0c], R13 ;  /* 0x001d0c0d01007387 */ /* 0x0001e80000100800 */
[----:B0-----:R-:W4:Y:S04]  /*37d0*/  LDL.LU R13, [R1+0xc] ;  /* 0x00000c00010d7983 */ /* 0x001f280000300800 */
[----:B------:R0:W-:Y:S04]  /*37e0*/  STL [R1+0x1d08], R14 ;  /* 0x001d080e01007387 */ /* 0x0001e80000100800 */
[----:B0-----:R-:W4:Y:S04]  /*37f0*/  LDL.LU R14, [R1+0x8] ;  /* 0x00000800010e7983 */ /* 0x001f280000300800 */
[----:B------:R0:W-:Y:S04]  /*3800*/  STL [R1+0x1d04], R15 ;  /* 0x001d040f01007387 */ /* 0x0001e80000100800 */
[----:B0-----:R-:W4:Y:S01]  /*3810*/  LDL.LU R15, [R1+0x4] ;  /* 0x00000400010f7983 */ /* 0x001f220000300800 */
[----:B------:R-:W-:-:S02]  /*3820*/  IMAD R28, R28, UR12, RZ ;  /* 0x0000000c1c1c7c24 */ /* 0x000fc4000f8e02ff */
[----:B------:R-:W-:Y:S01]  /*3830*/  IMAD R9, R9, UR12, RZ ;  /* 0x0000000c09097c24 */ /* 0x000fe2000f8e02ff */
[----:B--2---:R-:W-:-:S05]  /*3840*/  LEA R8, P4, R11, R7, 0x1 ;  /* 0x000000070b087211 */ /* 0x004fca00078808ff */
[----:B------:R3:W-:Y:S02]  /*3850*/  STL [R1+0x1c98], R8 ;  /* 0x001c980801007387 */ /* 0x0007e40000100800 */
[----:B---3--:R-:W-:-:S05]  /*3860*/  LEA R8, P3, R12, R7, 0x1 ;  /* 0x000000070c087211 */ /* 0x008fca00078608ff */
[----:B------:R4:W-:Y:S02]  /*3870*/  STL [R1+0x1c9c], R8 ;  /* 0x001c9c0801007387 */ /* 0x0009e40000100800 */
[----:B----4-:R-:W-:-:S05]  /*3880*/  LEA R8, P2, R13, R7, 0x1 ;  /* 0x000000070d087211 */ /* 0x010fca00078408ff */
[----:B------:R0:W-:Y:S02]  /*3890*/  STL [R1+0x1ca0], R8 ;  /* 0x001ca00801007387 */ /* 0x0001e40000100800 */
[----:B0-----:R-:W-:-:S05]  /*38a0*/  LEA R8, P1, R14, R7, 0x1 ;  /* 0x000000070e087211 */ /* 0x001fca00078208ff */
[----:B------:R0:W-:Y:S02]  /*38b0*/  STL [R1+0x1ca4], R8 ;  /* 0x001ca40801007387 */ /* 0x0001e40000100800 */
[----:B0-----:R-:W-:-:S05]  /*38c0*/  LEA R8, P0, R15, R7, 0x1 ;  /* 0x000000070f087211 */ /* 0x001fca00078008ff */
[----:B------:R0:W-:Y:S02]  /*38d0*/  STL [R1+0x1ca8], R8 ;  /* 0x001ca80801007387 */ /* 0x0001e40000100800 */
[----:B0-----:R-:W-:-:S05]  /*38e0*/  LEA R8, P6, R28, R7, 0x1 ;  /* 0x000000071c087211 */ /* 0x001fca00078c08ff */
[----:B------:R0:W-:Y:S02]  /*38f0*/  STL [R1+0x1cac], R8 ;  /* 0x001cac0801007387 */ /* 0x0001e40000100800 */
[----:B0-----:R-:W-:-:S05]  /*3900*/  LEA R8, P5, R9, R7, 0x1 ;  /* 0x0000000709087211 */ /* 0x001fca00078a08ff */
[----:B------:R0:W-:Y:S04]  /*3910*/  STL [R1+0x1cb0], R8 ;  /* 0x001cb00801007387 */ /* 0x0001e80000100800 */
[----:B0-----:R-:W2:Y:S01]  /*3920*/  LDL.LU R8, [R1+0x1d18] ;  /* 0x001d180001087983 */ /* 0x001ea20000300800 */
[----:B------:R-:W-:Y:S01]  /*3930*/  IMAD R10, R10, UR12, RZ ;  /* 0x0000000c0a0a7c24 */ /* 0x000fe2000f8e02ff */
[----:B--2---:R-:W-:-:S05]  /*3940*/  LEA.HI.X.SX32 R11, R11, R8, 0x1, P4 ;  /* 0x000000080b0b7211 */ /* 0x004fca00020f0eff */
[----:B------:R0:W-:Y:S02]  /*3950*/  STL [R1+0x1c90], R11 ;  /* 0x001c900b01007387 */ /* 0x0001e40000100800 */
[----:B0-----:R-:W-:-:S05]  /*3960*/  LEA R11, P4, R10, R7, 0x1 ;  /* 0x000000070a0b7211 */ /* 0x001fca00078808ff */
[----:B------:R0:W-:Y:S04]  /*3970*/  STL [R1+0x1c94], R11 ;  /* 0x001c940b01007387 */ /* 0x0001e80000100800 */
[----:B0-----:R-:W2:Y:S01]  /*3980*/  LDL.LU R11, [R1+0x1d14] ;  /* 0x001d1400010b7983 */ /* 0x001ea20000300800 */
[----:B------:R-:W-:-:S05]  /*3990*/  LEA.HI.X.SX32 R12, R12, R8, 0x1, P3 ;  /* 0x000000080c0c7211 */ /* 0x000fca00018f0eff */
[----:B------:R2:W-:Y:S02]  /*39a0*/  STL [R1+0x1c88], R12 ;  /* 0x001c880c01007387 */ /* 0x0005e40000100800 */
[----:B--2---:R-:W-:-:S05]  /*39b0*/  LEA R12, P3, R11, R7, 0x1 ;  /* 0x000000070b0c7211 */ /* 0x004fca00078608ff */
        /* <DEDUP_REMOVED lines=17> */
[-C--:B------:R-:W-:Y:S01]  /*3ad0*/  LEA.HI.X.SX32 R28, R28, R8.reuse, 0x1, P6 ;  /* 0x000000081c1c7211 */ /* 0x080fe200030f0eff */
[----:B------:R-:W-:Y:S01]  /*3ae0*/  IMAD R16, R16, UR12, RZ ;  /* 0x0000000c10107c24 */ /* 0x000fe2000f8e02ff */
[----:B------:R-:W-:-:S03]  /*3af0*/  LEA.HI.X.SX32 R9, R9, R8, 0x1, P5 ;  /* 0x0000000809097211 */ /* 0x000fc600028f0eff */
[----:B------:R2:W-:Y:S01]  /*3b00*/  STL [R1+0x1c68], R28 ;  /* 0x001c681c01007387 */ /* 0x0005e20000100800 */
[----:B------:R-:W-:Y:S01]  /*3b10*/  IMAD R17, R17, UR12, RZ ;  /* 0x0000000c11117c24 */ /* 0x000fe2000f8e02ff */
[-C--:B------:R-:W-:Y:S01]  /*3b20*/  LEA.HI.X.SX32 R10, R10, R8.reuse, 0x1, P4 ;  /* 0x000000080a0a7211 */ /* 0x080fe200020f0eff */
[----:B------:R-:W-:Y:S01]  /*3b30*/  IMAD R18, R18, UR12, RZ ;  /* 0x0000000c12127c24 */ /* 0x000fe2000f8e02ff */
[----:B------:R-:W-:Y:S01]  /*3b40*/  LEA.HI.X.SX32 R11, R11, R8, 0x1, P3 ;  /* 0x000000080b0b7211 */ /* 0x000fe200018f0eff */
[----:B------:R-:W-:Y:S02]  /*3b50*/  IMAD R19, R19, UR12, RZ ;  /* 0x0000000c13137c24 */ /* 0x000fe4000f8e02ff */
[----:B------:R-:W-:Y:S02]  /*3b60*/  IMAD R20, R20, UR12, RZ ;  /* 0x0000000c14147c24 */ /* 0x000fe4000f8e02ff */
[----:B------:R-:W-:Y:S02]  /*3b70*/  IMAD R21, R21, UR12, RZ ;  /* 0x0000000c15157c24 */ /* 0x000fe4000f8e02ff */
[----:B------:R-:W-:-:S02]  /*3b80*/  IMAD R22, R22, UR12, RZ ;  /* 0x0000000c16167c24 */ /* 0x000fc4000f8e02ff */
[----:B------:R-:W-:Y:S02]  /*3b90*/  IMAD R23, R23, UR12, RZ ;  /* 0x0000000c17177c24 */ /* 0x000fe4000f8e02ff */
[----:B------:R-:W-:Y:S02]  /*3ba0*/  IMAD R24, R24, UR12, RZ ;  /* 0x0000000c18187c24 */ /* 0x000fe4000f8e02ff */
[----:B------:R-:W-:Y:S02]  /*3bb0*/  IMAD R25, R25, UR12, RZ ;  /* 0x0000000c19197c24 */ /* 0x000fe4000f8e02ff */
[----:B------:R-:W-:Y:S02]  /*3bc0*/  IMAD R26, R26, UR12, RZ ;  /* 0x0000000c1a1a7c24 */ /* 0x000fe4000f8e02ff */
[----:B------:R-:W-:Y:S01]  /*3bd0*/  IMAD R27, R27, UR12, RZ ;  /* 0x0000000c1b1b7c24 */ /* 0x000fe2000f8e02ff */
[----:B--2---:R-:W-:-:S05]  /*3be0*/  LEA R28, P6, R15, R7, 0x1 ;  /* 0x000000070f1c7211 */ /* 0x004fca00078c08ff */
[----:B------:R0:W-:Y:S04]  /*3bf0*/  STL [R1+0x1c6c], R28 ;  /* 0x001c6c1c01007387 */ /* 0x0001e80000100800 */
[----:B0-----:R-:W2:Y:S04]  /*3c00*/  LDL.LU R28, [R1+0x1d00] ;  /* 0x001d0000011c7983 */ /* 0x001ea80000300800 */
[----:B------:R0:W-:Y:S02]  /*3c10*/  STL [R1+0x1c60], R9 ;  /* 0x001c600901007387 */ /* 0x0001e40000100800 */
[----:B0-----:R-:W-:-:S05]  /*3c20*/  LEA R9, P5, R16, R7, 0x1 ;  /* 0x0000000710097211 */ /* 0x001fca00078a08ff */
[----:B------:R0:W-:Y:S04]  /*3c30*/  STL [R1+0x1c64], R9 ;  /* 0x001c640901007387 */ /* 0x0001e80000100800 */
[----:B------:R1:W-:Y:S01]  /*3c40*/  STL [R1+0x1c58], R10 ;  /* 0x001c580a01007387 */ /* 0x0003e20000100800 */
[-C--:B0-----:R-:W-:Y:S02]  /*3c50*/  LEA R9, P4, R17, R7.reuse, 0x1 ;  /* 0x0000000711097211 */ /* 0x081fe400078808ff */
[----:B-1----:R-:W-:-:S03]  /*3c60*/  LEA R10, P3, R18, R7, 0x1 ;  /* 0x00000007120a7211 */ /* 0x002fc600078608ff */
[----:B------:R0:W-:Y:S04]  /*3c70*/  STL [R1+0x1c5c], R9 ;  /* 0x001c5c0901007387 */ /* 0x0001e80000100800 */
[----:B------:R1:W-:Y:S01]  /*3c80*/  STL [R1+0x1c50], R11 ;  /* 0x001c500b01007387 */ /* 0x0003e20000100800 */
[----:B0-----:R-:W-:-:S03]  /*3c90*/  LEA.HI.X.SX32 R9, R12, R8, 0x1, P2 ;  /* 0x000000080c097211 */ /* 0x001fc600010f0eff */
[----:B------:R0:W-:Y:S01]  /*3ca0*/  STL [R1+0x1c54], R10 ;  /* 0x001c540a01007387 */ /* 0x0001e20000100800 */
[----:B-1----:R-:W-:-:S03]  /*3cb0*/  LEA R11, P2, R19, R7, 0x1 ;  /* 0x00000007130b7211 */ /* 0x002fc600078408ff */
        /* <DEDUP_REMOVED lines=32> */
[----:B------:R1:W-:Y:S04]  /*3ec0*/  STL [R1+0x1c08], R11 ;  /* 0x001c080b01007387 */ /* 0x0003e80000100800 */
[----:B------:R-:W3:Y:S01]  /*3ed0*/  LDL.LU R18, [R1+0x40] ;  /* 0x0000400001127983 */ /* 0x000ee20000300800 */
[----:B0-----:R-:W-:-:S03]  /*3ee0*/  LEA.HI.X.SX32 R9, R21, R8, 0x1, P0 ;  /* 0x0000000815097211 */ /* 0x001fc600000f0eff */
[----:B------:R0:W-:Y:S04]  /*3ef0*/  STL [R1+0x1c0c], R10 ;  /* 0x001c0c0a01007387 */ /* 0x0001e80000100800 */
[----:B------:R-:W4:Y:S04]  /*3f00*/  LDL.LU R17, [R1+0x3c] ;  /* 0x00003c0001117983 */ /* 0x000f280000300800 */
[----:B------:R0:W-:Y:S04]  /*3f10*/  STL [R1+0x1c00], R9 ;  /* 0x001c000901007387 */ /* 0x0001e80000100800 */
[----:B------:R-:W4:Y:S04]  /*3f20*/  LDL.LU R15, [R1+0x38] ;  /* 0x00003800010f7983 */ /* 0x000f280000300800 */
[----:B------:R-:W4:Y:S04]  /*3f30*/  LDL.LU R14, [R1+0x34] ;  /* 0x00003400010e7983 */ /* 0x000f280000300800 */
[----:B------:R-:W4:Y:S04]  /*3f40*/  LDL.LU R13, [R1+0x30] ;  /* 0x00003000010d7983 */ /* 0x000f280000300800 */
[----:B------:R-:W4:Y:S04]  /*3f50*/  LDL.LU R12, [R1+0x2c] ;  /* 0x00002c00010c7983 */ /* 0x000f280000300800 */
[----:B-1----:R-:W4:Y:S04]  /*3f60*/  LDL.LU R11, [R1+0x28] ;  /* 0x00002800010b7983 */ /* 0x002f280000300800 */
[----:B0-----:R-:W4:Y:S01]  /*3f70*/  LDL.LU R10, [R1+0x24] ;  /* 0x00002400010a7983 */ /* 0x001f220000300800 */
[----:B------:R-:W-:-:S02]  /*3f80*/  IMAD R29, R29, UR12, RZ ;  /* 0x0000000c1d1d7c24 */ /* 0x000fc4000f8e02ff */
[----:B------:R-:W-:Y:S01]  /*3f90*/  IMAD R0, R0, UR12, RZ ;  /* 0x0000000c00007c24 */ /* 0x000fe2000f8e02ff */
[----:B------:R-:W-:Y:S02]  /*3fa0*/  LEA.HI.X.SX32 R9, R22, R8, 0x1, P6 ;  /* 0x0000000816097211 */ /* 0x000fe400030f0eff */
[-C--:B------:R-:W-:Y:S01]  /*3fb0*/  LEA R19, P0, R29, R7.reuse, 0x1 ;  /* 0x000000071d137211 */ /* 0x080fe200078008ff */
[----:B------:R-:W-:Y:S01]  /*3fc0*/  IMAD R2, R2, UR12, RZ ;  /* 0x0000000c02027c24 */ /* 0x000fe2000f8e02ff */
[----:B------:R-:W-:Y:S01]  /*3fd0*/  LEA R16, P6, R0, R7, 0x1 ;  /* 0x0000000700107211 */ /* 0x000fe200078c08ff */
[----:B------:R-:W-:Y:S02]  /*3fe0*/  IMAD R3, R3, UR12, RZ ;  /* 0x0000000c03037c24 */ /* 0x000fe4000f8e02ff */
[----:B------:R0:W-:Y:S01]  /*3ff0*/  STL [R1+0x1c04], R19 ;  /* 0x001c041301007387 */ /* 0x0001e20000100800 */
[----:B------:R-:W-:-:S03]  /*4000*/  IMAD R4, R4, UR12, RZ ;  /* 0x0000000c04047c24 */ /* 0x000fc6000f8e02ff */
[----:B------:R1:W-:Y:S04]  /*4010*/  STL [R1+0x1bf8], R9 ;  /* 0x001bf80901007387 */ /* 0x0003e80000100800 */
[----:B------:R1:W-:Y:S01]  /*4020*/  STL [R1+0x1bfc], R16 ;  /* 0x001bfc1001007387 */ /* 0x0003e20000100800 */
[----:B0-----:R-:W-:Y:S02]  /*4030*/  LEA.HI.X.SX32 R19, R23, R8, 0x1, P5 ;  /* 0x0000000817137211 */ /* 0x001fe400028f0eff */
[----:B-1----:R-:W-:-:S03]  /*4040*/  LEA R9, P5, R2, R7, 0x1 ;  /* 0x0000000702097211 */ /* 0x002fc600078a08ff */
[----:B------:R0:W-:Y:S01]  /*4050*/  STL [R1+0x1bf0], R19 ;  /* 0x001bf01301007387 */ /* 0x0001e20000100800 */
[----:B------:R-:W-:-:S03]  /*4060*/  LEA.HI.X.SX32 R16, R24, R8, 0x1, P4 ;  /* 0x0000000818107211 */ /* 0x000fc600020f0eff */
[----:B------:R1:W-:Y:S01]  /*4070*/  STL [R1+0x1bf4], R9 ;  /* 0x001bf40901007387 */ /* 0x0003e20000100800 */
[----:B------:R-:W-:-:S03]  /*4080*/  IMAD R5, R5, UR12, RZ ;  /* 0x0000000c05057c24 */ /* 0x000fc6000f8e02ff */
[----:B------:R1:W-:Y:S01]  /*4090*/  STL [R1+0x1be8], R16 ;  /* 0x001be81001007387 */ /* 0x0003e20000100800 */
[-C--:B0-----:R-:W-:Y:S02]  /*40a0*/  LEA R19, P4, R3, R7.reuse, 0x1 ;  /* 0x0000000703137211 */ /* 0x081fe400078808ff */
[-C--:B-1----:R-:W-:Y:S01]  /*40b0*/  LEA.HI.X.SX32 R9, R25, R8.reuse, 0x1, P3 ;  /* 0x0000000819097211 */ /* 0x082fe200018f0eff */
[----:B------:R-:W-:Y:S01]  /*40c0*/  IMAD R6, R6, UR12, RZ ;  /* 0x0000000c06067c24 */ /* 0x000fe2000f8e02ff */
[----:B------:R-:W-:Y:S01]  /*40d0*/  LEA R16, P3, R4, R7, 0x1 ;  /* 0x0000000704107211 */ /* 0x000fe200078608ff */
[----:B------:R0:W-:Y:S04]  /*40e0*/  STL [R1+0x1bec], R19 ;  /* 0x001bec1301007387 */ /* 0x0001e80000100800 */
[----:B------:R1:W-:Y:S04]  /*40f0*/  STL [R1+0x1be0], R9 ;  /* 0x001be00901007387 */ /* 0x0003e80000100800 */
[----:B------:R1:W-:Y:S01]  /*4100*/  STL [R1+0x1be4], R16 ;  /* 0x001be41001007387 */ /* 0x0003e20000100800 */
[----:B0-----:R-:W-:-:S02]  /*4110*/  LEA.HI.X.SX32 R19, R26, R8, 0x1, P2 ;  /* 0x000000081a137211 */ /* 0x001fc400010f0eff */
[----:B-1----:R-:W-:-:S03]  /*4120*/  LEA R9, P2, R5, R7, 0x1 ;  /* 0x0000000705097211 */ /* 0x002fc600078408ff */
[----:B------:R-:W-:Y:S01]  /*4130*/  STL [R1+0x1bd8], R19 ;  /* 0x001bd81301007387 */ /* 0x000fe20000100800 */
[-C--:B------:R-:W-:Y:S02]  /*4140*/  LEA.HI.X.SX32 R16, R27, R8.reuse, 0x1, P1 ;  /* 0x000000081b107211 */ /* 0x080fe400008f0eff */
[----:B------:R-:W-:Y:S01]  /*4150*/  LEA R7, P1, R6, R7, 0x1 ;  /* 0x0000000706077211 */ /* 0x000fe200078208ff */
[----:B------:R0:W-:Y:S04]  /*4160*/  STL [R1+0x1bdc], R9 ;  /* 0x001bdc0901007387 */ /* 0x0001e80000100800 */
[----:B------:R1:W-:Y:S01]  /*4170*/  STL [R1+0x1bd4], R16 ;  /* 0x001bd41001007387 */ /* 0x0003e20000100800 */
[-C--:B------:R-:W-:Y:S02]  /*4180*/  LEA.HI.X.SX32 R2, R2, R8.reuse, 0x1, P5 ;  /* 0x0000000802027211 */ /* 0x080fe400028f0eff */
[-C--:B0-----:R-:W-:Y:S01]  /*4190*/  LEA.HI.X.SX32 R9, R29, R8.reuse, 0x1, P0 ;  /* 0x000000081d097211 */ /* 0x081fe200000f0eff */
[----:B-1----:R-:W0:Y:S01]  /*41a0*/  LDC R16, c[0x0][0x3a8] ;  /* 0x0000ea00ff107b82 */ /* 0x002e220000000800 */
[----:B--2---:R-:W-:Y:S04]  /*41b0*/  STL [R1+0x1cf8], R28 ;  /* 0x001cf81c01007387 */ /* 0x004fe80000100800 */
[----:B------:R1:W-:Y:S04]  /*41c0*/  STL [R1+0x1bd0], R7 ;  /* 0x001bd00701007387 */ /* 0x0003e80000100800 */
[----:B------:R-:W-:Y:S01]  /*41d0*/  STL [R1+0x1bcc], R9 ;  /* 0x001bcc0901007387 */ /* 0x000fe20000100800 */
[----:B-1----:R-:W-:-:S02]  /*41e0*/  LEA.HI.X.SX32 R7, R0, R8, 0x1, P6 ;  /* 0x0000000800077211 */ /* 0x002fc400030f0eff */
[-C--:B------:R-:W-:Y:S02]  /*41f0*/  LEA.HI.X.SX32 R0, R3, R8.reuse, 0x1, P4 ;  /* 0x0000000803007211 */ /* 0x080fe400020f0eff */
[-C--:B------:R-:W-:Y:S01]  /*4200*/  LEA.HI.X.SX32 R3, R4, R8.reuse, 0x1, P3 ;  /* 0x0000000804037211 */ /* 0x080fe200018f0eff */
[----:B------:R-:W-:Y:S04]  /*4210*/  STL [R1+0x1bc8], R7 ;  /* 0x001bc80701007387 */ /* 0x000fe80000100800 */
[----:B------:R1:W-:Y:S04]  /*4220*/  STL [R1+0x1bc4], R2 ;  /* 0x001bc40201007387 */ /* 0x0003e80000100800 */
[----:B------:R2:W-:Y:S01]  /*4230*/  STL [R1+0x1bc0], R0 ;  /* 0x001bc00001007387 */ /* 0x0005e20000100800 */
[----:B-1----:R-:W-:-:S03]  /*4240*/  LEA.HI.X.SX32 R2, R5, R8, 0x1, P2 ;  /* 0x0000000805027211 */ /* 0x002fc600010f0eff */
[----:B------:R-:W-:Y:S01]  /*4250*/  STL [R1+0x1bbc], R3 ;  /* 0x001bbc0301007387 */ /* 0x000fe20000100800 */
[----:B--2---:R-:W-:-:S03]  /*4260*/  LEA.HI.X.SX32 R0, R6, R8, 0x1, P1 ;  /* 0x0000000806007211 */ /* 0x004fc600008f0eff */
[----:B------:R4:W-:Y:S04]  /*4270*/  STL [R1+0x1bb8], R2 ;  /* 0x001bb80201007387 */ /* 0x0009e80000100800 */
[----:B------:R1:W-:Y:S01]  /*4280*/  STL [R1+0x1ba0], R0 ;  /* 0x001ba00001007387 */ /* 0x0003e20000100800 */
[----:B0-----:R-:W-:Y:S02]  /*4290*/  IMAD R9, R16, 0x3f, RZ ;  /* 0x0000003f10097824 */ /* 0x001fe400078e02ff */
[----:B---3--:R-:W-:-:S05]  /*42a0*/  IMAD R8, R18, UR7, RZ ;  /* 0x0000000712087c24 */ /* 0x008fca000f8e02ff */
[----:B------:R-:W-:Y:S01]  /*42b0*/  LEA R18, P6, R8, UR8, 0x1 ;  /* 0x0000000808127c11 */ /* 0x000fe2000f8c08ff */
[----:B----4-:R-:W-:-:S03]  /*42c0*/  IMAD R2, R17, UR7, RZ ;  /* 0x0000000711027c24 */ /* 0x010fc6000f8e02ff */
[----:B------:R-:W-:Y:S02]  /*42d0*/  LEA.HI.X.SX32 R19, R8, UR9, 0x1, P6 ;  /* 0x0000000908137c11 */ /* 0x000fe4000b0f0eff */
[----:B------:R-:W-:Y:S01]  /*42e0*/  LEA R20, P4, R2, UR8, 0x1 ;  /* 0x0000000802147c11 */ /* 0x000fe2000f8808ff */
[----:B------:R-:W-:Y:S02]  /*42f0*/  IMAD R3, R15, UR7, RZ ;  /* 0x000000070f037c24 */ /* 0x000fe4000f8e02ff */
[----:B------:R-:W-:-:S03]  /*4300*/  IMAD R4, R14, UR7, RZ ;  /* 0x000000070e047c24 */ /* 0x000fc6000f8e02ff */
[----:B------:R-:W-:Y:S01]  /*4310*/  LEA R22, P2, R3, UR8, 0x1 ;  /* 0x0000000803167c11 */ /* 0x000fe2000f8408ff */
[----:B-1----:R-:W-:Y:S02]  /*4320*/  IMAD R0, R13, UR7, RZ ;  /* 0x000000070d007c24 */ /* 0x002fe4000f8e02ff */
[----:B------:R-:W-:Y:S02]  /*4330*/  IMAD R6, R12, UR7, RZ ;  /* 0x000000070c067c24 */ /* 0x000fe4000f8e02ff */
[----:B------:R-:W-:Y:S02]  /*4340*/  IMAD R5, R11, UR7, RZ ;  /* 0x000000070b057c24 */ /* 0x000fe4000f8e02ff */
[----:B------:R-:W-:-:S03]  /*4350*/  IMAD R7, R10, UR7, RZ ;  /* 0x000000070a077c24 */ /* 0x000fc6000f8e02ff */
[----:B------:R-:W-:Y:S01]  /*4360*/  LEA R14, P3, R5, UR8, 0x1 ;  /* 0x00000008050e7c11 */ /* 0x000fe2000f8608ff */
[----:B------:R-:W-:Y:S01]  /*4370*/  STL.64 [R1+0x688], R18 ;  /* 0x0006881201007387 */ /* 0x000fe20000100a00 */
[----:B------:R-:W-:Y:S01]  /*4380*/  LEA R24, P1, R4, UR8, 0x1 ;  /* 0x0000000804187c11 */ /* 0x000fe2000f8208ff */
[----:B------:R-:W-:Y:S01]  /*4390*/  IMAD R8, R16, 0x3d, RZ ;  /* 0x0000003d10087824 */ /* 0x000fe200078e02ff */
[C---:B------:R-:W-:Y:S01]  /*43a0*/  LEA R12, P5, R7.reuse, UR8, 0x1 ;  /* 0x00000008070c7c11 */ /* 0x040fe2000f8a08ff */
[----:B------:R-:W0:Y:S01]  /*43b0*/  LDC R11, c[0x0][0x3a8] ;  /* 0x0000ea00ff0b7b82 */ /* 0x000e220000000800 */
[----:B------:R-:W-:Y:S02]  /*43c0*/  LEA.HI.X.SX32 R21, R2, UR9, 0x1, P4 ;  /* 0x0000000902157c11 */ /* 0x000fe4000a0f0eff */
[----:B------:R-:W-:Y:S02]  /*43d0*/  LEA.HI.X.SX32 R13, R7, UR9, 0x1, P5 ;  /* 0x00000009070d7c11 */ /* 0x000fe4000a8f0eff */
[----:B------:R-:W-:-:S02]  /*43e0*/  LEA.HI.X.SX32 R15, R5, UR9, 0x1, P3 ;  /* 0x00000009050f7c11 */ /* 0x000fc400098f0eff */
[----:B------:R-:W-:Y:S02]  /*43f0*/  LEA R26, P0, R0, UR8, 0x1 ;  /* 0x00000008001a7c11 */ /* 0x000fe4000f8008ff */
[----:B------:R-:W-:Y:S02]  /*4400*/  LEA R28, P6, R6, UR8, 0x1 ;  /* 0x00000008061c7c11 */ /* 0x000fe4000f8c08ff */
[----:B------:R-:W-:Y:S01]  /*4410*/  LEA.HI.X.SX32 R23, R3, UR9, 0x1, P2 ;  /* 0x0000000903177c11 */ /* 0x000fe200090f0eff */
[----:B------:R-:W-:Y:S01]  /*4420*/  STL.64 [R1+0x650], R12 ;  /* 0x0006500c01007387 */ /* 0x000fe20000100a00 */
[----:B------:R-:W-:Y:S01]  /*4430*/  LEA.HI.X.SX32 R25, R4, UR9, 0x1, P1 ;  /* 0x0000000904197c11 */ /* 0x000fe200088f0eff */
[C---:B------:R-:W-:Y:S01]  /*4440*/  IMAD.WIDE R4, R9.reuse, 0x2, R12 ;  /* 0x0000000209047825 */ /* 0x040fe200078e020c */
[----:B------:R-:W-:Y:S01]  /*4450*/  LEA.HI.X.SX32 R27, R0, UR9, 0x1, P0 ;  /* 0x00000009001b7c11 */ /* 0x000fe200080f0eff */
[----:B------:R-:W-:Y:S01]  /*4460*/  STL.64 [R1+0x680], R20 ;  /* 0x0006801401007387 */ /* 0x000fe20000100a00 */
[----:B------:R-:W-:Y:S01]  /*4470*/  LEA.HI.X.SX32 R29, R6, UR9, 0x1, P6 ;  /* 0x00000009061d7c11 */ /* 0x000fe2000b0f0eff */
[----:B------:R-:W-:-:S02]  /*4480*/  IMAD.WIDE R2, R9, 0x2, R14 ;  /* 0x0000000209027825 */ /* 0x000fc400078e020e */
[----:B------:R-:W-:Y:S04]  /*4490*/  STL.64 [R1+0x658], R14 ;  /* 0x0006580e01007387 */ /* 0x000fe80000100a00 */
[----:B------:R-:W-:Y:S01]  /*44a0*/  STL.64 [R1+0x678], R22 ;  /* 0x0006781601007387 */ /* 0x000fe20000100a00 */
[----:B------:R-:W-:-:S03]  /*44b0*/  IMAD.WIDE R6, R9, 0x2, R28 ;  /* 0x0000000209067825 */ /* 0x000fc600078e021c */
[----:B------:R-:W-:Y:S04]  /*44c0*/  STL.64 [R1+0x670], R24 ;  /* 0x0006701801007387 */ /* 0x000fe80000100a00 */
[----:B------:R-:W-:Y:S04]  /*44d0*/  STL [R1+0x1bb4], R4 ;  /* 0x001bb40401007387 */ /* 0x000fe80000100800 */
[----:B------:R1:W-:Y:S04]  /*44e0*/  STL [R1+0x1ba4], R5 ;  /* 0x001ba40501007387 */ /* 0x0003e80000100800 */
[----:B------:R-:W-:Y:S04]  /*44f0*/  STL.64 [R1+0x668], R26 ;  /* 0x0006681a01007387 */ /* 0x000fe80000100a00 */
[----:B------:R-:W-:Y:S01]  /*4500*/  STL.64 [R1+0x660], R28 ;  /* 0x0006601c01007387 */ /* 0x000fe20000100a00 */
[----:B-1----:R-:W-:-:S03]  /*4510*/  IMAD.WIDE R4, R9, 0x2, R26 ;  /* 0x0000000209047825 */ /* 0x002fc600078e021a */
[----:B------:R-:W-:Y:S04]  /*4520*/  STL [R1+0x1bb0], R2 ;  /* 0x001bb00201007387 */ /* 0x000fe80000100800 */
[----:B------:R1:W-:Y:S04]  /*4530*/  STL [R1+0x1ba8], R3 ;  /* 0x001ba80301007387 */ /* 0x0003e80000100800 */
[----:B------:R-:W-:Y:S04]  /*4540*/  STL [R1+0x1bac], R6 ;  /* 0x001bac0601007387 */ /* 0x000fe80000100800 */
[----:B------:R2:W-:Y:S01]  /*4550*/  STL [R1+0x1b88], R7 ;  /* 0x001b880701007387 */ /* 0x0005e20000100800 */
[----:B-1----:R-:W-:-:S03]  /*4560*/  IMAD.WIDE R2, R9, 0x2, R24 ;  /* 0x0000000209027825 */ /* 0x002fc600078e0218 */
[----:B------:R-:W-:Y:S04]  /*4570*/  STL [R1+0x1b9c], R4 ;  /* 0x001b9c0401007387 */ /* 0x000fe80000100800 */
[----:B------:R1:W-:Y:S04]  /*4580*/  STL [R1+0x1b8c], R5 ;  /* 0x001b8c0501007387 */ /* 0x0003e80000100800 */
[----:B------:R-:W-:Y:S01]  /*4590*/  STL [R1+0x1b98], R2 ;  /* 0x001b980201007387 */ /* 0x000fe20000100800 */
[----:B--2---:R-:W-:-:S03]  /*45a0*/  IMAD.WIDE R6, R9, 0x2, R20 ;  /* 0x0000000209067825 */ /* 0x004fc600078e0214 */
[----:B------:R2:W-:Y:S01]  /*45b0*/  STL [R1+0x1b90], R3 ;  /* 0x001b900301007387 */ /* 0x0005e20000100800 */
[----:B------:R-:W-:Y:S02]  /*45c0*/  IMAD R0, R16, 0x3e, RZ ;  /* 0x0000003e10007824 */ /* 0x000fe400078e02ff */
[----:B-1----:R-:W-:-:S04]  /*45d0*/  IMAD.WIDE R4, R9, 0x2, R18 ;  /* 0x0000000209047825 */ /* 0x002fc800078e0212 */
[----:B--2---:R-:W-:-:S05]  /*45e0*/  IMAD.WIDE R2, R9, 0x2, R22 ;  /* 0x0000000209027825 */ /* 0x004fca00078e0216 */
[----:B------:R-:W-:Y:S04]  /*45f0*/  STL [R1+0x1b94], R2 ;  /* 0x001b940201007387 */ /* 0x000fe80000100800 */
[----:B------:R1:W-:Y:S04]  /*4600*/  STL [R1+0x1b80], R3 ;  /* 0x001b800301007387 */ /* 0x0003e80000100800 */
[----:B------:R-:W-:Y:S04]  /*4610*/  STL [R1+0x1b84], R6 ;  /* 0x001b840601007387 */ /* 0x000fe80000100800 */
[----:B------:R2:W-:Y:S01]  /*4620*/  STL [R1+0x1b68], R7 ;  /* 0x001b680701007387 */ /* 0x0005e20000100800 */
[----:B-1----:R-:W-:-:S03]  /*4630*/  IMAD.WIDE R2, R0, 0x2, R12 ;  /* 0x0000000200027825 */ /* 0x002fc600078e020c */
[----:B------:R-:W-:Y:S04]  /*4640*/  STL [R1+0x1b7c], R4 ;  /* 0x001b7c0401007387 */ /* 0x000fe80000100800 */
[----:B------:R1:W-:Y:S01]  /*4650*/  STL [R1+0x1b74], R5 ;  /* 0x001b740501007387 */ /* 0x0003e20000100800 */
[----:B--2---:R-:W-:-:S03]  /*4660*/  IMAD.WIDE R6, R0, 0x2, R28 ;  /* 0x0000000200067825 */ /* 0x004fc600078e021c */
[----:B------:R-:W-:Y:S01]  /*4670*/  STL [R1+0x1b78], R2 ;  /* 0x001b780201007387 */ /* 0x000fe20000100800 */
[----:B-1----:R-:W-:-:S03]  /*4680*/  IMAD.WIDE R4, R0, 0x2, R14 ;  /* 0x0000000200047825 */ /* 0x002fc600078e020e */
[----:B------:R1:W-:Y:S04]  /*4690*/  STL [R1+0x1b6c], R3 ;  /* 0x001b6c0301007387 */ /* 0x0003e80000100800 */
[----:B------:R-:W-:Y:S04]  /*46a0*/  STL [R1+0x1b70], R4 ;  /* 0x001b700401007387 */ /* 0x000fe80000100800 */
[----:B------:R2:W-:Y:S01]  /*46b0*/  STL [R1+0x1b60], R5 ;  /* 0x001b600501007387 */ /* 0x0005e20000100800 */
[----:B-1----:R-:W-:-:S03]  /*46c0*/  IMAD.WIDE R2, R0, 0x2, R26 ;  /* 0x0000000200027825 */ /* 0x002fc600078e021a */
[----:B------:R-:W-:Y:S04]  /*46d0*/  STL [R1+0x1b64], R6 ;  /* 0x001b640601007387 */ /* 0x000fe80000100800 */
[----:B------:R1:W-:Y:S01]  /*46e0*/  STL [R1+0x1b48], R7 ;  /* 0x001b480701007387 */ /* 0x0003e20000100800 */
[----:B--2---:R-:W-:-:S03]  /*46f0*/  IMAD.WIDE R4, R0, 0x2, R24 ;  /* 0x0000000200047825 */ /* 0x004fc600078e0218 */
[----:B------:R-:W-:Y:S04]  /*4700*/  STL [R1+0x1b5c], R2 ;  /* 0x001b5c0201007387 */ /* 0x000fe80000100800 */
[----:B------:R2:W-:Y:S01]  /*4710*/  STL [R1+0x1b54], R3 ;  /* 0x001b540301007387 */ /* 0x0005e20000100800 */
[----:B-1----:R-:W-:-:S03]  /*4720*/  IMAD.WIDE R6, R0, 0x2, R20 ;  /* 0x0000000200067825 */ /* 0x002fc600078e0214 */
[----:B------:R-:W-:Y:S01]  /*4730*/  STL [R1+0x1b58], R4 ;  /* 0x001b580401007387 */ /* 0x000fe20000100800 */
[----:B--2---:R-:W-:-:S03]  /*4740*/  IMAD.WIDE R2, R0, 0x2, R22 ;  /* 0x0000000200027825 */ /* 0x004fc600078e0216 */
        /* <DEDUP_REMOVED lines=23> */
[----:B------:R-:W-:Y:S02]  /*48c0*/  IMAD R0, R16, 0x3c, RZ ;  /* 0x0000003c10007824 */ /* 0x000fe400078e02ff */
[C---:B--2---:R-:W-:Y:S01]  /*48d0*/  IMAD.WIDE R2, R8.reuse, 0x2, R22 ;  /* 0x0000000208027825 */ /* 0x044fe200078e0216 */
        /* <DEDUP_REMOVED lines=196> */
[----:B------:R-:W-:Y:S02]  /*5520*/  IMAD R0, R16, 0x34, RZ ;  /* 0x0000003410007824 */ /* 0x000fe400078e02ff */
[C---:B-1----:R-:W-:Y:S01]  /*5530*/  IMAD.WIDE R6, R8.reuse, 0x2, R20 ;  /* 0x0000000208067825 */ /* 0x042fe200078e0214 */
[----:B------:R-:W-:Y:S03]  /*5540*/  STL [R1+0x1918], R4 ;  /* 0x0019180401007387 */ /* 0x000fe60000100800 */
        /* <DEDUP_REMOVED lines=25> */
[----:B--2---:R-:W-:Y:S01]  /*56e0*/  IMAD.WIDE R2, R0, 0x2, R22 ;  /* 0x0000000200027825 */ /* 0x004fe200078e0216 */
[----:B------:R1:W-:Y:S03]  /*56f0*/  STL [R1+0xc00], R7 ;  /* 0x000c000701007387 */ /* 0x0003e60000100800 */
[----:B------:R-:W-:Y:S01]  /*5700*/  IMAD.WIDE R8, R10, 0x2, R12 ;  /* 0x000000020a087825 */ /* 0x000fe200078e020c */
        /* <DEDUP_REMOVED lines=16> */
[----:B------:R-:W-:-:S03]  /*5810*/  IMAD R0, R16, 0x32, RZ ;  /* 0x0000003210007824 */ /* 0x000fc600078e02ff */
        /* <DEDUP_REMOVED lines=449> */
[----:B------:R-:W-:-:S03]  /*7430*/  IMAD.SHL.U32 R0, R16, 0x20, RZ ;  /* 0x0000002010007824 */ /* 0x000fc600078e00ff */
        /* <DEDUP_REMOVED lines=62> */
[----:B------:R-:W1:Y:S03]  /*7820*/  LDC R12, c[0x0][0x3a8] ;  /* 0x0000ea00ff0c7b82 */ /* 0x000e660000000800 */
[----:B------:R3:W-:Y:S01]  /*7830*/  STL [R1+0x1150], R5 ;  /* 0x0011500501007387 */ /* 0x0007e20000100800 */
[----:B--2---:R-:W-:-:S03]  /*7840*/  IMAD.WIDE R2, R0, 0x2, R14 ;  /* 0x0000000200027825 */ /* 0x004fc600078e020e */
[----:B------:R-:W-:Y:S01]  /*7850*/  STL [R1+0x115c], R6 ;  /* 0x00115c0601007387 */ /* 0x000fe20000100800 */
[----:B------:R-:W2:Y:S03]  /*7860*/  LDC R13, c[0x0][0x3a8] ;  /* 0x0000ea00ff0d7b82 */ /* 0x000ea60000000800 */
[----:B------:R4:W-:Y:S01]  /*7870*/  STL [R1+0x1158], R7 ;  /* 0x0011580701007387 */ /* 0x0009e20000100800 */
[----:B---3--:R-:W-:-:S03]  /*7880*/  IMAD.WIDE R4, R0, 0x2, R28 ;  /* 0x0000000200047825 */ /* 0x008fc600078e021c */
[----:B------:R-:W-:Y:S04]  /*7890*/  STL [R1+0x1164], R8 ;  /* 0x0011640801007387 */ /* 0x000fe80000100800 */
[----:B------:R-:W-:Y:S01]  /*78a0*/  STL [R1+0x1160], R9 ;  /* 0x0011600901007387 */ /* 0x000fe20000100800 */
[----:B----4-:R-:W-:-:S03]  /*78b0*/  IMAD.WIDE R6, R0, 0x2, R26 ;  /* 0x0000000200067825 */ /* 0x010fc600078e021a */
[----:B------:R-:W-:Y:S04]  /*78c0*/  STL [R1+0x116c], R2 ;  /* 0x00116c0201007387 */ /* 0x000fe80000100800 */
[----:B------:R3:W-:Y:S04]  /*78d0*/  STL [R1+0x1168], R3 ;  /* 0x0011680301007387 */ /* 0x0007e80000100800 */
[----:B------:R-:W-:Y:S04]  /*78e0*/  STL [R1+0x1174], R4 ;  /* 0x0011740401007387 */ /* 0x000fe80000100800 */
[----:B------:R-:W-:Y:S01]  /*78f0*/  STL [R1+0x1170], R5 ;  /* 0x0011700501007387 */ /* 0x000fe20000100800 */
[----:B---3--:R-:W-:-:S03]  /*7900*/  IMAD.WIDE R2, R0, 0x2, R24 ;  /* 0x0000000200027825 */ /* 0x008fc600078e0218 */
[----:B------:R-:W-:Y:S04]  /*7910*/  STL [R1+0x117c], R6 ;  /* 0x00117c0601007387 */ /* 0x000fe80000100800 */
[----:B------:R-:W-:Y:S01]  /*7920*/  STL [R1+0x1178], R7 ;  /* 0x0011780701007387 */ /* 0x000fe20000100800 */
[----:B------:R-:W-:-:S03]  /*7930*/  IMAD R10, R16, 0x1d, RZ ;  /* 0x0000001d100a7824 */ /* 0x000fc600078e02ff */
[----:B------:R-:W-:Y:S04]  /*7940*/  STL [R1+0x1184], R2 ;  /* 0x0011840201007387 */ /* 0x000fe80000100800 */
[----:B------:R-:W-:Y:S04]  /*7950*/  STL [R1+0x1180], R3 ;  /* 0x0011800301007387 */ /* 0x000fe80000100800 */
[----:B------:R3:W-:Y:S04]  /*7960*/  STL [R1+0x1cfc], R16 ;  /* 0x001cfc1001007387 */ /* 0x0007e80000100800 */
[----:B---3--:R-:W3:Y:S01]  /*7970*/  LDL.64 R16, [R1+0x650] ;  /* 0x0006500001107983 */ /* 0x008ee20000100a00 */
[----:B------:R-:W-:-:S04]  /*7980*/  IMAD.WIDE R2, R0, 0x2, R22 ;  /* 0x0000000200027825 */ /* 0x000fc800078e0216 */
[C---:B------:R-:W-:Y:S01]  /*7990*/  IMAD.WIDE R4, R0.reuse, 0x2, R20 ;  /* 0x0000000200047825 */ /* 0x040fe200078e0214 */
[----:B------:R-:W-:Y:S03]  /*79a0*/  STL [R1+0x118c], R2 ;  /* 0x00118c0201007387 */ /* 0x000fe60000100800 */
[----:B------:R-:W-:Y:S01]  /*79b0*/  IMAD.WIDE R6, R0, 0x2, R18 ;  /* 0x0000000200067825 */ /* 0x000fe200078e0212 */
[----:B------:R4:W-:Y:S04]  /*79c0*/  STL [R1+0x1188], R3 ;  /* 0x0011880301007387 */ /* 0x0009e80000100800 */
[----:B------:R-:W-:Y:S04]  /*79d0*/  STL [R1+0x1194], R4 ;  /* 0x0011940401007387 */ /* 0x000fe80000100800 */
[----:B------:R0:W-:Y:S01]  /*79e0*/  STL [R1+0x1190], R5 ;  /* 0x0011900501007387 */ /* 0x0001e20000100800 */
[----:B----4-:R-:W-:-:S03]  /*79f0*/  IMAD.WIDE R2, R10, 0x2, R14 ;  /* 0x000000020a027825 */ /* 0x010fc600078e020e */
[----:B------:R-:W-:Y:S04]  /*7a00*/  STL [R1+0x119c], R6 ;  /* 0x00119c0601007387 */ /* 0x000fe80000100800 */
[----:B------:R4:W-:Y:S01]  /*7a10*/  STL [R1+0x1198], R7 ;  /* 0x0011980701007387 */ /* 0x0009e20000100800 */
[----:B0-----:R-:W-:-:S04]  /*7a20*/  IMAD.WIDE R4, R10, 0x2, R28 ;  /* 0x000000020a047825 */ /* 0x001fc800078e021c */
[----:B----4-:R-:W-:-:S04]  /*7a30*/  IMAD.WIDE R6, R10, 0x2, R26 ;  /* 0x000000020a067825 */ /* 0x010fc800078e021a */
[----:B------:R-:W-:Y:S02]  /*7a40*/  IMAD R0, R11, 0x1c, RZ ;  /* 0x0000001c0b007824 */ /* 0x000fe400078e02ff */
[----:B------:R-:W0:Y:S01]  /*7a50*/  LDC R11, c[0x0][0x3a8] ;  /* 0x0000ea00ff0b7b82 */ /* 0x000e220000000800 */
[----:B---3--:R-:W-:-:S05]  /*7a60*/  IMAD.WIDE R8, R10, 0x2, R16 ;  /* 0x000000020a087825 */ /* 0x008fca00078e0210 */
[----:B------:R-:W-:Y:S04]  /*7a70*/  STL [R1+0x11a4], R8 ;  /* 0x0011a40801007387 */ /* 0x000fe80000100800 */
[----:B------:R-:W-:Y:S04]  /*7a80*/  STL [R1+0x11a0], R9 ;  /* 0x0011a00901007387 */ /* 0x000fe80000100800 */
[----:B------:R-:W-:Y:S04]  /*7a90*/  STL [R1+0x11ac], R2 ;  /* 0x0011ac0201007387 */ /* 0x000fe80000100800 */
[----:B------:R3:W-:Y:S04]  /*7aa0*/  STL [R1+0x11a8], R3 ;  /* 0x0011a80301007387 */ /* 0x0007e80000100800 */
[----:B------:R-:W-:Y:S04]  /*7ab0*/  STL [R1+0x11b4], R4 ;  /* 0x0011b40401007387 */ /* 0x000fe80000100800 */
[----:B------:R4:W-:Y:S01]  /*7ac0*/  STL [R1+0x11b0], R5 ;  /* 0x0011b00501007387 */ /* 0x0009e20000100800 */
[----:B---3--:R-:W-:-:S03]  /*7ad0*/  IMAD.WIDE R2, R10, 0x2, R24 ;  /* 0x000000020a027825 */ /* 0x008fc600078e0218 */
[----:B------:R-:W-:Y:S04]  /*7ae0*/  STL [R1+0x11bc], R6 ;  /* 0x0011bc0601007387 */ /* 0x000fe80000100800 */
[----:B------:R3:W-:Y:S04]  /*7af0*/  STL [R1+0x11b8], R7 ;  /* 0x0011b80701007387 */ /* 0x0007e80000100800 */
[----:B------:R-:W-:Y:S01]  /*7b00*/  STL [R1+0x11c4], R2 ;  /* 0x0011c40201007387 */ /* 0x000fe20000100800 */
[----:B----4-:R-:W-:-:S03]  /*7b10*/  IMAD.WIDE R4, R10, 0x2, R20 ;  /* 0x000000020a047825 */ /* 0x010fc600078e0214 */
[----:B------:R4:W-:Y:S01]  /*7b20*/  STL [R1+0x11c0], R3 ;  /* 0x0011c00301007387 */ /* 0x0009e20000100800 */
[----:B---3--:R-:W-:-:S04]  /*7b30*/  IMAD.WIDE R6, R10, 0x2, R18 ;  /* 0x000000020a067825 */ /* 0x008fc800078e0212 */
[----:B----4-:R-:W-:-:S04]  /*7b40*/  IMAD.WIDE R2, R10, 0x2, R22 ;  /* 0x000000020a027825 */ /* 0x010fc800078e0216 */
[C---:B------:R-:W-:Y:S01]  /*7b50*/  IMAD.WIDE R8, R0.reuse, 0x2, R16 ;  /* 0x0000000200087825 */ /* 0x040fe200078e0210 */
[----:B------:R-:W-:Y:S04]  /*7b60*/  STL [R1+0x11cc], R2 ;  /* 0x0011cc0201007387 */ /* 0x000fe80000100800 */
[----:B------:R3:W-:Y:S04]  /*7b70*/  STL [R1+0x11c8], R3 ;  /* 0x0011c80301007387 */ /* 0x0007e80000100800 */
[----:B------:R-:W-:Y:S04]  /*7b80*/  STL [R1+0x11d4], R4 ;  /* 0x0011d40401007387 */ /* 0x000fe80000100800 */
[----:B------:R4:W-:Y:S01]  /*7b90*/  STL [R1+0x11d0], R5 ;  /* 0x0011d00501007387 */ /* 0x0009e20000100800 */
[----:B---3--:R-:W-:-:S03]  /*7ba0*/  IMAD.WIDE R2, R0, 0x2, R14 ;  /* 0x0000000200027825 */ /* 0x008fc600078e020e */
[----:B------:R-:W-:Y:S04]  /*7bb0*/  STL [R1+0x11dc], R6 ;  /* 0x0011dc0601007387 */ /* 0x000fe80000100800 */
[----:B------:R3:W-:Y:S01]  /*7bc0*/  STL [R1+0x11d8], R7 ;  /* 0x0011d80701007387 */ /* 0x0007e20000100800 */
[----:B----4-:R-:W-:-:S03]  /*7bd0*/  IMAD.WIDE R4, R0, 0x2, R28 ;  /* 0x0000000200047825 */ /* 0x010fc600078e021c */
[----:B------:R-:W-:Y:S04]  /*7be0*/  STL [R1+0x11e4], R8 ;  /* 0x0011e40801007387 */ /* 0x000fe80000100800 */
[----:B------:R-:W-:Y:S01]  /*7bf0*/  STL [R1+0x11e0], R9 ;  /* 0x0011e00901007387 */ /* 0x000fe20000100800 */
[----:B---3--:R-:W-:-:S03]  /*7c00*/  IMAD.WIDE R6, R0, 0x2, R26 ;  /* 0x0000000200067825 */ /* 0x008fc600078e021a */
        /* <DEDUP_REMOVED lines=8> */
[----:B-1----:R-:W-:Y:S02]  /*7c90*/  IMAD R10, R12, 0x1b, RZ ;  /* 0x0000001b0c0a7824 */ /* 0x002fe400078e02ff */
[C---:B----4-:R-:W-:Y:S01]  /*7ca0*/  IMAD.WIDE R4, R0.reuse, 0x2, R20 ;  /* 0x0000000200047825 */ /* 0x050fe200078e0214 */
[----:B------:R1:W-:Y:S01]  /*7cb0*/  STL [R1+0x1200], R3 ;  /* 0x0012000301007387 */ /* 0x0003e20000100800 */
[----:B------:R-:W4:Y:S02]  /*7cc0*/  LDC R12, c[0x0][0x3a8] ;  /* 0x0000ea00ff0c7b82 */ /* 0x000f240000000800 */
[----:B---3--:R-:W-:-:S04]  /*7cd0*/  IMAD.WIDE R6, R0, 0x2, R18 ;  /* 0x0000000200067825 */ /* 0x008fc800078e0212 */
[----:B-1----:R-:W-:-:S04]  /*7ce0*/  IMAD.WIDE R2, R0, 0x2, R22 ;  /* 0x0000000200027825 */ /* 0x002fc800078e0216 */
[C---:B------:R-:W-:Y:S01]  /*7cf0*/  IMAD.WIDE R8, R10.reuse, 0x2, R16 ;  /* 0x000000020a087825 */ /* 0x040fe200078e0210 */
[----:B------:R-:W-:Y:S04]  /*7d00*/  STL [R1+0x120c], R2 ;  /* 0x00120c0201007387 */ /* 0x000fe80000100800 */
[----:B------:R1:W-:Y:S04]  /*7d10*/  STL [R1+0x1208], R3 ;  /* 0x0012080301007387 */ /* 0x0003e80000100800 */
[----:B------:R-:W-:Y:S04]  /*7d20*/  STL [R1+0x1214], R4 ;  /* 0x0012140401007387 */ /* 0x000fe80000100800 */
[----:B------:R3:W-:Y:S01]  /*7d30*/  STL [R1+0x1210], R5 ;  /* 0x0012100501007387 */ /* 0x0007e20000100800 */
[----:B-1----:R-:W-:-:S03]  /*7d40*/  IMAD.WIDE R2, R10, 0x2, R14 ;  /* 0x000000020a027825 */ /* 0x002fc600078e020e */
[----:B------:R-:W-:Y:S04]  /*7d50*/  STL [R1+0x121c], R6 ;  /* 0x00121c0601007387 */ /* 0x000fe80000100800 */
[----:B------:R1:W-:Y:S01]  /*7d60*/  STL [R1+0x1218], R7 ;  /* 0x0012180701007387 */ /* 0x0003e20000100800 */
[----:B---3--:R-:W-:-:S03]  /*7d70*/  IMAD.WIDE R4, R10, 0x2, R28 ;  /* 0x000000020a047825 */ /* 0x008fc600078e021c */
[----:B------:R-:W-:Y:S04]  /*7d80*/  STL [R1+0x1224], R8 ;  /* 0x0012240801007387 */ /* 0x000fe80000100800 */
[----:B------:R-:W-:Y:S01]  /*7d90*/  STL [R1+0x1220], R9 ;  /* 0x0012200901007387 */ /* 0x000fe20000100800 */
        /* <DEDUP_REMOVED lines=9> */
[----:B0-----:R-:W-:Y:S02]  /*7e30*/  IMAD R0, R11, 0x1a, RZ ;  /* 0x0000001a0b007824 */ /* 0x001fe400078e02ff */
[C---:B---3--:R-:W-:Y:S01]  /*7e40*/  IMAD.WIDE R4, R10.reuse, 0x2, R20 ;  /* 0x000000020a047825 */ /* 0x048fe200078e0214 */
[----:B------:R0:W-:Y:S01]  /*7e50*/  STL [R1+0x1240], R3 ;  /* 0x0012400301007387 */ /* 0x0001e20000100800 */
[----:B------:R-:W3:Y:S02]  /*7e60*/  LDC R11, c[0x0][0x3a8] ;  /* 0x0000ea00ff0b7b82 */ /* 0x000ee40000000800 */
[----:B-1----:R-:W-:-:S04]  /*7e70*/  IMAD.WIDE R6, R10, 0x2, R18 ;  /* 0x000000020a067825 */ /* 0x002fc800078e0212 */
[----:B0-----:R-:W-:-:S04]  /*7e80*/  IMAD.WIDE R2, R10, 0x2, R22 ;  /* 0x000000020a027825 */ /* 0x001fc800078e0216 */
[C---:B------:R-:W-:Y:S01]  /*7e90*/  IMAD.WIDE R8, R0.reuse, 0x2, R16 ;  /* 0x0000000200087825 */ /* 0x040fe200078e0210 */
[----:B------:R-:W-:Y:S04]  /*7ea0*/  STL [R1+0x124c], R2 ;  /* 0x00124c0201007387 */ /* 0x000fe80000100800 */
[----:B------:R0:W-:Y:S04]  /*7eb0*/  STL [R1+0x1248], R3 ;  /* 0x0012480301007387 */ /* 0x0001e80000100800 */
[----:B------:R-:W-:Y:S04]  /*7ec0*/  STL [R1+0x1254], R4 ;  /* 0x0012540401007387 */ /* 0x000fe80000100800 */
[----:B------:R1:W-:Y:S01]  /*7ed0*/  STL [R1+0x1250], R5 ;  /* 0x0012500501007387 */ /* 0x0003e20000100800 */
[----:B0-----:R-:W-:-:S03]  /*7ee0*/  IMAD.WIDE R2, R0, 0x2, R14 ;  /* 0x0000000200027825 */ /* 0x001fc600078e020e */
[----:B------:R-:W-:Y:S04]  /*7ef0*/  STL [R1+0x125c], R6 ;  /* 0x00125c0601007387 */ /* 0x000fe80000100800 */
[----:B------:R0:W-:Y:S01]  /*7f00*/  STL [R1+0x1258], R7 ;  /* 0x0012580701007387 */ /* 0x0001e20000100800 */
[----:B-1----:R-:W-:-:S03]  /*7f10*/  IMAD.WIDE R4, R0, 0x2, R28 ;  /* 0x0000000200047825 */ /* 0x002fc600078e021c */
[----:B------:R-:W-:Y:S04]  /*7f20*/  STL [R1+0x1264], R8 ;  /* 0x0012640801007387 */ /* 0x000fe80000100800 */
[----:B------:R-:W-:Y:S01]  /*7f30*/  STL [R1+0x1260], R9 ;  /* 0x0012600901007387 */ /* 0x000fe20000100800 */
[----:B0-----:R-:W-:-:S03]  /*7f40*/  IMAD.WIDE R6, R0, 0x2, R26 ;  /* 0x0000000200067825 */ /* 0x001fc600078e021a */
[----:B------:R-:W-:Y:S04]  /*7f50*/  STL [R1+0x126c], R2 ;  /* 0x00126c0201007387 */ /* 0x000fe80000100800 */
[----:B------:R0:W-:Y:S04]  /*7f60*/  STL [R1+0x1268], R3 ;  /* 0x0012680301007387 */ /* 0x0001e80000100800 */
[----:B------:R-:W-:Y:S04]  /*7f70*/  STL [R1+0x1274], R4 ;  /* 0x0012740401007387 */ /* 0x000fe80000100800 */
[----:B------:R1:W-:Y:S01]  /*7f80*/  STL [R1+0x1270], R5 ;  /* 0x0012700501007387 */ /* 0x0003e20000100800 */
[----:B0-----:R-:W-:-:S03]  /*7f90*/  IMAD.WIDE R2, R0, 0x2, R24 ;  /* 0x0000000200027825 */ /* 0x001fc600078e0218 */
[----:B------:R-:W-:Y:S04]  /*7fa0*/  STL [R1+0x127c], R6 ;  /* 0x00127c0601007387 */ /* 0x000fe80000100800 */
[----:B------:R0:W-:Y:S04]  /*7fb0*/  STL [R1+0x1278], R7 ;  /* 0x0012780701007387 */ /* 0x0001e80000100800 */
[----:B------:R-:W-:Y:S01]  /*7fc0*/  STL [R1+0x1284], R2 ;  /* 0x0012840201007387 */ /* 0x000fe20000100800 */
[----:B----4-:R-:W-:Y:S02]  /*7fd0*/  IMAD R10, R12, 0x19, RZ ;  /* 0x000000190c0a7824 */ /* 0x010fe400078e02ff */
[C---:B-1----:R-:W-:Y:S01]  /*7fe0*/  IMAD.WIDE R4, R0.reuse, 0x2, R20 ;  /* 0x0000000200047825 */ /* 0x042fe200078e0214 */
[----:B------:R1:W-:Y:S01]  /*7ff0*/  STL [R1+0x1280], R3 ;  /* 0x0012800301007387 */ /* 0x0003e20000100800 */
[----:B------:R-:W4:Y:S02]  /*8000*/  LDC R12, c[0x0][0x3a8] ;  /* 0x0000ea00ff0c7b82 */ /* 0x000f240000000800 */
[----:B0-----:R-:W-:-:S04]  /*8010*/  IMAD.WIDE R6, R0, 0x2, R18 ;  /* 0x0000000200067825 */ /* 0x001fc800078e0212 */
[----:B-1----:R-:W-:-:S04]  /*8020*/  IMAD.WIDE R2, R0, 0x2, R22 ;  /* 0x0000000200027825 */ /* 0x002fc800078e0216 */
        /* <DEDUP_REMOVED lines=20> */
[----:B---3--:R-:W-:Y:S02]  /*8170*/  IMAD R0, R11, 0x18, RZ ;  /* 0x000000180b007824 */ /* 0x008fe400078e02ff */
[C---:B-1----:R-:W-:Y:S01]  /*8180*/  IMAD.WIDE R4, R10.reuse, 0x2, R20 ;  /* 0x000000020a047825 */ /* 0x042fe200078e0214 */
[----:B------:R1:W-:Y:S01]  /*8190*/  STL [R1+0x12c0], R3 ;  /* 0x0012c00301007387 */ /* 0x0003e20000100800 */
[----:B------:R-:W3:Y:S02]  /*81a0*/  LDC R11, c[0x0][0x3a8] ;  /* 0x0000ea00ff0b7b82 */ /* 0x000ee40000000800 */
        /* <DEDUP_REMOVED lines=204> */
[----:B---3--:R-:W-:Y:S02]  /*8e70*/  IMAD.SHL.U32 R0, R11, 0x10, RZ ;  /* 0x000000100b007824 */ /* 0x008fe400078e00ff */
        /* <DEDUP_REMOVED lines=363> */
[----:B---3--:R-:W-:Y:S02]  /*a530*/  IMAD.SHL.U32 R0, R11, 0x2, RZ ;  /* 0x000000020b007824 */ /* 0x008fe400078e00ff */
[----:B-1----:R-:W-:Y:S01]  /*a540*/  IMAD.WIDE R4, R10, 0x2, R20 ;  /* 0x000000020a047825 */ /* 0x002fe200078e0214 */
[----:B------:R1:W-:Y:S01]  /*a550*/  STL [R1+0x1844], R8 ;  /* 0x0018440801007387 */ /* 0x0003e20000100800 */
[----:B------:R-:W3:Y:S03]  /*a560*/  LDC R11, c[0x0][0x3a8] ;  /* 0x0000ea00ff0b7b82 */ /* 0x000ee60000000800 */
[----:B------:R2:W-:Y:S04]  /*a570*/  STL [R1+0x1840], R9 ;  /* 0x0018400901007387 */ /* 0x0005e80000100800 */
[----:B------:R-:W-:Y:S01]  /*a580*/  STL [R1+0x184c], R2 ;  /* 0x00184c0201007387 */ /* 0x000fe20000100800 */
[----:B0-----:R-:W-:-:S03]  /*a590*/  IMAD.WIDE R6, R0, 0x2, R16 ;  /* 0x0000000200067825 */ /* 0x001fc600078e0210 */
[----:B------:R0:W-:Y:S01]  /*a5a0*/  STL [R1+0x1848], R3 ;  /* 0x0018480301007387 */ /* 0x0001e20000100800 */
[----:B-1----:R-:W1:Y:S03]  /*a5b0*/  LDC R8, c[0x0][0x3a8] ;  /* 0x0000ea00ff087b82 */ /* 0x002e660000000800 */
[----:B------:R-:W-:Y:S05]  /*a5c0*/  STL [R1+0x1854], R4 ;  /* 0x0018540401007387 */ /* 0x000fea0000100800 */
[----:B--2---:R-:W2:Y:S01]  /*a5d0*/  LDC R9, c[0x0][0x3a8] ;  /* 0x0000ea00ff097b82 */ /* 0x004ea20000000800 */
[----:B0-----:R-:W-:Y:S01]  /*a5e0*/  IMAD.WIDE R2, R10, 0x2, R18 ;  /* 0x000000020a027825 */ /* 0x001fe200078e0212 */
[----:B------:R0:W-:Y:S04]  /*a5f0*/  STL [R1+0x1850], R5 ;  /* 0x0018500501007387 */ /* 0x0001e80000100800 */
[----:B------:R-:W-:Y:S02]  /*a600*/  STL [R1+0x185c], R2 ;  /* 0x00185c0201007387 */ /* 0x000fe40000100800 */
[----:B------:R-:W1:Y:S02]  /*a610*/  LDC R10, c[0x0][0x3a8] ;  /* 0x0000ea00ff0a7b82 */ /* 0x000e640000000800 */
[----:B------:R4:W-:Y:S01]  /*a620*/  STL [R1+0x1858], R3 ;  /* 0x0018580301007387 */ /* 0x0009e20000100800 */
[----:B0-----:R-:W-:-:S03]  /*a630*/  IMAD.WIDE R4, R0, 0x2, R14 ;  /* 0x0000000200047825 */ /* 0x001fc600078e020e */
[----:B------:R-:W-:Y:S02]  /*a640*/  STL [R1+0x1864], R6 ;  /* 0x0018640601007387 */ /* 0x000fe40000100800 */
[----:B------:R-:W0:Y:S02]  /*a650*/  LDC R14, c[0x0][0x3a8] ;  /* 0x0000ea00ff0e7b82 */ /* 0x000e240000000800 */
[----:B------:R3:W-:Y:S01]  /*a660*/  STL [R1+0x1860], R7 ;  /* 0x0018600701007387 */ /* 0x0007e20000100800 */
[----:B----4-:R-:W-:-:S03]  /*a670*/  IMAD.WIDE R2, R0, 0x2, R28 ;  /* 0x0000000200027825 */ /* 0x010fc600078e021c */
[----:B------:R-:W-:Y:S02]  /*a680*/  STL [R1+0x186c], R4 ;  /* 0x00186c0401007387 */ /* 0x000fe40000100800 */
[----:B------:R-:W4:Y:S02]  /*a690*/  LDC R15, c[0x0][0x3a8] ;  /* 0x0000ea00ff0f7b82 */ /* 0x000f240000000800 */
[----:B------:R3:W-:Y:S02]  /*a6a0*/  STL [R1+0x1868], R5 ;  /* 0x0018680501007387 */ /* 0x0007e40000100800 */
[C---:B---3--:R-:W-:Y:S02]  /*a6b0*/  IMAD.WIDE R6, R0.reuse, 0x2, R24 ;  /* 0x0000000200067825 */ /* 0x048fe400078e0218 */
[----:B------:R-:W-:Y:S02]  /*a6c0*/  STL [R1+0x1874], R2 ;  /* 0x0018740201007387 */ /* 0x000fe40000100800 */
[----:B------:R-:W-:-:S02]  /*a6d0*/  IMAD.WIDE R4, R0, 0x2, R26 ;  /* 0x0000000200047825 */ /* 0x000fc400078e021a */
[----:B------:R3:W-:Y:S04]  /*a6e0*/  STL [R1+0x1870], R3 ;  /* 0x0018700301007387 */ /* 0x0007e80000100800 */
[----:B------:R-:W-:Y:S04]  /*a6f0*/  STL [R1+0x187c], R4 ;  /* 0x00187c0401007387 */ /* 0x000fe80000100800 */
[----:B------:R1:W-:Y:S01]  /*a700*/  STL [R1+0x1878], R5 ;  /* 0x0018780501007387 */ /* 0x0003e20000100800 */
[----:B---3--:R-:W-:-:S03]  /*a710*/  IMAD.WIDE R2, R0, 0x2, R22 ;  /* 0x0000000200027825 */ /* 0x008fc600078e0216 */
[----:B------:R-:W-:Y:S04]  /*a720*/  STL [R1+0x1884], R6 ;  /* 0x0018840601007387 */ /* 0x000fe80000100800 */
[----:B------:R-:W-:Y:S01]  /*a730*/  STL [R1+0x1880], R7 ;  /* 0x0018800701007387 */ /* 0x000fe20000100800 */
[----:B-1----:R-:W-:-:S03]  /*a740*/  IMAD.WIDE R4, R0, 0x2, R20 ;  /* 0x0000000200047825 */ /* 0x002fc600078e0214 */
[----:B------:R-:W-:Y:S04]  /*a750*/  STL [R1+0x188c], R2 ;  /* 0x00188c0201007387 */ /* 0x000fe80000100800 */
[----:B------:R-:W-:Y:S04]  /*a760*/  STL [R1+0x1888], R3 ;  /* 0x0018880301007387 */ /* 0x000fe80000100800 */
[----:B------:R-:W-:Y:S04]  /*a770*/  STL [R1+0x1894], R4 ;  /* 0x0018940401007387 */ /* 0x000fe80000100800 */
[----:B------:R1:W-:Y:S04]  /*a780*/  STL [R1+0x1890], R5 ;  /* 0x0018900501007387 */ /* 0x0003e80000100800 */
[----:B-1----:R-:W2:Y:S01]  /*a790*/  LDL.64 R4, [R1+0x658] ;  /* 0x0006580001047983 */ /* 0x002ea20000100a00 */
[----:B------:R-:W-:-:S03]  /*a7a0*/  IMAD.WIDE R2, R8, 0x2, R16 ;  /* 0x0000000208027825 */ /* 0x000fc600078e0210 */
[----:B------:R-:W3:Y:S01]  /*a7b0*/  LDL.LU R16, [R1+0x1cfc] ;  /* 0x001cfc0001107983 */ /* 0x000ee20000300800 */
[----:B------:R-:W-:-:S05]  /*a7c0*/  IMAD.WIDE R6, R0, 0x2, R18 ;  /* 0x0000000200067825 */ /* 0x000fca00078e0212 */
[----:B------:R-:W-:Y:S04]  /*a7d0*/  STL [R1+0x189c], R6 ;  /* 0x00189c0601007387 */ /* 0x000fe80000100800 */
[----:B------:R1:W-:Y:S02]  /*a7e0*/  STL [R1+0x1898], R7 ;  /* 0x0018980701007387 */ /* 0x0003e40000100800 */
[----:B-1----:R-:W-:Y:S02]  /*a7f0*/  IMAD.WIDE R6, R10, 0x2, R28 ;  /* 0x000000020a067825 */ /* 0x002fe400078e021c */
[----:B------:R-:W3:Y:S04]  /*a800*/  LDL.LU R28, [R1+0x1cf8] ;  /* 0x001cf800011c7983 */ /* 0x000ee80000300800 */
[----:B------:R-:W-:Y:S04]  /*a810*/  STL [R1+0x18a4], R2 ;  /* 0x0018a40201007387 */ /* 0x000fe80000100800 */
[----:B------:R1:W-:Y:S02]  /*a820*/  STL [R1+0x18a0], R3 ;  /* 0x0018a00301007387 */ /* 0x0003e40000100800 */
[----:B-1----:R-:W-:Y:S01]  /*a830*/  IMAD.WIDE R2, R12, 0x2, R24 ;  /* 0x000000020c027825 */ /* 0x002fe200078e0218 */
[----:B------:R-:W1:Y:S03]  /*a840*/  S2R R17, SR_TID.X ;  /* 0x0000000000117919 */ /* 0x000e660000002100 */
[----:B--2---:R-:W-:-:S04]  /*a850*/  IMAD.WIDE R4, R9, 0x2, R4 ;  /* 0x0000000209047825 */ /* 0x004fc800078e0204 */
[----:B------:R-:W-:Y:S01]  /*a860*/  IMAD.WIDE R8, R11, 0x2, R26 ;  /* 0x000000020b087825 */ /* 0x000fe200078e021a */
[----:B------:R-:W-:Y:S04]  /*a870*/  STL [R1+0x18ac], R4 ;  /* 0x0018ac0401007387 */ /* 0x000fe80000100800 */
[----:B------:R2:W-:Y:S04]  /*a880*/  STL [R1+0x18a8], R5 ;  /* 0x0018a80501007387 */ /* 0x0005e80000100800 */
[----:B------:R-:W-:Y:S04]  /*a890*/  STL [R1+0x18b4], R6 ;  /* 0x0018b40601007387 */ /* 0x000fe80000100800 */
[----:B------:R0:W-:Y:S01]  /*a8a0*/  STL [R1+0x18b0], R7 ;  /* 0x0018b00701007387 */ /* 0x0001e20000100800 */
[----:B--2---:R-:W-:-:S03]  /*a8b0*/  IMAD.WIDE R4, R13, 0x2, R22 ;  /* 0x000000020d047825 */ /* 0x004fc600078e0216 */
[----:B------:R-:W-:Y:S04]  /*a8c0*/  STL [R1+0x18bc], R8 ;  /* 0x0018bc0801007387 */ /* 0x000fe80000100800 */
[----:B------:R-:W-:Y:S01]  /*a8d0*/  STL [R1+0x18b8], R9 ;  /* 0x0018b80901007387 */ /* 0x000fe20000100800 */
[----:B0-----:R-:W-:-:S03]  /*a8e0*/  IMAD.WIDE R6, R14, 0x2, R20 ;  /* 0x000000020e067825 */ /* 0x001fc600078e0214 */
[----:B------:R-:W-:Y:S04]  /*a8f0*/  STL [R1+0x18c4], R2 ;  /* 0x0018c40201007387 */ /* 0x000fe80000100800 */
[----:B------:R4:W-:Y:S04]  /*a900*/  STL [R1+0x18c0], R3 ;  /* 0x0018c00301007387 */ /* 0x0009e80000100800 */
[----:B------:R-:W-:Y:S04]  /*a910*/  STL [R1+0x18cc], R4 ;  /* 0x0018cc0401007387 */ /* 0x000fe80000100800 */
[----:B------:R-:W-:Y:S01]  /*a920*/  STL [R1+0x18c8], R5 ;  /* 0x0018c80501007387 */ /* 0x000fe20000100800 */
[----:B----4-:R-:W-:-:S03]  /*a930*/  IMAD.WIDE R2, R15, 0x2, R18 ;  /* 0x000000020f027825 */ /* 0x010fc600078e0212 */
[----:B------:R-:W-:Y:S04]  /*a940*/  STL [R1+0x18d4], R6 ;  /* 0x0018d40601007387 */ /* 0x000fe80000100800 */
[----:B------:R-:W-:Y:S04]  /*a950*/  STL [R1+0x18d0], R7 ;  /* 0x0018d00701007387 */ /* 0x000fe80000100800 */
[----:B------:R-:W-:Y:S04]  /*a960*/  STL [R1+0x18dc], R2 ;  /* 0x0018dc0201007387 */ /* 0x000fe80000100800 */
[----:B------:R3:W-:Y:S04]  /*a970*/  STL [R1+0x18d8], R3 ;  /* 0x0018d80301007387 */ /* 0x0007e80000100800 */
[----:B------:R0:W-:Y:S04]  /*a980*/  STL [R1+0xbec], RZ ;  /* 0x000becff01007387 */ /* 0x0001e80000100800 */
        /* <DEDUP_REMOVED lines=225> */
[----:B------:R0:W-:Y:S01]  /*b7a0*/  STL [R1+0x554], RZ ;  /* 0x000554ff01007387 */ /* 0x0001e20000100800 */
[----:B-1----:R-:W-:-:S03]  /*b7b0*/  LOP3.LUT R17, R17, 0x3f, RZ, 0xc0, !PT ;  /* 0x0000003f11117812 */ /* 0x002fc600078ec0ff */
[----:B------:R0:W-:Y:S01]  /*b7c0*/  STL [R1+0x558], RZ ;  /* 0x000558ff01007387 */ /* 0x0001e20000100800 */
[----:B---3--:R-:W-:-:S03]  /*b7d0*/  IMAD.SHL.U32 R3, R16, 0x40, RZ ;  /* 0x0000004010037824 */ /* 0x008fc600078e00ff */
[----:B------:R0:W-:Y:S04]  /*b7e0*/  STL [R1+0x55c], RZ ;  /* 0x00055cff01007387 */ /* 0x0001e80000100800 */
[----:B------:R0:W-:Y:S04]  /*b7f0*/  STL [R1+0x430], RZ ;  /* 0x000430ff01007387 */ /* 0x0001e80000100800 */
[----:B------:R0:W-:Y:S04]  /*b800*/  STL [R1+0x434], RZ ;  /* 0x000434ff01007387 */ /* 0x0001e80000100800 */
[----:B------:R0:W-:Y:S01]  /*b810*/  STL [R1+0x438], RZ ;  /* 0x000438ff01007387 */ /* 0x0001e20000100800 */
[----:B------:R-:W1:Y:S01]  /*b820*/  S2R R16, SR_TID.X ;  /* 0x0000000000107919 */ /* 0x000e620000002100 */
[----:B------:R-:W-:-:S02]  /*b830*/  IMAD.SHL.U32 R2, R17, 0x2, RZ ;  /* 0x0000000211027824 */ /* 0x000fc400078e00ff */
[----:B------:R0:W-:Y:S04]  /*b840*/  STL [R1+0x43c], RZ ;  /* 0x00043cff01007387 */ /* 0x0001e80000100800 */
[----:B------:R0:W-:Y:S04]  /*b850*/  STL [R1+0x2f0], RZ ;  /* 0x0002f0ff01007387 */ /* 0x0001e80000100800 */
[----:B------:R0:W-:Y:S04]  /*b860*/  STL [R1+0x2f4], RZ ;  /* 0x0002f4ff01007387 */ /* 0x0001e80000100800 */
[----:B------:R0:W-:Y:S04]  /*b870*/  STL [R1+0x2f8], RZ ;  /* 0x0002f8ff01007387 */ /* 0x0001e80000100800 */
[----:B------:R0:W-:Y:S01]  /*b880*/  STL [R1+0x2fc], RZ ;  /* 0x0002fcff01007387 */ /* 0x0001e20000100800 */
[----:B------:R-:W2:Y:S03]  /*b890*/  S2R R17, SR_TID.X ;  /* 0x0000000000117919 */ /* 0x000ea60000002100 */
        /* <DEDUP_REMOVED lines=9> */
[----:B------:R-:W-:-:S03]  /*b930*/  LOP3.LUT R4, R2, 0x10, RZ, 0x3c, !PT ;  /* 0x0000001002047812 */ /* 0x000fc600078e3cff */
[----:B------:R0:W-:Y:S01]  /*b940*/  STL [R1+0x454], RZ ;  /* 0x000454ff01007387 */ /* 0x0001e20000100800 */
[----:B------:R-:W-:-:S03]  /*b950*/  LOP3.LUT R4, R2, 0x40, RZ, 0x3c, !PT ;  /* 0x0000004002047812 */ /* 0x000fc600078e3cff */
[----:B------:R0:W-:Y:S01]  /*b960*/  STL [R1+0x458], RZ ;  /* 0x000458ff01007387 */ /* 0x0001e20000100800 */
[----:B------:R-:W-:-:S03]  /*b970*/  LOP3.LUT R4, R2, 0x60, RZ, 0x3c, !PT ;  /* 0x0000006002047812 */ /* 0x000fc600078e3cff */
[----:B------:R0:W-:Y:S01]  /*b980*/  STL [R1+0x45c], RZ ;  /* 0x00045cff01007387 */ /* 0x0001e20000100800 */
[----:B------:R-:W-:-:S03]  /*b990*/  LOP3.LUT R4, R28, 0x40, RZ, 0x3c, !PT ;  /* 0x000000401c047812 */ /* 0x000fc600078e3cff */
        /* <DEDUP_REMOVED lines=8> */
[----:B------:R0:W-:Y:S01]  /*ba20*/  STL [R1+0x1cf0], R4 ;  /* 0x001cf00401007387 */ /* 0x0001e20000100800 */
[----:B-1----:R-:W-:Y:S01]  /*ba30*/  LOP3.LUT R16, R16, 0x7, RZ, 0xc0, !PT ;  /* 0x0000000710107812 */ /* 0x002fe200078ec0ff */
[----:B--2---:R-:W-:Y:S01]  /*ba40*/  IMAD.SHL.U32 R17, R17, 0x2, RZ ;  /* 0x0000000211117824 */ /* 0x004fe200078e00ff */
[----:B------:R-:W-:-:S03]  /*ba50*/  USHF.R.S32.HI UR7, URZ, 0x1f, UR4 ;  /* 0x0000001fff077899 */ /* 0x000fc60008011404 */
[----:B------:R-:W-:Y:S01]  /*ba60*/  IMAD R16, R16, 0x90, RZ ;  /* 0x0000009010107824 */ /* 0x000fe200078e02ff */
[----:B------:R-:W-:Y:S01]  /*ba70*/  USHF.L.U32 UR6, UR6, 0x6, URZ ;  /* 0x0000000606067899 */ /* 0x000fe200080006ff */
[----:B------:R-:W-:Y:S01]  /*ba80*/  SHF.R.S32.HI R0, RZ, 0x1f, R3 ;  /* 0x0000001fff007819 */ /* 0x000fe20000011403 */
[----:B------:R-:W-:Y:S02]  /*ba90*/  ULEA.HI UR7, UR7, UR4, URZ, 0x6 ;  /* 0x0000000407077291 */ /* 0x000fe4000f8f30ff */
[----:B------:R-:W-:Y:S01]  /*baa0*/  LOP3.LUT R16, R16, 0x30, R17, 0x78, !PT ;  /* 0x0000003010107812 */ /* 0x000fe200078e7811 */
[----:B------:R-:W-:Y:S01]  /*bab0*/  USHF.R.S32.HI UR4, URZ, 0x1f, UR6 ;  /* 0x0000001fff047899 */ /* 0x000fe20008011406 */
[C---:B------:R-:W-:Y:S02]  /*bac0*/  LOP3.LUT R5, R2.reuse, 0x30, RZ, 0x3c, !PT ;  /* 0x0000003002057812 */ /* 0x040fe400078e3cff */
[C---:B------:R-:W-:Y:S01]  /*bad0*/  SHF.L.U64.HI R0, R3.reuse, 0x1, R0 ;  /* 0x0000000103007819 */ /* 0x040fe20000010200 */
[----:B------:R-:W-:Y:S01]  /*bae0*/  IMAD.SHL.U32 R3, R3, 0x2, RZ ;  /* 0x0000000203037824 */ /* 0x000fe200078e00ff */
[----:B------:R-:W-:-:S02]  /*baf0*/  LOP3.LUT R6, R2, 0x20, RZ, 0x3c, !PT ;  /* 0x0000002002067812 */ /* 0x000fc400078e3cff */
[C---:B------:R-:W-:Y:S02]  /*bb00*/  LOP3.LUT R5, R2.reuse, 0x50, RZ, 0x3c, !PT ;  /* 0x0000005002057812 */ /* 0x040fe400078e3cff */
[----:B------:R-:W-:Y:S02]  /*bb10*/  LOP3.LUT R6, R2, 0x70, RZ, 0x3c, !PT ;  /* 0x0000007002067812 */ /* 0x000fe400078e3cff */
[----:B------:R-:W-:Y:S01]  /*bb20*/  LOP3.LUT R5, R16, 0x40, RZ, 0x3c, !PT ;  /* 0x0000004010057812 */ /* 0x000fe200078e3cff */
[----:B------:R-:W-:Y:S02]  /*bb30*/  USHF.L.U32 UR8, UR6, 0x1, URZ ;  /* 0x0000000106087899 */ /* 0x000fe400080006ff */
[----:B------:R-:W-:Y:S02]  /*bb40*/  USHF.R.S32.HI UR7, URZ, 0x6, UR7 ;  /* 0x00000006ff077899 */ /* 0x000fe40008011407 */
[----:B0-----:R-:W-:-:S12]  /*bb50*/  USHF.L.U64.HI UR4, UR6, 0x1, UR4 ;  /* 0x0000000106047899 */ /* 0x001fd80008010204 */
.L_x_1:
[----:B0-----:R-:W2:Y:S01]  /*bb60*/  LDL.64 R6, [R1+0x688] ;  /* 0x0006880001067983 */ /* 0x001ea20000100a00 */
[----:B------:R-:W0:Y:S03]  /*bb70*/  LDC R4, c[0x0][0x3a0] ;  /* 0x0000e800ff047b82 */ /* 0x000e260000000800 */
[----:B--2---:R1:W-:Y:S04]  /*bb80*/  STL [R1+0x370c], R7 ;  /* 0x00370c0701007387 */ /* 0x0043e80000100800 */
[----:B-1----:R-:W0:Y:S04]  /*bb90*/  LDL R7, [R1+0xbec] ;  /* 0x000bec0001077983 */ /* 0x002e280000100800 */
[----:B------:R-:W-:Y:S04]  /*bba0*/  STL [R1+0x3018], R15 ;  /* 0x0030180f01007387 */ /* 0x000fe80000100800 */
        /* <DEDUP_REMOVED lines=73> */
[----:B------:R-:W-:Y:S01]  /*c040*/  STL [R1+0x31b8], R15 ;  /* 0x0031b80f01007387 */ /* 0x000fe20000100800 */
[----:B0-----:R-:W-:-:S03]  /*c050*/  IMAD R4, R7, -0x40, R4 ;  /* 0xffffffc007047824 */ /* 0x001fc600078e0204 */
        /* <DEDUP_REMOVED lines=371> */
[----:B------:R0:W-:Y:S04]  /*d790*/  STL [R1+0x3708], R14 ;  /* 0x0037080e01007387 */ /* 0x0001e80000100800 */
[----:B-----5:R-:W-:Y:S04]  /*d7a0*/  STL [R1+0x300c], R29 ;  /* 0x00300c1d01007387 */ /* 0x020fe80000100800 */
        /* <DEDUP_REMOVED lines=24> */
[----:B------:R-:W2:Y:S01]  /*d930*/  LDL.LU R7, [R1+0x370c] ;  /* 0x00370c0001077983 */ /* 0x000ea20000300800 */
[----:B------:R-:W-:-:S02]  /*d940*/  ISETP.GT.AND P0, PT, R4, RZ, PT ;  /* 0x000000ff0400720c */ /* 0x000fc40003f04270 */
[----:B0-----:R-:W-:Y:S02]  /*d950*/  PRMT R14, RZ, 0x7610, R14 ;  /* 0x00007610ff0e7816 */ /* 0x001fe4000000000e */
[----:B------:R-:W-:Y:S02]  /*d960*/  PRMT R15, RZ, 0x7610, R15 ;  /* 0x00007610ff0f7816 */ /* 0x000fe4000000000f */
[----:B------:R-:W-:-:S07]  /*d970*/  PRMT R2, RZ, 0x7610, R2 ;  /* 0x00007610ff027816 */ /* 0x000fce0000000002 */
[----:B--2---:R-:W2:Y:S04]  /*d980*/  @P0 LDG.E.U16 R14, desc[UR38][R6.64] ;  /* 0x00000026060e0981 */ /* 0x004ea8000c1e1500 */
[----:B--2---:R0:W-:Y:S04]  /*d990*/  STL [R1+0xbe4], R14 ;  /* 0x000be40e01007387 */ /* 0x0041e80000100800 */
[----:B0-----:R-:W2:Y:S04]  /*d9a0*/  LDL.LU R14, [R1+0x3708] ;  /* 0x00370800010e7983 */ /* 0x001ea80000300800 */
[----:B------:R-:W3:Y:S04]  /*d9b0*/  LDL.64 R6, [R1+0x680] ;  /* 0x0006800001067983 */ /* 0x000ee80000100a00 */
[----:B---3--:R-:W3:Y:S04]  /*d9c0*/  @P0 LDG.E.U16 R15, desc[UR38][R6.64] ;  /* 0x00000026060f0981 */ /* 0x008ee8000c1e1500 */
[----:B---3--:R0:W-:Y:S04]  /*d9d0*/  STL [R1+0xbe0], R15 ;  /* 0x000be00f01007387 */ /* 0x0081e80000100800 */
[----:B0-----:R-:W3:Y:S04]  /*d9e0*/  LDL.LU R15, [R1+0x3704] ;  /* 0x00370400010f7983 */ /* 0x001ee80000300800 */
[----:B------:R-:W4:Y:S01]  /*d9f0*/  LDL.64 R6, [R1+0x678] ;  /* 0x0006780001067983 */ /* 0x000f220000100a00 */
[----:B---3--:R-:W-:-:S03]  /*da00*/  PRMT R15, RZ, 0x7610, R15 ;  /* 0x00007610ff0f7816 */ /* 0x008fc6000000000f */
[----:B----4-:R-:W3:Y:S04]  /*da10*/  @P0 LDG.E.U16 R2, desc[UR38][R6.64] ;  /* 0x0000002606020981 */ /* 0x010ee8000c1e1500 */
        /* <DEDUP_REMOVED lines=8> */
[----:B------:R-:W-:-:S02]  /*daa0*/  ISETP.GT.AND P1, PT, R4, 0x1, PT ;  /* 0x000000010400780c */ /* 0x000fc40003f24270 */
[----:B---3--:R-:W-:Y:S01]  /*dab0*/  PRMT R15, RZ, 0x7610, R15 ;  /* 0x00007610ff0f7816 */ /* 0x008fe2000000000f */
        /* <DEDUP_REMOVED lines=18> */
[----:B------:R-:W4:Y:S04]  /*dbe0*/  LDL R6, [R1+0x18d8] ;  /* 0x0018d80001067983 */ /* 0x000f280000100800 */
[----:B------:R-:W4:Y:S01]  /*dbf0*/  LDL R7, [R1+0x18dc] ;  /* 0x0018dc0001077983 */ /* 0x000f220000100800 */
[----:B---3--:R-:W-:-:S02]  /*dc00*/  PRMT R15, RZ, 0x7610, R15 ;  /* 0x00007610ff0f7816 */ /* 0x008fc4000000000f */
[----:B----4-:R-:W-:-:S04]  /*dc10*/  @P1 LOP3.LUT R7, R7, R6, RZ, 0x3c, !PT ;  /* 0x0000000607071212 */ /* 0x010fc800078e3cff */
[----:B------:R-:W-:-:S04]  /*dc20*/  @P1 LOP3.LUT R6, R7, R6, RZ, 0x3c, !PT ;  /* 0x0000000607061212 */ /* 0x000fc800078e3cff */
[----:B------:R-:W-:-:S05]  /*dc30*/  @P1 LOP3.LUT R7, R7, R6, RZ, 0x3c, !PT ;  /* 0x0000000607071212 */ /* 0x000fca00078e3cff */
[----:B------:R-:W3:Y:S04]  /*dc40*/  @P1 LDG.E.U16 R2, desc[UR38][R6.64] ;  /* 0x0000002606021981 */ /* 0x000ee8000c1e1500 */
        /* <DEDUP_REMOVED lines=31> */
[----:B------:R-:W-:-:S02]  /*de40*/  ISETP.GT.AND P0, PT, R4, 0x2, PT ;  /* 0x000000020400780c */ /* 0x000fc40003f04270 */
[----:B---3--:R-:W-:Y:S02]  /*de50*/  PRMT R15, RZ, 0x7610, R15 ;  /* 0x00007610ff0f7816 */ /* 0x008fe4000000000f */
        /* <DEDUP_REMOVED lines=947> */
[----:B------:R-:W-:-:S02]  /*11990*/  PRMT R28, RZ, 0x7610, R28 ;  /* 0x00007610ff1c7816 */ /* 0x000fc4000000001c */
[----:B------:R-:W-:Y:S02]  /*119a0*/  ISETP.GT.AND P1, PT, R4, 0xf, PT ;  /* 0x0000000f0400780c */ /* 0x000fe40003f24270 */
        /* <DEDUP_REMOVED lines=8> */
[----:B------:R-:W4:Y:S02]  /*11a30*/  LDL R7, [R1+0x1574] ;  /* 0x0015740001077983 */ /* 0x000f240000100800 */
[----:B----4-:R-:W-:-:S04]  /*11a40*/  @P0 LOP3.LUT R7, R7, R6, RZ, 0x3c, !PT ;  /* 0x0000000607070212 */ /* 0x010fc800078e3cff */
[----:B------:R-:W-:-:S04]  /*11a50*/  @P0 LOP3.LUT R6, R7, R6, RZ, 0x3c, !PT ;  /* 0x0000000607060212 */ /* 0x000fc800078e3cff */
[----:B------:R-:W-:-:S05]  /*11a60*/  @P0 LOP3.LUT R7, R7, R6, RZ, 0x3c, !PT ;  /* 0x0000000607070212 */ /* 0x000fca00078e3cff */
[----:B------:R-:W4:Y:S04]  /*11a70*/  @P0 LDG.E.U16 R15, desc[UR38][R6.64] ;  /* 0x00000026060f0981 */ /* 0x000f28000c1e1500 */
[----:B----4-:R0:W-:Y:S04]  /*11a80*/  STL [R1+0x9f0], R15 ;  /* 0x0009f00f01007387 */ /* 0x0101e80000100800 */
[----:B0-----:R-:W4:Y:S04]  /*11a90*/  LDL.LU R15, [R1+0x3534] ;  /* 0x00353400010f7983 */ /* 0x001f280000300800 */
[----:B------:R-:W2:Y:S04]  /*11aa0*/  LDL R6, [R1+0x1568] ;  /* 0x0015680001067983 */ /* 0x000ea80000100800 */
[----:B------:R-:W2:Y:S01]  /*11ab0*/  LDL R7, [R1+0x156c] ;  /* 0x00156c0001077983 */ /* 0x000ea20000100800 */
[----:B----4-:R-:W-:-:S02]  /*11ac0*/  PRMT R15, RZ, 0x7610, R15 ;  /* 0x00007610ff0f7816 */ /* 0x010fc4000000000f */
[----:B--2---:R-:W-:-:S04]  /*11ad0*/  @P0 LOP3.LUT R7, R7, R6, RZ, 0x3c, !PT ;  /* 0x0000000607070212 */ /* 0x004fc800078e3cff */
[----:B------:R-:W-:-:S04]  /*11ae0*/  @P0 LOP3.LUT R6, R7, R6, RZ, 0x3c, !PT ;  /* 0x0000000607060212 */ /* 0x000fc800078e3cff */
[----:B------:R-:W-:-:S05]  /*11af0*/  @P0 LOP3.LUT R7, R7, R6, RZ, 0x3c, !PT ;  /* 0x0000000607070212 */ /* 0x000fca00078e3cff */
[----:B------:R-:W2:Y:S04]  /*11b00*/  @P0 LDG.E.U16 R28, desc[UR38][R6.64] ;  /* 0x00000026061c0981 */ /* 0x000ea8000c1e1500 */
[----:B------:R-:W4:Y:S04]  /*11b10*/  LDL R6, [R1+0x1560] ;  /* 0x0015600001067983 */ /* 0x000f280000100800 */
[----:B------:R-:W4:Y:S01]  /*11b20*/  LDL R7, [R1+0x1564] ;  /* 0x0015640001077983 */ /* 0x000f220000100800 */
[----:B---3--:R-:W-:-:S03]  /*11b30*/  PRMT R2, RZ, 0x7610, R2 ;  /* 0x00007610ff027816 */ /* 0x008fc60000000002 */
[----:B--2---:R-:W-:Y:S01]  /*11b40*/  STL [R1+0x2ed0], R28 ;  /* 0x002ed01c01007387 */ /* 0x004fe20000100800 */
[----:B----4-:R-:W-:-:S04]  /*11b50*/  @P0 LOP3.LUT R7, R7, R6, RZ, 0x3c, !PT ;  /* 0x0000000607070212 */ /* 0x010fc800078e3cff */
[----:B------:R-:W-:-:S04]  /*11b60*/  @P0 LOP3.LUT R6, R7, R6, RZ, 0x3c, !PT ;  /* 0x0000000607060212 */ /* 0x000fc800078e3cff */
[----:B------:R-:W-:-:S05]  /*11b70*/  @P0 LOP3.LUT R7, R7, R6, RZ, 0x3c, !PT ;  /* 0x0000000607070212 */ /* 0x000fca00078e3cff */
[----:B------:R-:W2:Y:S04]  /*11b80*/  @P0 LDG.E.U16 R15, desc[UR38][R6.64] ;  /* 0x00000026060f0981 */ /* 0x000ea8000c1e1500 */
[----:B--2---:R0:W-:Y:S04]  /*11b90*/  STL [R1+0x9e8], R15 ;  /* 0x0009e80f01007387 */ /* 0x0041e80000100800 */
[----:B0-----:R-:W2:Y:S04]  /*11ba0*/  LDL.LU R15, [R1+0x3530] ;  /* 0x00353000010f7983 */ /* 0x001ea80000300800 */
[----:B------:R-:W3:Y:S04]  /*11bb0*/  LDL R6, [R1+0x1558] ;  /* 0x0015580001067983 */ /* 0x000ee80000100800 */
[----:B------:R-:W3:Y:S01]  /*11bc0*/  LDL R7, [R1+0x155c] ;  /* 0x00155c0001077983 */ /* 0x000ee20000100800 */
[----:B--2---:R-:W-:-:S02]  /*11bd0*/  PRMT R15, RZ, 0x7610, R15 ;  /* 0x00007610ff0f7816 */ /* 0x004fc4000000000f */
[----:B---3--:R-:W-:-:S04]  /*11be0*/  @P1 LOP3.LUT R7, R7, R6, RZ, 0x3c, !PT ;  /* 0x0000000607071212 */ /* 0x008fc800078e3cff */
        /* <DEDUP_REMOVED lines=34> */
[----:B------:R-:W-:-:S02]  /*11e10*/  ISETP.GT.AND P0, PT, R4, 0x10, PT ;  /* 0x000000100400780c */ /* 0x000fc40003f04270 */
[----:B--2---:R-:W-:Y:S02]  /*11e20*/  PRMT R15, RZ, 0x7610, R15 ;  /* 0x00007610ff0f7816 */ /* 0x004fe4000000000f */
        /* <DEDUP_REMOVED lines=2525> */
[----:B------:R-:W3:Y:S02]  /*1bc00*/  LDL R7, [R1+0xc94] ;  /* 0x000c940001077983 */ /* 0x000ee40000100800 */
[----:B---3--:R-:W-:-:S04]  /*1bc10*/  @P0 LOP3.LUT R7, R7, R6, RZ, 0x3c, !PT ;  /* 0x0000000607070212 */ /* 0x008fc800078e3cff */
        /* <DEDUP_REMOVED lines=254> */
[----:B----4-:R-:W-:-:S04]  /*1cc00*/  @P1 LOP3.LUT R7, R7, R6, RZ, 0x3c, !PT ;  /* 0x0000000607071212 */ /* 0x010fc800078e3cff */
[----:B------:R-:W-:-:S04]  /*1cc10*/  @P1 LOP3.LUT R6, R7, R6, RZ, 0x3c, !PT ;  /* 0x0000000607061212 */ /* 0x000fc800078e3cff */
[----:B------:R-:W-:-:S05]  /*1cc20*/  @P1 LOP3.LUT R7, R7, R6, RZ, 0x3c, !PT ;  /* 0x0000000607071212 */ /* 0x000fca00078e3cff */
[----:B------:R-:W4:Y:S04]  /*1cc30*/  @P1 LDG.E.U16 R28, desc[UR38][R6.64] ;  /* 0x00000026061c1981 */ /* 0x000f28000c1e1500 */
[----:B------:R-:W2:Y:S04]  /*1cc40*/  LDL R6, [R1+0x1920] ;  /* 0x0019200001067983 */ /* 0x000ea80000100800 */
[----:B------:R-:W2:Y:S01]  /*1cc50*/  LDL R7, [R1+0x1930] ;  /* 0x0019300001077983 */ /* 0x000ea20000100800 */
[----:B---3--:R-:W-:-:S03]  /*1cc60*/  PRMT R15, RZ, 0x7610, R15 ;  /* 0x00007610ff0f7816 */ /* 0x008fc6000000000f */
[----:B----4-:R-:W-:Y:S01]  /*1cc70*/  STL [R1+0x2f08], R28 ;  /* 0x002f081c01007387 */ /* 0x010fe20000100800 */
[----:B--2---:R-:W-:-:S04]  /*1cc80*/  @P1 LOP3.LUT R7, R7, R6, RZ, 0x3c, !PT ;  /* 0x0000000607071212 */ /* 0x004fc800078e3cff */
        /* <DEDUP_REMOVED lines=153> */
[----:B------:R-:W-:-:S02]  /*1d620*/  PRMT R2, RZ, 0x7610, R2 ;  /* 0x00007610ff027816 */ /* 0x000fc40000000002 */
[----:B------:R-:W-:Y:S02]  /*1d630*/  ISETP.GT.AND P0, PT, R4, 0x38, PT ;  /* 0x000000380400780c */ /* 0x000fe40003f04270 */
        /* <DEDUP_REMOVED lines=17> */
[----:B------:R-:W-:-:S02]  /*1d750*/  PRMT R29, RZ, 0x7610, R29 ;  /* 0x00007610ff1d7816 */ /* 0x000fc4000000001d */
[----:B--2---:R-:W-:-:S04]  /*1d760*/  @P0 LOP3.LUT R7, R7, R6, RZ, 0x3c, !PT ;  /* 0x0000000607070212 */ /* 0x004fc800078e3cff */
[----:B------:R-:W-:-:S04]  /*1d770*/  @P0 LOP3.LUT R6, R7, R6, RZ, 0x3c, !PT ;  /* 0x0000000607060212 */ /* 0x000fc800078e3cff */
[----:B------:R-:W-:-:S05]  /*1d780*/  @P0 LOP3.LUT R7, R7, R6, RZ, 0x3c, !PT ;  /* 0x0000000607070212 */ /* 0x000fca00078e3cff */
[----:B------:R-:W2:Y:S04]  /*1d790*/  @P0 LDG.E.U16 R29, desc[UR38][R6.64] ;  /* 0x00000026061d0981 */ /* 0x000ea8000c1e1500 */
[----:B--2---:R0:W-:Y:S04]  /*1d7a0*/  STL [R1+0x7c], R29 ;  /* 0x00007c1d01007387 */ /* 0x0041e80000100800 */
[----:B0-----:R-:W2:Y:S04]  /*1d7b0*/  LDL.LU R29, [R1+0x300c] ;  /* 0x00300c00011d7983 */ /* 0x001ea80000300800 */
        /* <DEDUP_REMOVED lines=48> */
[----:B------:R-:W-:Y:S02]  /*1dac0*/  ISETP.GT.AND P1, PT, R4, 0x39, PT ;  /* 0x000000390400780c */ /* 0x000fe40003f24270 */
        /* <DEDUP_REMOVED lines=131> */
[----:B------:R-:W3:Y:S04]  /*1e300*/  LDL R6, [R1+0x1a60] ;  /* 0x001a600001067983 */ /* 0x000ee80000100800 */
[----:B------:R-:W3:Y:S01]  /*1e310*/  LDL R7, [R1+0x1a70] ;  /* 0x001a700001077983 */ /* 0x000ee20000100800 */
[----:B------:R-:W-:-:S03]  /*1e320*/  PRMT R3, RZ, 0x7610, R3 ;  /* 0x00007610ff037816 */ /* 0x000fc60000000003 */
[----:B--2---:R0:W-:Y:S04]  /*1e330*/  STL [R1+0x10], R15 ;  /* 0x0000100f01007387 */ /* 0x0041e80000100800 */
[----:B0-----:R-:W2:Y:S01]  /*1e340*/  LDL R15, [R1+0x1a90] ;  /* 0x001a9000010f7983 */ /* 0x001ea20000100800 */
[----:B---3--:R-:W-:-:S04]  /*1e350*/  @P0 LOP3.LUT R7, R7, R6, RZ, 0x3c, !PT ;  /* 0x0000000607070212 */ /* 0x008fc800078e3cff */
[----:B------:R-:W-:-:S04]  /*1e360*/  @P0 LOP3.LUT R6, R7, R6, RZ, 0x3c, !PT ;  /* 0x0000000607060212 */ /* 0x000fc800078e3cff */
[----:B------:R-:W-:-:S05]  /*1e370*/  @P0 LOP3.LUT R7, R7, R6, RZ, 0x3c, !PT ;  /* 0x0000000607070212 */ /* 0x000fca00078e3cff */
[----:B------:R-:W3:Y:S04]  /*1e380*/  @P0 LDG.E.U16 R3, desc[UR38][R6.64] ;  /* 0x0000002606030981 */ /* 0x000ee8000c1e1500 */
[----:B---3--:R0:W-:Y:S04]  /*1e390*/  STL [R1+0xc], R3 ;  /* 0x00000c0301007387 */ /* 0x0081e80000100800 */
[----:B0-----:R-:W3:Y:S04]  /*1e3a0*/  LDL.LU R3, [R1+0x2fbc] ;  /* 0x002fbc0001037983 */ /* 0x001ee80000300800 */
        /* <DEDUP_REMOVED lines=9> */
[----:B------:R-:W2:Y:S04]  /*1e440*/  LDL R6, [R1+0x1a74] ;  /* 0x001a740001067983 */ /* 0x000ea80000100800 */
[----:B------:R-:W2:Y:S01]  /*1e450*/  LDL R7, [R1+0x1a7c] ;  /* 0x001a7c0001077983 */ /* 0x000ea20000100800 */
[----:B----4-:R-:W-:-:S02]  /*1e460*/  PRMT R14, RZ, 0x7610, R14 ;  /* 0x00007610ff0e7816 */ /* 0x010fc4000000000e */
[----:B------:R-:W-:Y:S02]  /*1e470*/  PRMT R28, RZ, 0x7610, R28 ;  /* 0x00007610ff1c7816 */ /* 0x000fe4000000001c */
[----:B------:R-:W-:Y:S02]  /*1e480*/  PRMT R29, RZ, 0x7610, R29 ;  /* 0x00007610ff1d7816 */ /* 0x000fe4000000001d */
[----:B------:R-:W-:Y:S02]  /*1e490*/  PRMT R27, RZ, 0x7610, R27 ;  /* 0x00007610ff1b7816 */ /* 0x000fe4000000001b */
[----:B------:R-:W-:Y:S02]  /*1e4a0*/  PRMT R26, RZ, 0x7610, R26 ;  /* 0x00007610ff1a7816 */ /* 0x000fe4000000001a */
[----:B------:R-:W-:Y:S02]  /*1e4b0*/  PRMT R25, RZ, 0x7610, R25 ;  /* 0x00007610ff197816 */ /* 0x000fe40000000019 */
[----:B------:R-:W-:-:S02]  /*1e4c0*/  PRMT R24, RZ, 0x7610, R24 ;  /* 0x00007610ff187816 */ /* 0x000fc40000000018 */
[----:B------:R-:W-:Y:S02]  /*1e4d0*/  ISETP.GT.AND P0, PT, R4, 0x3c, PT ;  /* 0x0000003c0400780c */ /* 0x000fe40003f04270 */
[----:B------:R-:W-:Y:S02]  /*1e4e0*/  PRMT R23, RZ, 0x7610, R23 ;  /* 0x00007610ff177816 */ /* 0x000fe40000000017 */
[----:B------:R-:W-:Y:S02]  /*1e4f0*/  PRMT R22, RZ, 0x7610, R22 ;  /* 0x00007610ff167816 */ /* 0x000fe40000000016 */
[----:B------:R-:W-:Y:S02]  /*1e500*/  PRMT R21, RZ, 0x7610, R21 ;  /* 0x00007610ff157816 */ /* 0x000fe40000000015 */
[----:B------:R-:W-:Y:S02]  /*1e510*/  PRMT R20, RZ, 0x7610, R20 ;  /* 0x00007610ff147816 */ /* 0x000fe40000000014 */
[----:B------:R-:W-:-:S02]  /*1e520*/  PRMT R19, RZ, 0x7610, R19 ;  /* 0x00007610ff137816 */ /* 0x000fc40000000013 */
[----:B------:R-:W-:Y:S02]  /*1e530*/  PRMT R18, RZ, 0x7610, R18 ;  /* 0x00007610ff127816 */ /* 0x000fe40000000012 */
        /* <DEDUP_REMOVED lines=10> */
[----:B---3--:R-:W-:Y:S01]  /*1e5e0*/  PRMT R3, RZ, 0x7610, R3 ;  /* 0x00007610ff037816 */ /* 0x008fe20000000003 */
[----:B0-----:R-:W0:Y:S02]  /*1e5f0*/  S2R R2, SR_TID.X ;  /* 0x0000000000027919 */ /* 0x001e240000002100 */
[----:B0-----:R-:W-:-:S05]  /*1e600*/  LOP3.LUT R2, R2, 0x3f, RZ, 0xc0, !PT ;  /* 0x0000003f02027812 */ /* 0x001fca00078ec0ff */
[----:B------:R-:W-:Y:S01]  /*1e610*/  IMAD.SHL.U32 R2, R2, 0x2, RZ ;  /* 0x0000000202027824 */ /* 0x000fe200078e00ff */
[----:B--2---:R-:W-:-:S04]  /*1e620*/  @P1 LOP3.LUT R7, R7, R6, RZ, 0x3c, !PT ;  /* 0x0000000607071212 */ /* 0x004fc800078e3cff */
[----:B------:R-:W-:-:S04]  /*1e630*/  @P1 LOP3.LUT R6, R7, R6, RZ, 0x3c, !PT ;  /* 0x0000000607061212 */ /* 0x000fc800078e3cff */
[----:B------:R-:W-:-:S05]  /*1e640*/  @P1 LOP3.LUT R7, R7, R6, RZ, 0x3c, !PT ;  /* 0x0000000607071212 */ /* 0x000fca00078e3cff */
[----:B------:R0:W2:Y:S04]  /*1e650*/  @P1 LDG.E.U16 R14, desc[UR38][R6.64] ;  /* 0x00000026060e1981 */ /* 0x0000a8000c1e1500 */
[----:B------:R-:W0:Y:S04]  /*1e660*/  LDL R6, [R1+0x1a68] ;  /* 0x001a680001067983 */ /* 0x000e280000100800 */
[----:B------:R-:W0:Y:S02]  /*1e670*/  LDL R7, [R1+0x1a84] ;  /* 0x001a840001077983 */ /* 0x000e240000100800 */
[----:B0-----:R-:W-:-:S04]  /*1e680*/  @P1 LOP3.LUT R7, R7, R6, RZ, 0x3c, !PT ;  /* 0x0000000607071212 */ /* 0x001fc800078e3cff */
[----:B------:R-:W-:-:S04]  /*1e690*/  @P1 LOP3.LUT R6, R7, R6, RZ, 0x3c, !PT ;  /* 0x0000000607061212 */ /* 0x000fc800078e3cff */
[----:B------:R-:W-:Y:S01]  /*1e6a0*/  @P1 LOP3.LUT R7, R7, R6, RZ, 0x3c, !PT ;  /* 0x0000000607071212 */ /* 0x000fe200078e3cff */
[----:B--2---:R0:W-:Y:S04]  /*1e6b0*/  STL [R1+0x4], R14 ;  /* 0x0000040e01007387 */ /* 0x0041e80000100800 */
[----:B------:R1:W2:Y:S04]  /*1e6c0*/  @P1 LDG.E.U16 R28, desc[UR38][R6.64] ;  /* 0x00000026061c1981 */ /* 0x0002a8000c1e1500 */
[----:B0-----:R-:W3:Y:S04]  /*1e6d0*/  LDL R14, [R1+0x1a9c] ;  /* 0x001a9c00010e7983 */ /* 0x001ee80000100800 */
[----:B------:R-:W4:Y:S01]  /*1e6e0*/  LDL R7, [R1+0x1a80] ;  /* 0x001a800001077983 */ /* 0x000f220000100800 */
[----:B-1----:R-:W-:-:S03]  /*1e6f0*/  @P1 IMAD.MOV.U32 R6, RZ, RZ, R15 ;  /* 0x000000ffff061224 */ /* 0x002fc600078e000f */
[----:B--2---:R0:W-:Y:S04]  /*1e700*/  STL [R1+0x2f70], R28 ;  /* 0x002f701c01007387 */ /* 0x0041e80000100800 */
[----:B------:R-:W2:Y:S04]  /*1e710*/  LDL R15, [R1+0x1ab0] ;  /* 0x001ab000010f7983 */ /* 0x000ea80000100800 */
[----:B----4-:R-:W4:Y:S04]  /*1e720*/  @P1 LDG.E.U16 R29, desc[UR38][R6.64] ;  /* 0x00000026061d1981 */ /* 0x010f28000c1e1500 */
[----:B0-----:R-:W2:Y:S04]  /*1e730*/  LDL R28, [R1+0x1aa4] ;  /* 0x001aa400011c7983 */ /* 0x001ea80000100800 */
[----:B------:R-:W2:Y:S04]  /*1e740*/  LDL R6, [R1+0x1a8c] ;  /* 0x001a8c0001067983 */ /* 0x000ea80000100800 */
[----:B------:R-:W2:Y:S04]  /*1e750*/  LDL R7, [R1+0x1a98] ;  /* 0x001a980001077983 */ /* 0x000ea80000100800 */
[----:B----4-:R0:W-:Y:S04]  /*1e760*/  STL [R1+0x2f74], R29 ;  /* 0x002f741d01007387 */ /* 0x0101e80000100800 */
[----:B0-----:R-:W4:Y:S01]  /*1e770*/  LDL R29, [R1+0x1a94] ;  /* 0x001a9400011d7983 */ /* 0x001f220000100800 */
[----:B--2---:R-:W-:-:S04]  /*1e780*/  @P1 LOP3.LUT R7, R7, R6, RZ, 0x3c, !PT ;  /* 0x0000000607071212 */ /* 0x004fc800078e3cff */
[----:B------:R-:W-:-:S04]  /*1e790*/  @P1 LOP3.LUT R6, R7, R6, RZ, 0x3c, !PT ;  /* 0x0000000607061212 */ /* 0x000fc800078e3cff */
[----:B------:R-:W-:-:S05]  /*1e7a0*/  @P1 LOP3.LUT R7, R7, R6, RZ, 0x3c, !PT ;  /* 0x0000000607071212 */ /* 0x000fca00078e3cff */
[----:B------:R3:W2:Y:S02]  /*1e7b0*/  @P1 LDG.E.U16 R27, desc[UR38][R6.64] ;  /* 0x00000026061b1981 */ /* 0x0006a4000c1e1500 */
[----:B---3--:R-:W-:Y:S02]  /*1e7c0*/  @P1 IMAD.MOV.U32 R6, RZ, RZ, R14 ;  /* 0x000000ffff061224 */ /* 0x008fe400078e000e */
[----:B----4-:R-:W-:-:S05]  /*1e7d0*/  @P1 IMAD.MOV.U32 R7, RZ, RZ, R29 ;  /* 0x000000ffff071224 */ /* 0x010fca00078e001d */
[----:B------:R0:W3:Y:S04]  /*1e7e0*/  @P1 LDG.E.U16 R26, desc[UR38][R6.64] ;  /* 0x00000026061a1981 */ /* 0x0000e8000c1e1500 */
[----:B--2---:R1:W-:Y:S04]  /*1e7f0*/  STL [R1+0x2f78], R27 ;  /* 0x002f781b01007387 */ /* 0x0043e80000100800 */
[----:B------:R-:W2:Y:S04]  /*1e800*/  LDL R29, [R1+0x1aac] ;  /* 0x001aac00011d7983 */ /* 0x000ea80000100800 */
[----:B------:R-:W4:Y:S04]  /*1e810*/  LDL R14, [R1+0x1ab8] ;  /* 0x001ab800010e7983 */ /* 0x000f280000100800 */
[----:B-1----:R-:W2:Y:S01]  /*1e820*/  LDL R27, [R1+0x1a88] ;  /* 0x001a8800011b7983 */ /* 0x002ea20000100800 */
[----:B0-----:R-:W-:-:S03]  /*1e830*/  @P1 IMAD.MOV.U32 R6, RZ, RZ, R28 ;  /* 0x000000ffff061224 */ /* 0x001fc600078e001c */
[----:B---3--:R0:W-:Y:S04]  /*1e840*/  STL [R1+0x2f7c], R26 ;  /* 0x002f7c1a01007387 */ /* 0x0081e80000100800 */
[----:B------:R-:W3:Y:S04]  /*1e850*/  LDL R28, [R1+0x1ab4] ;  /* 0x001ab400011c7983 */ /* 0x000ee80000100800 */
[----:B0-----:R-:W3:Y:S01]  /*1e860*/  LDL R26, [R1+0x1aa0] ;  /* 0x001aa000011a7983 */ /* 0x001ee20000100800 */
[----:B--2---:R-:W-:-:S03]  /*1e870*/  @P1 IMAD.MOV.U32 R7, RZ, RZ, R27 ;  /* 0x000000ffff071224 */ /* 0x004fc600078e001b */
[----:B------:R-:W2:Y:S04]  /*1e880*/  LDL R27, [R1+0x1abc] ;  /* 0x001abc00011b7983 */ /* 0x000ea80000100800 */
[----:B------:R0:W2:Y:S02]  /*1e890*/  @P1 LDG.E.U16 R25, desc[UR38][R6.64] ;  /* 0x0000002606191981 */ /* 0x0000a4000c1e1500 */
[----:B0-----:R-:W-:Y:S02]  /*1e8a0*/  @P1 IMAD.MOV.U32 R6, RZ, RZ, R15 ;  /* 0x000000ffff061224 */ /* 0x001fe400078e000f */
[----:B---3--:R-:W-:-:S05]  /*1e8b0*/  @P1 IMAD.MOV.U32 R7, RZ, RZ, R26 ;  /* 0x000000ffff071224 */ /* 0x008fca00078e001a */
[----:B------:R4:W3:Y:S02]  /*1e8c0*/  @P1 LDG.E.U16 R24, desc[UR38][R6.64] ;  /* 0x0000002606181981 */ /* 0x0008e4000c1e1500 */
[----:B----4-:R-:W-:Y:S02]  /*1e8d0*/  @P1 IMAD.MOV.U32 R6, RZ, RZ, R14 ;  /* 0x000000ffff061224 */ /* 0x010fe400078e000e */
[----:B------:R-:W-:-:S05]  /*1e8e0*/  @P1 IMAD.MOV.U32 R7, RZ, RZ, R29 ;  /* 0x000000ffff071224 */ /* 0x000fca00078e001d */
[----:B------:R2:W4:Y:S02]  /*1e8f0*/  @P1 LDG.E.U16 R23, desc[UR38][R6.64] ;  /* 0x0000002606171981 */ /* 0x000524000c1e1500 */
[----:B--2---:R-:W-:Y:S02]  /*1e900*/  @P0 IMAD.MOV.U32 R6, RZ, RZ, R27 ;  /* 0x000000ffff060224 */ /* 0x004fe400078e001b */
[----:B------:R-:W-:-:S05]  /*1e910*/  @P0 IMAD.MOV.U32 R7, RZ, RZ, R28 ;  /* 0x000000ffff070224 */ /* 0x000fca00078e001c */
[----:B------:R-:W2:Y:S04]  /*1e920*/  @P0 LDG.E.U16 R22, desc[UR38][R6.64] ;  /* 0x0000002606160981 */ /* 0x000ea8000c1e1500 */
[----:B------:R0:W-:Y:S04]  /*1e930*/  STL [R1+0x2f80], R25 ;  /* 0x002f801901007387 */ /* 0x0001e80000100800 */
[----:B------:R-:W2:Y:S04]  /*1e940*/  LDL R15, [R1+0x1ac4] ;  /* 0x001ac400010f7983 */ /* 0x000ea80000100800 */
[----:B0-----:R-:W2:Y:S04]  /*1e950*/  LDL R25, [R1+0x1aa8] ;  /* 0x001aa80001197983 */ /* 0x001ea80000100800 */
[----:B---3--:R-:W-:Y:S04]  /*1e960*/  STL [R1+0x2f6c], R24 ;  /* 0x002f6c1801007387 */ /* 0x008fe80000100800 */
[----:B------:R-:W3:Y:S04]  /*1e970*/  LDL R26, [R1+0x1ac0] ;  /* 0x001ac000011a7983 */ /* 0x000ee80000100800 */
[----:B------:R-:W3:Y:S04]  /*1e980*/  LDL R14, [R1+0x1ad0] ;  /* 0x001ad000010e7983 */ /* 0x000ee80000100800 */
[----:B----4-:R-:W-:Y:S04]  /*1e990*/  STL [R1+0x2f84], R23 ;  /* 0x002f841701007387 */ /* 0x010fe80000100800 */
[----:B------:R-:W4:Y:S04]  /*1e9a0*/  LDL R29, [R1+0x1ad8] ;  /* 0x001ad800011d7983 */ /* 0x000f280000100800 */
[----:B------:R-:W4:Y:S04]  /*1e9b0*/  LDL R28, [R1+0x1ad4] ;  /* 0x001ad400011c7983 */ /* 0x000f280000100800 */
[----:B------:R-:W4:Y:S04]  /*1e9c0*/  LDL R27, [R1+0x1adc] ;  /* 0x001adc00011b7983 */ /* 0x000f280000100800 */
[----:B--2---:R0:W-:Y:S04]  /*1e9d0*/  STL [R1+0x2f3c], R22 ;  /* 0x002f3c1601007387 */ /* 0x0041e80000100800 */
[----:B0-----:R-:W2:Y:S01]  /*1e9e0*/  LDL R22, [R1+0x1acc] ;  /* 0x001acc0001167983 */ /* 0x001ea20000100800 */
[----:B------:R-:W-:-:S02]  /*1e9f0*/  @P0 IMAD.MOV.U32 R6, RZ, RZ, R15 ;  /* 0x000000ffff060224 */ /* 0x000fc400078e000f */
[----:B------:R-:W-:Y:S01]  /*1ea00*/  @P0 IMAD.MOV.U32 R7, RZ, RZ, R25 ;  /* 0x000000ffff070224 */ /* 0x000fe200078e0019 */
[----:B------:R-:W2:Y:S04]  /*1ea10*/  LDL R15, [R1+0x1ae4] ;  /* 0x001ae400010f7983 */ /* 0x000ea80000100800 */
[----:B------:R-:W2:Y:S04]  /*1ea20*/  LDL R25, [R1+0x1ac8] ;  /* 0x001ac80001197983 */ /* 0x000ea80000100800 */
[----:B------:R3:W2:Y:S02]  /*1ea30*/  @P0 LDG.E.U16 R21, desc[UR38][R6.64] ;  /* 0x0000002606150981 */ /* 0x0006a4000c1e1500 */
[----:B---3--:R-:W-:-:S02]  /*1ea40*/  @P0 IMAD.MOV.U32 R7, RZ, RZ, R26 ;  /* 0x000000ffff070224 */ /* 0x008fc400078e001a */
[----:B------:R-:W-:-:S05]  /*1ea50*/  @P0 IMAD.MOV.U32 R6, RZ, RZ, R14 ;  /* 0x000000ffff060224 */ /* 0x000fca00078e000e */
[----:B------:R4:W3:Y:S02]  /*1ea60*/  @P0 LDG.E.U16 R20, desc[UR38][R6.64] ;  /* 0x0000002606140981 */ /* 0x0008e4000c1e1500 */
[----:B----4-:R-:W-:Y:S02]  /*1ea70*/  @P0 IMAD.MOV.U32 R6, RZ, RZ, R29 ;  /* 0x000000ffff060224 */ /* 0x010fe400078e001d */
[----:B--2---:R-:W-:-:S05]  /*1ea80*/  @P0 IMAD.MOV.U32 R7, RZ, RZ, R22 ;  /* 0x000000ffff070224 */ /* 0x004fca00078e0016 */
[----:B------:R0:W2:Y:S04]  /*1ea90*/  @P0 LDG.E.U16 R19, desc[UR38][R6.64] ;  /* 0x0000002606130981 */ /* 0x0000a8000c1e1500 */
[----:B------:R-:W-:Y:S04]  /*1eaa0*/  STL [R1+0x2f40], R21 ;  /* 0x002f401501007387 */ /* 0x000fe80000100800 */
[----:B------:R-:W4:Y:S04]  /*1eab0*/  LDL R26, [R1+0x1ae0] ;  /* 0x001ae000011a7983 */ /* 0x000f280000100800 */
[----:B------:R-:W4:Y:S01]  /*1eac0*/  LDL R14, [R1+0x1af0] ;  /* 0x001af000010e7983 */ /* 0x000f220000100800 */
[----:B0-----:R-:W-:-:S02]  /*1ead0*/  @P0 IMAD.MOV.U32 R6, RZ, RZ, R27 ;  /* 0x000000ffff060224 */ /* 0x001fc400078e001b */
[----:B------:R-:W-:-:S05]  /*1eae0*/  @P0 IMAD.MOV.U32 R7, RZ, RZ, R28 ;  /* 0x000000ffff070224 */ /* 0x000fca00078e001c */
[----:B------:R0:W4:Y:S04]  /*1eaf0*/  @P0 LDG.E.U16 R18, desc[UR38][R6.64] ;  /* 0x0000002606120981 */ /* 0x000128000c1e1500 */
[----:B---3--:R-:W-:Y:S04]  /*1eb00*/  STL [R1+0x2f44], R20 ;  /* 0x002f441401007387 */ /* 0x008fe80000100800 */
[----:B--2---:R1:W-:Y:S04]  /*1eb10*/  STL [R1+0x2f48], R19 ;  /* 0x002f481301007387 */ /* 0x0043e80000100800 */
[----:B------:R-:W2:Y:S04]  /*1eb20*/  LDL R22, [R1+0x1aec] ;  /* 0x001aec0001167983 */ /* 0x000ea80000100800 */
[----:B-1----:R-:W3:Y:S01]  /*1eb30*/  LDL R19, [R1+0x1af8] ;  /* 0x001af80001137983 */ /* 0x002ee20000100800 */
[----:B0-----:R-:W-:-:S02]  /*1eb40*/  @P0 IMAD.MOV.U32 R6, RZ, RZ, R15 ;  /* 0x000000ffff060224 */ /* 0x001fc400078e000f */
[----:B------:R-:W-:Y:S01]  /*1eb50*/  @P0 IMAD.MOV.U32 R7, RZ, RZ, R25 ;  /* 0x000000ffff070224 */ /* 0x000fe200078e0019 */
[----:B----4-:R-:W-:Y:S04]  /*1eb60*/  STL [R1+0x2f4c], R18 ;  /* 0x002f4c1201007387 */ /* 0x010fe80000100800 */
[----:B------:R0:W4:Y:S04]  /*1eb70*/  @P0 LDG.E.U16 R17, desc[UR38][R6.64] ;  /* 0x0000002606110981 */ /* 0x000128000c1e1500 */
[----:B------:R-:W4:Y:S04]  /*1eb80*/  LDL R25, [R1+0x1af4] ;  /* 0x001af40001197983 */ /* 0x000f280000100800 */
[----:B------:R-:W4:Y:S01]  /*1eb90*/  LDL R15, [R1+0x1afc] ;  /* 0x001afc00010f7983 */ /* 0x000f220000100800 */
[----:B0-----:R-:W-:-:S02]  /*1eba0*/  @P0 IMAD.MOV.U32 R6, RZ, RZ, R14 ;  /* 0x000000ffff060224 */ /* 0x001fc400078e000e */
[----:B------:R-:W-:-:S05]  /*1ebb0*/  @P0 IMAD.MOV.U32 R7, RZ, RZ, R26 ;  /* 0x000000ffff070224 */ /* 0x000fca00078e001a */
[----:B------:R2:W4:Y:S02]  /*1ebc0*/  @P0 LDG.E.U16 R16, desc[UR38][R6.64] ;  /* 0x0000002606100981 */ /* 0x000524000c1e1500 */
[----:B--2---:R-:W-:Y:S02]  /*1ebd0*/  @P0 IMAD.MOV.U32 R7, RZ, RZ, R22 ;  /* 0x000000ffff070224 */ /* 0x004fe400078e0016 */
[----:B---3--:R-:W-:-:S05]  /*1ebe0*/  @P0 IMAD.MOV.U32 R6, RZ, RZ, R19 ;  /* 0x000000ffff060224 */ /* 0x008fca00078e0013 */
[----:B------:R0:W2:Y:S01]  /*1ebf0*/  @P0 LDG.E.U16 R13, desc[UR38][R6.64] ;  /* 0x00000026060d0981 */ /* 0x0000a2000c1e1500 */
[----:B------:R-:W-:-:S03]  /*1ec00*/  ISETP.GT.AND P1, PT, R4, 0x3d, PT ;  /* 0x0000003d0400780c */ /* 0x000fc60003f24270 */
[----:B----4-:R-:W-:Y:S04]  /*1ec10*/  STL [R1+0x2f50], R17 ;  /* 0x002f501101007387 */ /* 0x010fe80000100800 */
[----:B------:R-:W3:Y:S04]  /*1ec20*/  LDL R28, [R1+0x1ae8] ;  /* 0x001ae800011c7983 */ /* 0x000ee80000100800 */
[----:B------:R-:W4:Y:S02]  /*1ec30*/  LDL R14, [R1+0x1b04] ;  /* 0x001b0400010e7983 */ /* 0x000f240000100800 */
[----:B0-----:R-:W-:-:S02]  /*1ec40*/  @P1 IMAD.MOV.U32 R6, RZ, RZ, R15 ;  /* 0x000000ffff061224 */ /* 0x001fc400078e000f */
[----:B------:R-:W-:Y:S01]  /*1ec50*/  @P1 IMAD.MOV.U32 R7, RZ, RZ, R25 ;  /* 0x000000ffff071224 */ /* 0x000fe200078e0019 */
[----:B------:R-:W-:Y:S04]  /*1ec60*/  STL [R1+0x2f54], R16 ;  /* 0x002f541001007387 */ /* 0x000fe80000100800 */
[----:B------:R4:W3:Y:S04]  /*1ec70*/  @P1 LDG.E.U16 R12, desc[UR38][R6.64] ;  /* 0x00000026060c1981 */ /* 0x0008e8000c1e1500 */
[----:B------:R-:W3:Y:S04]  /*1ec80*/  LDL R22, [R1+0x1b00] ;  /* 0x001b000001167983 */ /* 0x000ee80000100800 */
[----:B------:R-:W3:Y:S04]  /*1ec90*/  LDL R19, [R1+0x1b10] ;  /* 0x001b100001137983 */ /* 0x000ee80000100800 */
[----:B--2---:R0:W-:Y:S04]  /*1eca0*/  STL [R1+0x2f58], R13 ;  /* 0x002f580d01007387 */ /* 0x0041e80000100800 */
[----:B------:R-:W2:Y:S04]  /*1ecb0*/  LDL R27, [R1+0x1b0c] ;  /* 0x001b0c00011b7983 */ /* 0x000ea80000100800 */
[----:B------:R-:W2:Y:S04]  /*1ecc0*/  LDL R26, [R1+0x1b18] ;  /* 0x001b1800011a7983 */ /* 0x000ea80000100800 */
[----:B------:R-:W2:Y:S04]  /*1ecd0*/  LDL R25, [R1+0x1b14] ;  /* 0x001b140001197983 */ /* 0x000ea80000100800 */
[----:B------:R-:W2:Y:S01]  /*1ece0*/  LDL R15, [R1+0x1b1c] ;  /* 0x001b1c00010f7983 */ /* 0x000ea20000100800 */
[----:B----4-:R-:W-:-:S02]  /*1ecf0*/  @P1 IMAD.MOV.U32 R6, RZ, RZ, R14 ;  /* 0x000000ffff061224 */ /* 0x010fc400078e000e */
[----:B---3--:R-:W-:-:S05]  /*1ed00*/  @P1 IMAD.MOV.U32 R7, RZ, RZ, R28 ;  /* 0x000000ffff071224 */ /* 0x008fca00078e001c */
[----:B------:R1:W3:Y:S04]  /*1ed10*/  @P1 LDG.E.U16 R11, desc[UR38][R6.64] ;  /* 0x00000026060b1981 */ /* 0x0002e8000c1e1500 */
[----:B------:R-:W-:Y:S04]  /*1ed20*/  STL [R1+0x2f00], R12 ;  /* 0x002f000c01007387 */ /* 0x000fe80000100800 */
[----:B------:R-:W4:Y:S01]  /*1ed30*/  LDL R14, [R1+0x1b08] ;  /* 0x001b0800010e7983 */ /* 0x000f220000100800 */
[----:B-1----:R-:W-:Y:S02]  /*1ed40*/  @P1 IMAD.MOV.U32 R6, RZ, RZ, R19 ;  /* 0x000000ffff061224 */ /* 0x002fe400078e0013 */
[----:B------:R-:W-:Y:S01]  /*1ed50*/  @P1 IMAD.MOV.U32 R7, RZ, RZ, R22 ;  /* 0x000000ffff071224 */ /* 0x000fe200078e0016 */
[----:B0-----:R-:W3:Y:S04]  /*1ed60*/  LDL R13, [R1+0x1b24] ;  /* 0x001b2400010d7983 */ /* 0x001ee80000100800 */
[----:B------:R2:W3:Y:S02]  /*1ed70*/  @P1 LDG.E.U16 R10, desc[UR38][R6.64] ;  /* 0x00000026060a1981 */ /* 0x0004e4000c1e1500 */
[----:B--2---:R-:W-:-:S02]  /*1ed80*/  @P1 IMAD.MOV.U32 R7, RZ, RZ, R27 ;  /* 0x000000ffff071224 */ /* 0x004fc400078e001b */
[----:B------:R-:W-:-:S05]  /*1ed90*/  @P1 IMAD.MOV.U32 R6, RZ, RZ, R26 ;  /* 0x000000ffff061224 */ /* 0x000fca00078e001a */
[----:B------:R0:W2:Y:S02]  /*1eda0*/  @P1 LDG.E.U16 R9, desc[UR38][R6.64] ;  /* 0x0000002606091981 */ /* 0x0000a4000c1e1500 */
[----:B0-----:R-:W-:Y:S02]  /*1edb0*/  @P1 IMAD.MOV.U32 R6, RZ, RZ, R15 ;  /* 0x000000ffff061224 */ /* 0x001fe400078e000f */
[----:B------:R-:W-:-:S05]  /*1edc0*/  @P1 IMAD.MOV.U32 R7, RZ, RZ, R25 ;  /* 0x000000ffff071224 */ /* 0x000fca00078e0019 */
[----:B------:R0:W2:Y:S01]  /*1edd0*/  @P1 LDG.E.U16 R8, desc[UR38][R6.64] ;  /* 0x0000002606081981 */ /* 0x0000a2000c1e1500 */
[----:B----4-:R-:W-:Y:S02]  /*1ede0*/  @P1 IMAD.MOV.U32 R15, RZ, RZ, R14 ;  /* 0x000000ffff0f1224 */ /* 0x010fe400078e000e */
[----:B---3--:R-:W-:Y:S01]  /*1edf0*/  @P1 IMAD.MOV.U32 R14, RZ, RZ, R13 ;  /* 0x000000ffff0e1224 */ /* 0x008fe200078e000d */
[----:B------:R-:W-:Y:S04]  /*1ee00*/  STL [R1+0x2f04], R11 ;  /* 0x002f040b01007387 */ /* 0x000fe80000100800 */
[----:B------:R-:W3:Y:S04]  /*1ee10*/  LDL R22, [R1+0x1b20] ;  /* 0x001b200001167983 */ /* 0x000ee80000100800 */
[----:B------:R-:W4:Y:S01]  /*1ee20*/  LDL R19, [R1+0x1b30] ;  /* 0x001b300001137983 */ /* 0x000f220000100800 */
[----:B0-----:R-:W-:-:S03]  /*1ee30*/  PRMT R7, RZ, 0x7610, R7 ;  /* 0x00007610ff077816 */ /* 0x001fc60000000007 */
[----:B------:R-:W-:Y:S04]  /*1ee40*/  STL [R1+0x2f0c], R10 ;  /* 0x002f0c0a01007387 */ /* 0x000fe80000100800 */
[----:B------:R4:W3:Y:S04]  /*1ee50*/  @P1 LDG.E.U16 R7, desc[UR38][R14.64] ;  /* 0x000000260e071981 */ /* 0x0008e8000c1e1500 */
[----:B--2---:R-:W-:Y:S04]  /*1ee60*/  STL [R1+0x2f10], R9 ;  /* 0x002f100901007387 */ /* 0x004fe80000100800 */
[----:B------:R-:W2:Y:S04]  /*1ee70*/  LDL R28, [R1+0x1b2c] ;  /* 0x001b2c00011c7983 */ /* 0x000ea80000100800 */
[----:B------:R-:W2:Y:S04]  /*1ee80*/  LDL R25, [R1+0x1b38] ;  /* 0x001b380001197983 */ /* 0x000ea80000100800 */
[----:B------:R0:W-:Y:S04]  /*1ee90*/  STL [R1+0x2f14], R8 ;  /* 0x002f140801007387 */ /* 0x0001e80000100800 */
[----:B------:R-:W2:Y:S04]  /*1eea0*/  LDL R27, [R1+0x1b34] ;  /* 0x001b3400011b7983 */ /* 0x000ea80000100800 */
[----:B------:R-:W2:Y:S01]  /*1eeb0*/  LDL R13, [R1+0x1b3c] ;  /* 0x001b3c00010d7983 */ /* 0x000ea20000100800 */
[----:B------:R-:W-:Y:S01]  /*1eec0*/  PRMT R6, RZ, 0x7610, R6 ;  /* 0x00007610ff067816 */ /* 0x000fe20000000006 */
[----:B----4-:R-:W-:-:S02]  /*1eed0*/  @P1 IMAD.MOV.U32 R14, RZ, RZ, R19 ;  /* 0x000000ffff0e1224 */ /* 0x010fc400078e0013 */
[----:B---3--:R-:W-:-:S05]  /*1eee0*/  @P1 IMAD.MOV.U32 R15, RZ, RZ, R22 ;  /* 0x000000ffff0f1224 */ /* 0x008fca00078e0016 */
[----:B------:R2:W3:Y:S04]  /*1eef0*/  @P1 LDG.E.U16 R6, desc[UR38][R14.64] ;  /* 0x000000260e061981 */ /* 0x0004e8000c1e1500 */
[----:B------:R1:W-:Y:S04]  /*1ef00*/  STL [R1+0x2f18], R7 ;  /* 0x002f180701007387 */ /* 0x0003e80000100800 */
[----:B------:R-:W4:Y:S04]  /*1ef10*/  LDL R26, [R1+0x1b28] ;  /* 0x001b2800011a7983 */ /* 0x000f280000100800 */
[----:B0-----:R-:W4:Y:S04]  /*1ef20*/  LDL R8, [R1+0x1b44] ;  /* 0x001b440001087983 */ /* 0x001f280000100800 */
[----:B------:R-:W4:Y:S04]  /*1ef30*/  LDL R22, [R1+0x1b40] ;  /* 0x001b400001167983 */ /* 0x000f280000100800 */
[----:B------:R-:W4:Y:S01]  /*1ef40*/  LDL R19, [R1+0x1b50] ;  /* 0x001b500001137983 */ /* 0x000f220000100800 */
[----:B------:R-:W-:-:S02]  /*1ef50*/  ISETP.GT.AND P0, PT, R4, 0x3e, PT ;  /* 0x0000003e0400780c */ /* 0x000fc40003f04270 */
[----:B------:R-:W-:Y:S01]  /*1ef60*/  PRMT R11, RZ, 0x7610, R11 ;  /* 0x00007610ff0b7816 */ /* 0x000fe2000000000b */
[----:B--2---:R-:W-:Y:S02]  /*1ef70*/  @P1 IMAD.MOV.U32 R15, RZ, RZ, R28 ;  /* 0x000000ffff0f1224 */ /* 0x004fe400078e001c */
[----:B------:R-:W-:-:S05]  /*1ef80*/  @P1 IMAD.MOV.U32 R14, RZ, RZ, R25 ;  /* 0x000000ffff0e1224 */ /* 0x000fca00078e0019 */
[----:B------:R0:W2:Y:S03]  /*1ef90*/  @P1 LDG.E.U16 R5, desc[UR38][R14.64] ;  /* 0x000000260e051981 */ /* 0x0000a6000c1e1500 */
[----:B0-----:R-:W-:Y:S02]  /*1efa0*/  @P0 IMAD.MOV.U32 R15, RZ, RZ, R27 ;  /* 0x000000ffff0f0224 */ /* 0x001fe400078e001b */
[----:B------:R-:W-:-:S05]  /*1efb0*/  @P0 IMAD.MOV.U32 R14, RZ, RZ, R13 ;  /* 0x000000ffff0e0224 */ /* 0x000fca00078e000d */
[----:B------:R4:W2:Y:S01]  /*1efc0*/  @P0 LDG.E.U16 R11, desc[UR38][R14.64] ;  /* 0x000000260e0b0981 */ /* 0x0008a2000c1e1500 */
[----:B-1----:R-:W-:-:S03]  /*1efd0*/  PRMT R7, RZ, 0x7610, R7 ;  /* 0x00007610ff077816 */ /* 0x002fc60000000007 */
[----:B---3--:R0:W-:Y:S04]  /*1efe0*/  STL [R1+0x2f1c], R6 ;  /* 0x002f1c0601007387 */ /* 0x0081e80000100800 */
[----:B------:R-:W3:Y:S01]  /*1eff0*/  LDL R25, [R1+0x1b4c] ;  /* 0x001b4c0001197983 */ /* 0x000ee20000100800 */
[----:B----4-:R-:W-:Y:S02]  /*1f000*/  @P0 IMAD.MOV.U32 R15, RZ, RZ, R26 ;  /* 0x000000ffff0f0224 */ /* 0x010fe400078e001a */
[----:B------:R-:W-:Y:S01]  /*1f010*/  @P0 IMAD.MOV.U32 R14, RZ, RZ, R8 ;  /* 0x000000ffff0e0224 */ /* 0x000fe200078e0008 */
[----:B0-----:R-:W4:Y:S04]  /*1f020*/  LDL R6, [R1+0x1b58] ;  /* 0x001b580001067983 */ /* 0x001f280000100800 */
[----:B------:R0:W3:Y:S02]  /*1f030*/  @P0 LDG.E.U16 R7, desc[UR38][R14.64] ;  /* 0x000000260e070981 */ /* 0x0000e4000c1e1500 */
[----:B0-----:R-:W-:-:S02]  /*1f040*/  @P0 IMAD.MOV.U32 R14, RZ, RZ, R19 ;  /* 0x000000ffff0e0224 */ /* 0x001fc400078e0013 */
[----:B------:R-:W-:Y:S01]  /*1f050*/  @P0 IMAD.MOV.U32 R15, RZ, RZ, R22 ;  /* 0x000000ffff0f0224 */ /* 0x000fe200078e0016 */
[----:B--2---:R0:W-:Y:S04]  /*1f060*/  STL [R1+0x2f20], R5 ;  /* 0x002f200501007387 */ /* 0x0041e80000100800 */
[----:B------:R-:W2:Y:S01]  /*1f070*/  LDL R13, [R1+0x1b54] ;  /* 0x001b5400010d7983 */ /* 0x000ea20000100800 */
[----:B0-----:R-:W-:-:S06]  /*1f080*/  PRMT R5, RZ, 0x7610, R5 ;  /* 0x00007610ff057816 */ /* 0x001fcc0000000005 */
[----:B------:R4:W2:Y:S04]  /*1f090*/  @P0 LDG.E.U16 R5, desc[UR38][R14.64] ;  /* 0x000000260e050981 */ /* 0x0008a8000c1e1500 */
[----:B------:R0:W-:Y:S04]  /*1f0a0*/  STL [R1+0xc0], R11 ;  /* 0x0000c00b01007387 */ /* 0x0001e80000100800 */
[----:B------:R-:W2:Y:S04]  /*1f0b0*/  LDL R8, [R1+0x1b48] ;  /* 0x001b480001087983 */ /* 0x000ea80000100800 */
[----:B0-----:R-:W2:Y:S04]  /*1f0c0*/  LDL R11, [R1+0x1b5c] ;  /* 0x001b5c00010b7983 */ /* 0x001ea80000100800 */
[----:B---3--:R0:W-:Y:S04]  /*1f0d0*/  STL [R1+0xb8], R7 ;  /* 0x0000b80701007387 */ /* 0x0081e80000100800 */
[----:B------:R-:W3:Y:S04]  /*1f0e0*/  LDL R22, [R1+0x1b60] ;  /* 0x001b600001167983 */ /* 0x000ee80000100800 */
[----:B------:R-:W3:Y:S04]  /*1f0f0*/  LDL R19, [R1+0x1b70] ;  /* 0x001b700001137983 */ /* 0x000ee80000100800 */
[----:B0-----:R-:W3:Y:S01]  /*1f100*/  LDL R7, [R1+0x1b64] ;  /* 0x001b640001077983 */ /* 0x001ee20000100800 */
[----:B----4-:R-:W-:-:S03]  /*1f110*/  @P0 IMAD.MOV.U32 R14, RZ, RZ, R6 ;  /* 0x000000ffff0e0224 */ /* 0x010fc600078e0006 */
[----:B------:R-:W4:Y:S01]  /*1f120*/  LDL R6, [R1+0x1b6c] ;  /* 0x001b6c0001067983 */ /* 0x000f220000100800 */
[----:B------:R-:W-:Y:S01]  /*1f130*/  PRMT R24, RZ, 0x7610, R24 ;  /* 0x00007610ff187816 */ /* 0x000fe20000000018 */
[----:B------:R-:W-:-:S05]  /*1f140*/  @P0 IMAD.MOV.U32 R15, RZ, RZ, R25 ;  /* 0x000000ffff0f0224 */ /* 0x000fca00078e0019 */
[----:B------:R0:W4:Y:S04]  /*1f150*/  @P0 LDG.E.U16 R24, desc[UR38][R14.64] ;  /* 0x000000260e180981 */ /* 0x000128000c1e1500 */
[----:B--2---:R1:W-:Y:S04]  /*1f160*/  STL [R1+0xb0], R5 ;  /* 0x0000b00501007387 */ /* 0x0043e80000100800 */
[----:B-1----:R-:W2:Y:S01]  /*1f170*/  LDL R5, [R1+0x1b78] ;  /* 0x001b780001057983 */ /* 0x002ea20000100800 */
[----:B0-----:R-:W-:Y:S02]  /*1f180*/  @P0 IMAD.MOV.U32 R14, RZ, RZ, R11 ;  /* 0x000000ffff0e0224 */ /* 0x001fe400078e000b */
[----:B------:R-:W-:Y:S01]  /*1f190*/  @P0 IMAD.MOV.U32 R15, RZ, RZ, R13 ;  /* 0x000000ffff0f0224 */ /* 0x000fe200078e000d */
[----:B------:R-:W2:Y:S04]  /*1f1a0*/  LDL R11, [R1+0x1b7c] ;  /* 0x001b7c00010b7983 */ /* 0x000ea80000100800 */
[----:B------:R-:W2:Y:S04]  /*1f1b0*/  LDL R13, [R1+0x1b74] ;  /* 0x001b7400010d7983 */ /* 0x000ea80000100800 */
[----:B------:R0:W2:Y:S01]  /*1f1c0*/  @P0 LDG.E.U16 R0, desc[UR38][R14.64] ;  /* 0x000000260e000981 */ /* 0x0000a2000c1e1500 */
[----:B------:R-:W-:-:S02]  /*1f1d0*/  PRMT R23, RZ, 0x7610, R23 ;  /* 0x00007610ff177816 */ /* 0x000fc40000000017 */
[----:B------:R-:W-:Y:S01]  /*1f1e0*/  PRMT R18, RZ, 0x7610, R18 ;  /* 0x00007610ff127816 */ /* 0x000fe20000000012 */
[----:B0-----:R-:W-:Y:S02]  /*1f1f0*/  @P0 IMAD.MOV.U32 R15, RZ, RZ, R8 ;  /* 0x000000ffff0f0224 */ /* 0x001fe400078e0008 */
[----:B---3--:R-:W-:-:S05]  /*1f200*/  @P0 IMAD.MOV.U32 R14, RZ, RZ, R7 ;  /* 0x000000ffff0e0224 */ /* 0x008fca00078e0007 */
[----:B------:R0:W3:Y:S01]  /*1f210*/  @P0 LDG.E.U16 R23, desc[UR38][R14.64] ;  /* 0x000000260e170981 */ /* 0x0000e2000c1e1500 */
[----:B------:R-:W-:Y:S01]  /*1f220*/  PRMT R16, RZ, 0x7610, R16 ;  /* 0x00007610ff107816 */ /* 0x000fe20000000010 */
[----:B0-----:R-:W-:Y:S02]  /*1f230*/  @P0 IMAD.MOV.U32 R14, RZ, RZ, R19 ;  /* 0x000000ffff0e0224 */ /* 0x001fe400078e0013 */
[----:B------:R-:W-:-:S05]  /*1f240*/  @P0 IMAD.MOV.U32 R15, RZ, RZ, R22 ;  /* 0x000000ffff0f0224 */ /* 0x000fca00078e0016 */
[----:B------:R4:W3:Y:S02]  /*1f250*/  @P0 LDG.E.U16 R18, desc[UR38][R14.64] ;  /* 0x000000260e120981 */ /* 0x0008e4000c1e1500 */
[----:B----4-:R-:W-:Y:S01]  /*1f260*/  @P0 IMAD.MOV.U32 R15, RZ, RZ, R6 ;  /* 0x000000ffff0f0224 */ /* 0x010fe200078e0006 */
[----:B------:R-:W-:Y:S02]  /*1f270*/  ISETP.GT.AND P1, PT, R4, 0x3f, PT ;  /* 0x0000003f0400780c */ /* 0x000fe40003f24270 */
[----:B------:R-:W-:Y:S01]  /*1f280*/  PRMT R10, RZ, 0x7610, R10 ;  /* 0x00007610ff0a7816 */ /* 0x000fe2000000000a */
[----:B--2---:R-:W-:-:S05]  /*1f290*/  @P0 IMAD.MOV.U32 R14, RZ, RZ, R5 ;  /* 0x000000ffff0e0224 */ /* 0x004fca00078e0005 */
[----:B------:R0:W2:Y:S05]  /*1f2a0*/  @P0 LDG.E.U16 R16, desc[UR38][R14.64] ;  /* 0x000000260e100981 */ /* 0x0000aa000c1e1500 */
[----:B0-----:R-:W-:Y:S02]  /*1f2b0*/  @P1 IMAD.MOV.U32 R14, RZ, RZ, R11 ;  /* 0x000000ffff0e1224 */ /* 0x001fe400078e000b */
[----:B------:R-:W-:-:S05]  /*1f2c0*/  @P1 IMAD.MOV.U32 R15, RZ, RZ, R13 ;  /* 0x000000ffff0f1224 */ /* 0x000fca00078e000d */
[----:B------:R-:W4:Y:S04]  /*1f2d0*/  @P1 LDG.E.U16 R10, desc[UR38][R14.64] ;  /* 0x000000260e0a1981 */ /* 0x000f28000c1e1500 */
[----:B------:R-:W-:Y:S04]  /*1f2e0*/  STL [R1+0x2ed4], R0 ;  /* 0x002ed40001007387 */ /* 0x000fe80000100800 */
[----:B------:R-:W4:Y:S04]  /*1f2f0*/  LDL R8, [R1+0x1b68] ;  /* 0x001b680001087983 */ /* 0x000f280000100800 */
[----:B------:R-:W4:Y:S04]  /*1f300*/  LDL R7, [R1+0x1b84] ;  /* 0x001b840001077983 */ /* 0x000f280000100800 */
[----:B------:R-:W4:Y:S04]  /*1f310*/  LDL R6, [R1+0x1b80] ;  /* 0x001b800001067983 */ /* 0x000f280000100800 */
[----:B------:R-:W4:Y:S04]  /*1f320*/  LDL R5, [R1+0x1b94] ;  /* 0x001b940001057983 */ /* 0x000f280000100800 */
[----:B------:R-:W4:Y:S04]  /*1f330*/  LDL R19, [R1+0x1b90] ;  /* 0x001b900001137983 */ /* 0x000f280000100800 */
[----:B---3--:R0:W-:Y:S04]  /*1f340*/  STL [R1+0x90], R18 ;  /* 0x0000901201007387 */ /* 0x0081e80000100800 */
[----:B0-----:R-:W3:Y:S04]  /*1f350*/  LDL R18, [R1+0x1b98] ;  /* 0x001b980001127983 */ /* 0x001ee80000100800 */
[----:B--2---:R0:W-:Y:S04]  /*1f360*/  STL [R1+0x88], R16 ;  /* 0x0000881001007387 */ /* 0x0041e80000100800 */
[----:B------:R-:W2:Y:S04]  /*1f370*/  LDL R13, [R1+0x1b9c] ;  /* 0x001b9c00010d7983 */ /* 0x000ea80000100800 */
[----:B0-----:R-:W2:Y:S04]  /*1f380*/  LDL R16, [R1+0x1b8c] ;  /* 0x001b8c0001107983 */ /* 0x001ea80000100800 */
[----:B------:R-:W-:Y:S04]  /*1f390*/  STL [R1+0xa8], R24 ;  /* 0x0000a81801007387 */ /* 0x000fe80000100800 */
[----:B------:R-:W2:Y:S04]  /*1f3a0*/  LDL R11, [R1+0x1b88] ;  /* 0x001b8800010b7983 */ /* 0x000ea80000100800 */
[----:B----4-:R0:W-:Y:S01]  /*1f3b0*/  STL [R1+0x80], R10 ;  /* 0x0000800a01007387 */ /* 0x0101e20000100800 */
[----:B------:R-:W-:-:S02]  /*1f3c0*/  @P1 IMAD.MOV.U32 R15, RZ, RZ, R8 ;  /* 0x000000ffff0f1224 */ /* 0x000fc400078e0008 */
[----:B------:R-:W-:Y:S01]  /*1f3d0*/  @P1 IMAD.MOV.U32 R14, RZ, RZ, R7 ;  /* 0x000000ffff0e1224 */ /* 0x000fe200078e0007 */
[----:B------:R-:W4:Y:S04]  /*1f3e0*/  LDL R8, [R1+0x1ba8] ;  /* 0x001ba80001087983 */ /* 0x000f280000100800 */
[----:B------:R-:W4:Y:S04]  /*1f3f0*/  LDL R7, [R1+0x1bb0] ;  /* 0x001bb00001077983 */ /* 0x000f280000100800 */
[----:B0-----:R-:W4:Y:S01]  /*1f400*/  LDL R10, [R1+0x1bac] ;  /* 0x001bac00010a7983 */ /* 0x001f220000100800 */
[----:B------:R-:W-:-:S02]  /*1f410*/  PRMT R21, RZ, 0x7610, R21 ;  /* 0x00007610ff157816 */ /* 0x000fc40000000015 */
[----:B------:R-:W-:Y:S02]  /*1f420*/  PRMT R20, RZ, 0x7610, R20 ;  /* 0x00007610ff147816 */ /* 0x000fe40000000014 */
[----:B------:R-:W-:Y:S01]  /*1f430*/  PRMT R17, RZ, 0x7610, R17 ;  /* 0x00007610ff117816 */ /* 0x000fe20000000011 */
[----:B------:R-:W4:Y:S04]  /*1f440*/  LDL.LU R25, [R1+0xbe4] ;  /* 0x000be40001197983 */ /* 0x000f280000300800 */
[----:B------:R0:W4:Y:S04]  /*1f450*/  @P1 LDG.E.U16 R21, desc[UR38][R14.64] ;  /* 0x000000260e151981 */ /* 0x000128000c1e1500 */
[----:B------:R-:W4:Y:S01]  /*1f460*/  LDL.LU R27, [R1+0xbe0] ;  /* 0x000be000011b7983 */ /* 0x000f220000300800 */
[----:B0-----:R-:W-:-:S02]  /*1f470*/  @P1 IMAD.MOV.U32 R14, RZ, RZ, R5 ;  /* 0x000000ffff0e1224 */ /* 0x001fc400078e0005 */
[----:B------:R-:W-:Y:S01]  /*1f480*/  @P1 IMAD.MOV.U32 R15, RZ, RZ, R6 ;  /* 0x000000ffff0f1224 */ /* 0x000fe200078e0006 */
[----:B------:R-:W-:Y:S01]  /*1f490*/  PRMT R12, RZ, 0x7610, R12 ;  /* 0x00007610ff0c7816 */ /* 0x000fe2000000000c */
[----:B------:R-:W4:Y:S04]  /*1f4a0*/  LDL R6, [R1+0x1ba4] ;  /* 0x001ba40001067983 */ /* 0x000f280000100800 */
[----:B------:R3:W4:Y:S04]  /*1f4b0*/  @P1 LDG.E.U16 R20, desc[UR38][R14.64] ;  /* 0x000000260e141981 */ /* 0x000728000c1e1500 */
[----:B------:R-:W-:Y:S04]  /*1f4c0*/  STL [R1+0x98], R23 ;  /* 0x0000981701007387 */ /* 0x000fe80000100800 */
[----:B------:R-:W4:Y:S01]  /*1f4d0*/  LDL R5, [R1+0x1bb4] ;  /* 0x001bb40001057983 */ /* 0x000f220000100800 */
[----:B------:R-:W-:-:S02]  /*1f4e0*/  PRMT R9, RZ, 0x7610, R9 ;  /* 0x00007610ff097816 */ /* 0x000fc40000000009 */
[----:B------:R-:W-:Y:S01]  /*1f4f0*/  PRMT R0, RZ, 0x7610, R0 ;  /* 0x00007610ff007816 */ /* 0x000fe20000000000 */
[----:B------:R-:W4:Y:S01]  /*1f500*/  LDL.LU R29, [R1+0xbdc] ;  /* 0x000bdc00011d7983 */ /* 0x000f220000300800 */
[----:B---3--:R-:W-:Y:S02]  /*1f510*/  @P1 IMAD.MOV.U32 R14, RZ, RZ, R18 ;  /* 0x000000ffff0e1224 */ /* 0x008fe400078e0012 */
[----:B------:R-:W-:-:S05]  /*1f520*/  @P1 IMAD.MOV.U32 R15, RZ, RZ, R19 ;  /* 0x000000ffff0f1224 */ /* 0x000fca00078e0013 */
[----:B------:R2:W3:Y:S02]  /*1f530*/  @P1 LDG.E.U16 R17, desc[UR38][R14.64] ;  /* 0x000000260e111981 */ /* 0x0004e4000c1e1500 */
[----:B--2---:R-:W-:Y:S02]  /*1f540*/  @P1 IMAD.MOV.U32 R14, RZ, RZ, R13 ;  /* 0x000000ffff0e1224 */ /* 0x004fe400078e000d */
[----:B------:R-:W-:-:S05]  /*1f550*/  @P1 IMAD.MOV.U32 R15, RZ, RZ, R16 ;  /* 0x000000ffff0f1224 */ /* 0x000fca00078e0010 */
[----:B------:R0:W2:Y:S02]  /*1f560*/  @P1 LDG.E.U16 R12, desc[UR38][R14.64] ;  /* 0x000000260e0c1981 */ /* 0x0000a4000c1e1500 */
[----:B0-----:R-:W-:Y:S02]  /*1f570*/  @P1 IMAD.MOV.U32 R15, RZ, RZ, R11 ;  /* 0x000000ffff0f1224 */ /* 0x001fe400078e000b */
[----:B----4-:R-:W-:-:S05]  /*1f580*/  @P1 IMAD.MOV.U32 R14, RZ, RZ, R10 ;  /* 0x000000ffff0e1224 */ /* 0x010fca00078e000a */
[----:B------:R0:W4:Y:S02]  /*1f590*/  @P1 LDG.E.U16 R9, desc[UR38][R14.64] ;  /* 0x000000260e091981 */ /* 0x000124000c1e1500 */
[----:B0-----:R-:W-:Y:S02]  /*1f5a0*/  @P1 IMAD.MOV.U32 R14, RZ, RZ, R7 ;  /* 0x000000ffff0e1224 */ /* 0x001fe400078e0007 */
[----:B------:R-:W-:-:S05]  /*1f5b0*/  @P1 IMAD.MOV.U32 R15, RZ, RZ, R8 ;  /* 0x000000ffff0f1224 */ /* 0x000fca00078e0008 */
[----:B------:R0:W3:Y:S02]  /*1f5c0*/  @P1 LDG.E.U16 R3, desc[UR38][R14.64] ;  /* 0x000000260e031981 */ /* 0x0000e4000c1e1500 */
[----:B0-----:R-:W-:Y:S02]  /*1f5d0*/  @P1 IMAD.MOV.U32 R14, RZ, RZ, R5 ;  /* 0x000000ffff0e1224 */ /* 0x001fe400078e0005 */
[----:B------:R-:W-:-:S05]  /*1f5e0*/  @P1 IMAD.MOV.U32 R15, RZ, RZ, R6 ;  /* 0x000000ffff0f1224 */ /* 0x000fca00078e0006 */
[----:B------:R-:W4:Y:S01]  /*1f5f0*/  @P1 LDG.E.U16 R0, desc[UR38][R14.64] ;  /* 0x000000260e001981 */ /* 0x000f22000c1e1500 */
[----:B------:R-:W-:Y:S06]  /*1f600*/  BAR.SYNC.DEFER_BLOCKING 0x0 ;  /* 0x0000000000007b1d */ /* 0x000fec0000010000 */
[----:B--2---:R0:W-:Y:S02]  /*1f610*/  STL [R1+0x50], R12 ;  /* 0x0000500c01007387 */ /* 0x0041e40000100800 */
[----:B0-----:R-:W0:Y:S02]  /*1f620*/  S2R R12, SR_TID.X ;  /* 0x00000000000c7919 */ /* 0x001e240000002100 */
[----:B---3--:R1:W-:Y:S04]  /*1f630*/  STL [R1+0x38], R3 ;  /* 0x0000380301007387 */ /* 0x0083e80000100800 */
[----:B0-----:R-:W-:Y:S04]  /*1f640*/  STL [R1+0x2f5c], R12 ;  /* 0x002f5c0c01007387 */ /* 0x001fe80000100800 */
[----:B------:R-:W2:Y:S01]  /*1f650*/  LDL.LU R28, [R1+0xbd8] ;  /* 0x000bd800011c7983 */ /* 0x000ea20000300800 */
[----:B-1----:R-:W-:-:S03]  /*1f660*/  LOP3.LUT R3, R12, 0x3f, RZ, 0xc0, !PT ;  /* 0x0000003f0c037812 */ /* 0x002fc600078ec0ff */
[----:B------:R-:W3:Y:S04]  /*1f670*/  LDL.LU R24, [R1+0xbd4] ;  /* 0x000bd40001187983 */ /* 0x000ee80000300800 */
[----:B------:R-:W3:Y:S04]  /*1f680*/  LDL.LU R26, [R1+0xbd0] ;  /* 0x000bd000011a7983 */ /* 0x000ee80000300800 */
[----:B------:R-:W-:Y:S04]  /*1f690*/  STL [R1+0x78], R21 ;  /* 0x0000781501007387 */ /* 0x000fe80000100800 */
[----:B------:R0:W-:Y:S04]  /*1f6a0*/  STL [R1+0x2ed8], R14 ;  /* 0x002ed80e01007387 */ /* 0x0001e80000100800 */
[----:B------:R-:W-:Y:S04]  /*1f6b0*/  STL [R1+0x2e5c], R3 ;  /* 0x002e5c0301007387 */ /* 0x000fe80000100800 */
[----:B------:R-:W-:Y:S01]  /*1f6c0*/  STL [R1+0x2edc], R3 ;  /* 0x002edc0301007387 */ /* 0x000fe20000100800 */
[----:B------:R-:W-:-:S03]  /*1f6d0*/  ISETP.GE.AND P0, PT, R3, R4, PT ;  /* 0x000000040300720c */ /* 0x000fc60003f06270 */
[----:B------:R-:W-:Y:S04]  /*1f6e0*/  STL [R1+0x68], R20 ;  /* 0x0000681401007387 */ /* 0x000fe80000100800 */
[----:B------:R-:W3:Y:S04]  /*1f6f0*/  LDL.LU R4, [R1+0xbcc] ;  /* 0x000bcc0001047983 */ /* 0x000ee80000300800 */
[----:B------:R1:W-:Y:S04]  /*1f700*/  STS.U16 [R2+UR5+0x80], R27 ;  /* 0x0000801b02007988 */ /* 0x0003e80008000405 */
[----:B0-----:R-:W3:Y:S04]  /*1f710*/  LDL.LU R14, [R1+0xbc8] ;  /* 0x000bc800010e7983 */ /* 0x001ee80000300800 */
[----:B------:R-:W3:Y:S04]  /*1f720*/  LDL.LU R15, [R1+0xae4] ;  /* 0x000ae400010f7983 */ /* 0x000ee80000300800 */
[----:B------:R-:W-:Y:S04]  /*1f730*/  STL [R1+0x5c], R17 ;  /* 0x00005c1101007387 */ /* 0x000fe80000100800 */
[----:B------:R-:W3:Y:S04]  /*1f740*/  LDL.LU R12, [R1+0xae0] ;  /* 0x000ae000010c7983 */ /* 0x000ee80000300800 */
[----:B-1----:R-:W3:Y:S04]  /*1f750*/  LDL.LU R27, [R1+0xadc] ;  /* 0x000adc00011b7983 */ /* 0x002ee80000300800 */
[----:B----4-:R0:W-:Y:S04]  /*1f760*/  STL [R1+0x2c], R0 ;  /* 0x00002c0001007387 */ /* 0x0101e80000100800 */
[----:B0-----:R-:W4:Y:S04]  /*1f770*/  LDL.LU R0, [R1+0xad8] ;  /* 0x000ad80001007983 */ /* 0x001f280000300800 */
[----:B------:R-:W4:Y:S04]  /*1f780*/  LDL.LU R5, [R1+0xad4] ;  /* 0x000ad40001057983 */ /* 0x000f280000300800 */
[----:B------:R-:W4:Y:S04]  /*1f790*/  LDL.LU R6, [R1+0xad0] ;  /* 0x000ad00001067983 */ /* 0x000f280000300800 */
[----:B------:R-:W4:Y:S04]  /*1f7a0*/  LDL.LU R7, [R1+0xacc] ;  /* 0x000acc0001077983 */ /* 0x000f280000300800 */
[----:B------:R0:W-:Y:S04]  /*1f7b0*/  STL [R1+0x44], R9 ;  /* 0x0000440901007387 */ /* 0x0001e80000100800 */
[----:B------:R-:W4:Y:S04]  /*1f7c0*/  LDL.LU R8, [R1+0xac8] ;  /* 0x000ac80001087983 */ /* 0x000f280000300800 */
[----:B0-----:R-:W4:Y:S04]  /*1f7d0*/  LDL.LU R9, [R1+0x9e4] ;  /* 0x0009e40001097983 */ /* 0x001f280000300800 */
[----:B------:R-:W4:Y:S04]  /*1f7e0*/  LDL.LU R10, [R1+0x9e0] ;  /* 0x0009e000010a7983 */ /* 0x000f280000300800 */
        /* <DEDUP_REMOVED lines=8> */
[----:B------:R0:W-:Y:S04]  /*1f870*/  STS.U16 [R2+UR5+0x100], R29 ;  /* 0x0001001d02007988 */ /* 0x0001e80008000405 */
[----:B------:R-:W4:Y:S04]  /*1f880*/  LDL.LU R22, [R1+0x8d4] ;  /* 0x0008d40001167983 */ /* 0x000f280000300800 */
[----:B0-----:R-:W4:Y:S04]  /*1f890*/  LDL.LU R29, [R1+0x8cc] ;  /* 0x0008cc00011d7983 */ /* 0x001f280000300800 */
[----:B------:R0:W-:Y:S04]  /*1f8a0*/  STS.U16 [R2+UR5], R25 ;  /* 0x0000001902007988 */ /* 0x0001e80008000405 */
[----:B------:R-:W4:Y:S04]  /*1f8b0*/  LDL.LU R23, [R1+0x8c4] ;  /* 0x0008c40001177983 */ /* 0x000f280000300800 */
[----:B0-----:R-:W4:Y:S04]  /*1f8c0*/  LDL.LU R25, [R1+0x8bc] ;  /* 0x0008bc0001197983 */ /* 0x001f280000300800 */
[----:B--2---:R0:W-:Y:S04]  /*1f8d0*/  STS.U16 [R2+UR5+0x180], R28 ;  /* 0x0001801c02007988 */ /* 0x0041e80008000405 */
[----:B0-----:R-:W2:Y:S04]  /*1f8e0*/  LDL.LU R28, [R1+0x8b4] ;  /* 0x0008b400011c7983 */ /* 0x001ea80000300800 */
[----:B---3--:R0:W-:Y:S04]  /*1f8f0*/  STS.U16 [R2+UR5+0x200], R24 ;  /* 0x0002001802007988 */ /* 0x0081e80008000405 */
[----:B------:R1:W-:Y:S04]  /*1f900*/  STS.U16 [R2+UR5+0x280], R26 ;  /* 0x0002801a02007988 */ /* 0x0003e80008000405 */
[----:B0-----:R-:W3:Y:S04]  /*1f910*/  LDL.LU R24, [R1+0x8ac] ;  /* 0x0008ac0001187983 */ /* 0x001ee80000300800 */
[----:B-1----:R-:W3:Y:S04]  /*1f920*/  LDL.LU R26, [R1+0x7e4] ;  /* 0x0007e400011a7983 */ /* 0x002ee80000300800 */
[----:B------:R0:W-:Y:S04]  /*1f930*/  STS.U16 [R2+UR5+0x2100], R27 ;  /* 0x0021001b02007988 */ /* 0x0001e80008000405 */
[----:B0-----:R-:W3:Y:S04]  /*1f940*/  LDL.LU R27, [R1+0x7dc] ;  /* 0x0007dc00011b7983 */ /* 0x001ee80000300800 */
[----:B----4-:R0:W-:Y:S04]  /*1f950*/  STS.U16 [R2+UR5+0x6180], R29 ;  /* 0x0061801d02007988 */ /* 0x0101e80008000405 */
[----:B0-----:R-:W4:Y:S04]  /*1f960*/  LDL.LU R29, [R1+0x7d4] ;  /* 0x0007d400011d7983 */ /* 0x001f280000300800 */
[----:B------:R0:W-:Y:S04]  /*1f970*/  STS.U16 [R2+UR5+0x6280], R25 ;  /* 0x0062801902007988 */ /* 0x0001e80008000405 */
[----:B0-----:R-:W4:Y:S04]  /*1f980*/  LDL.LU R25, [R1+0x7cc] ;  /* 0x0007cc0001197983 */ /* 0x001f280000300800 */
[----:B--2---:R0:W-:Y:S04]  /*1f990*/  STS.U16 [R2+UR5+0x6300], R28 ;  /* 0x0063001c02007988 */ /* 0x0041e80008000405 */
[----:B0-----:R-:W2:Y:S04]  /*1f9a0*/  LDL.LU R28, [R1+0x7c4] ;  /* 0x0007c400011c7983 */ /* 0x001ea80000300800 */
[----:B------:R0:W-:Y:S04]  /*1f9b0*/  STS.U16 [R2+UR5+0x300], R4 ;  /* 0x0003000402007988 */ /* 0x0001e80008000405 */
[----:B------:R1:W-:Y:S04]  /*1f9c0*/  STS.U16 [R2+UR5+0x380], R14 ;  /* 0x0003800e02007988 */ /* 0x0003e80008000405 */
[----:B------:R0:W-:Y:S04]  /*1f9d0*/  STS.U16 [R2+UR5+0x2000], R15 ;  /* 0x0020000f02007988 */ /* 0x0001e80008000405 */
[----:B------:R0:W-:Y:S04]  /*1f9e0*/  STS.U16 [R2+UR5+0x2080], R12 ;  /* 0x0020800c02007988 */ /* 0x0001e80008000405 */
[----:B---3--:R3:W-:Y:S04]  /*1f9f0*/  STS.U16 [R2+UR5+0x8000], R26 ;  /* 0x0080001a02007988 */ /* 0x0087e80008000405 */
[----:B------:R3:W-:Y:S04]  /*1fa00*/  STS.U16 [R2+UR5+0x2180], R0 ;  /* 0x0021800002007988 */ /* 0x0007e80008000405 */
[----:B0-----:R-:W2:Y:S04]  /*1fa10*/  LDL.LU R4, [R1+0x7bc] ;  /* 0x0007bc0001047983 */ /* 0x001ea80000300800 */
[----:B-1----:R-:W2:Y:S04]  /*1fa20*/  LDL.LU R14, [R1+0x7b4] ;  /* 0x0007b400010e7983 */ /* 0x002ea80000300800 */
[----:B------:R-:W2:Y:S04]  /*1fa30*/  LDL.LU R15, [R1+0x7ac] ;  /* 0x0007ac00010f7983 */ /* 0x000ea80000300800 */
[----:B------:R-:W2:Y:S04]  /*1fa40*/  LDL.LU R12, [R1+0x6e4] ;  /* 0x0006e400010c7983 */ /* 0x000ea80000300800 */
[----:B---3--:R-:W3:Y:S04]  /*1fa50*/  LDL.LU R26, [R1+0x6dc] ;  /* 0x0006dc00011a7983 */ /* 0x008ee80000300800 */
[----:B------:R0:W-:Y:S04]  /*1fa60*/  STS.U16 [R2+UR5+0x2200], R5 ;  /* 0x0022000502007988 */ /* 0x0001e80008000405 */
[----:B------:R-:W3:Y:S04]  /*1fa70*/  LDL.LU R0, [R1+0x6d4] ;  /* 0x0006d40001007983 */ /* 0x000ee80000300800 */
[----:B------:R1:W-:Y:S04]  /*1fa80*/  STS.U16 [R2+UR5+0x2280], R6 ;  /* 0x0022800602007988 */ /* 0x0003e80008000405 */
[----:B------:R0:W-:Y:S04]  /*1fa90*/  STS.U16 [R2+UR5+0x2300], R7 ;  /* 0x0023000702007988 */ /* 0x0001e80008000405 */
[----:B------:R0:W-:Y:S04]  /*1faa0*/  STS.U16 [R2+UR5+0x2380], R8 ;  /* 0x0023800802007988 */ /* 0x0001e80008000405 */
[----:B------:R1:W-:Y:S04]  /*1fab0*/  STS.U16 [R2+UR5+0x4000], R9 ;  /* 0x0040000902007988 */ /* 0x0003e80008000405 */
[----:B------:R1:W-:Y:S04]  /*1fac0*/  STS.U16 [R2+UR5+0x4080], R10 ;  /* 0x0040800a02007988 */ /* 0x0003e80008000405 */
[----:B0-----:R-:W3:Y:S04]  /*1fad0*/  LDL.LU R5, [R1+0x6cc] ;  /* 0x0006cc0001057983 */ /* 0x001ee80000300800 */
[----:B-1----:R-:W3:Y:S04]  /*1fae0*/  LDL.LU R6, [R1+0x6c4] ;  /* 0x0006c40001067983 */ /* 0x002ee80000300800 */
[----:B------:R-:W3:Y:S04]  /*1faf0*/  LDL.LU R7, [R1+0x6bc] ;  /* 0x0006bc0001077983 */ /* 0x000ee80000300800 */
[----:B------:R-:W3:Y:S04]  /*1fb00*/  LDL.LU R8, [R1+0x6b4] ;  /* 0x0006b40001087983 */ /* 0x000ee80000300800 */
[----:B------:R-:W3:Y:S04]  /*1fb10*/  LDL.LU R9, [R1+0x6ac] ;  /* 0x0006ac0001097983 */ /* 0x000ee80000300800 */
        /* <DEDUP_REMOVED lines=24> */
[----:B----4-:R0:W-:Y:S04]  /*1fca0*/  STS.U16 [R2+UR5+0x8100], R29 ;  /* 0x0081001d02007988 */ /* 0x0101e80008000405 */
[----:B------:R-:W4:Y:S04]  /*1fcb0*/  LDL.LU R24, [R1+0x6c] ;  /* 0x00006c0001187983 */ /* 0x000f280000300800 */
[----:B0-----:R-:W4:Y:S04]  /*1fcc0*/  LDL.LU R29, [R1+0x64] ;  /* 0x00006400011d7983 */ /* 0x001f280000300800 */
[----:B------:R0:W-:Y:S04]  /*1fcd0*/  STS.U16 [R2+UR5+0x8180], R25 ;  /* 0x0081801902007988 */ /* 0x0001e80008000405 */
[----:B0-----:R-:W4:Y:S04]  /*1fce0*/  LDL.LU R25, [R1+0x60] ;  /* 0x0000600001197983 */ /* 0x001f280000300800 */
[----:B--2---:R0:W-:Y:S04]  /*1fcf0*/  STS.U16 [R2+UR5+0x8200], R28 ;  /* 0x0082001c02007988 */ /* 0x0041e80008000405 */
[----:B0-----:R-:W2:Y:S04]  /*1fd00*/  LDL.LU R28, [R1+0x58] ;  /* 0x00005800011c7983 */ /* 0x001ea80000300800 */
[----:B---3--:R0:W-:Y:S04]  /*1fd10*/  STS.U16 [R2+UR5+0xa080], R26 ;  /* 0x00a0801a02007988 */ /* 0x0081e80008000405 */
[----:B0-----:R-:W3:Y:S04]  /*1fd20*/  LDL.LU R26, [R1+0xbc4] ;  /* 0x000bc400011a7983 */ /* 0x001ee80000300800 */
[----:B------:R-:W-:Y:S04]  /*1fd30*/  STS.U16 [R2+UR5+0x8280], R4 ;  /* 0x0082800402007988 */ /* 0x000fe80008000405 */
[----:B------:R0:W-:Y:S04]  /*1fd40*/  STS.U16 [R2+UR5+0xe100], R27 ;  /* 0x00e1001b02007988 */ /* 0x0001e80008000405 */
[----:B0-----:R-:W3:Y:S04]  /*1fd50*/  LDL.LU R27, [R1+0xbbc] ;  /* 0x000bbc00011b7983 */ /* 0x001ee80000300800 */
[----:B----4-:R0:W-:Y:S04]  /*1fd60*/  STS.U16 [R2+UR5+0xe280], R29 ;  /* 0x00e2801d02007988 */ /* 0x0101e80008000405 */
[----:B0-----:R-:W4:Y:S04]  /*1fd70*/  LDL.LU R29, [R1+0xbb4] ;  /* 0x000bb400011d7983 */ /* 0x001f280000300800 */
[----:B------:R-:W4:Y:S04]  /*1fd80*/  LDL.LU R3, [R1+0xbac] ;  /* 0x000bac0001037983 */ /* 0x000f280000300800 */
[----:B------:R0:W-:Y:S04]  /*1fd90*/  STS.U16 [R2+UR5+0xe200], R24 ;  /* 0x00e2001802007988 */ /* 0x0001e80008000405 */
[----:B------:R-:W4:Y:S04]  /*1fda0*/  LDL.LU R4, [R1+0xba4] ;  /* 0x000ba40001047983 */ /* 0x000f280000300800 */
[----:B0-----:R-:W4:Y:S04]  /*1fdb0*/  LDL.LU R24, [R1+0xb9c] ;  /* 0x000b9c0001187983 */ /* 0x001f280000300800 */
[----:B--2---:R0:W-:Y:S04]  /*1fdc0*/  STS.U16 [R2+UR5+0xe380], R28 ;  /* 0x00e3801c02007988 */ /* 0x0041e80008000405 */
[----:B0-----:R-:W2:Y:S04]  /*1fdd0*/  LDL.LU R28, [R1+0xb94] ;  /* 0x000b9400011c7983 */ /* 0x001ea80000300800 */
[----:B------:R0:W-:Y:S04]  /*1fde0*/  STS.U16 [R2+UR5+0x8300], R14 ;  /* 0x0083000e02007988 */ /* 0x0001e80008000405 */
[----:B------:R-:W-:Y:S04]  /*1fdf0*/  STL [R1+0x2ee0], R2 ;  /* 0x002ee00201007387 */ /* 0x000fe80000100800 */
[----:B------:R1:W-:Y:S04]  /*1fe00*/  STS.U16 [R2+UR5+0x8380], R15 ;  /* 0x0083800f02007988 */ /* 0x0003e80008000405 */
[----:B------:R0:W-:Y:S04]  /*1fe10*/  STS.U16 [R2+UR5+0xa000], R12 ;  /* 0x00a0000c02007988 */ /* 0x0001e80008000405 */
[----:B------:R0:W-:Y:S04]  /*1fe20*/  STS.U16 [R2+UR5+0xa180], R5 ;  /* 0x00a1800502007988 */ /* 0x0001e80008000405 */
[----:B------:R1:W-:Y:S04]  /*1fe30*/  STS.U16 [R2+UR5+0xa200], R6 ;  /* 0x00a2000602007988 */ /* 0x0003e80008000405 */
[----:B------:R1:W-:Y:S04]  /*1fe40*/  STS.U16 [R2+UR5+0xa280], R7 ;  /* 0x00a2800702007988 */ /* 0x0003e80008000405 */
[----:B0-----:R-:W2:Y:S04]  /*1fe50*/  LDL.LU R14, [R1+0xb8c] ;  /* 0x000b8c00010e7983 */ /* 0x001ea80000300800 */
[----:B-1----:R-:W2:Y:S04]  /*1fe60*/  LDL.LU R15, [R1+0xac4] ;  /* 0x000ac400010f7983 */ /* 0x002ea80000300800 */
[----:B------:R-:W2:Y:S04]  /*1fe70*/  LDL.LU R12, [R1+0xabc] ;  /* 0x000abc00010c7983 */ /* 0x000ea80000300800 */
[----:B------:R-:W2:Y:S04]  /*1fe80*/  LDL.LU R5, [R1+0xab4] ;  /* 0x000ab40001057983 */ /* 0x000ea80000300800 */
[----:B------:R-:W2:Y:S04]  /*1fe90*/  LDL.LU R6, [R1+0xaac] ;  /* 0x000aac0001067983 */ /* 0x000ea80000300800 */
[----:B------:R0:W-:Y:S04]  /*1fea0*/  STS.U16 [R2+UR5+0xa300], R8 ;  /* 0x00a3000802007988 */ /* 0x0001e80008000405 */
[----:B------:R-:W2:Y:S04]  /*1feb0*/  LDL.LU R7, [R1+0xaa4] ;  /* 0x000aa40001077983 */ /* 0x000ea80000300800 */
        /* <DEDUP_REMOVED lines=12> */
[----:B------:R-:W-:Y:S04]  /*1ff80*/  STS.U16 [R2+UR5+0xa100], R0 ;  /* 0x00a1000002007988 */ /* 0x000fe80008000405 */
[----:B------:R1:W-:Y:S04]  /*1ff90*/  STS.U16 [R2+UR5+0xc280], R18 ;  /* 0x00c2801202007988 */ /* 0x0003e80008000405 */
[----:B------:R0:W-:Y:S04]  /*1ffa0*/  STS.U16 [R2+UR5+0xc300], R19 ;  /* 0x00c3001302007988 */ /* 0x0001e80008000405 */
[----:B------:R1:W-:Y:S04]  /*1ffb0*/  STS.U16 [R2+UR5+0xc380], R20 ;  /* 0x00c3801402007988 */ /* 0x0003e80008000405 */
[----:B------:R1:W-:Y:S04]  /*1ffc0*/  STS.U16 [R2+UR5+0xe300], R25 ;  /* 0x00e3001902007988 */ /* 0x0003e80008000405 */
[----:B0-----:R-:W2:Y:S04]  /*1ffd0*/  LDL.LU R17, [R1+0x990] ;  /* 0x0009900001117983 */ /* 0x001ea80000300800 */
[----:B-1----:R-:W2:Y:S01]  /*1ffe0*/  LDL.LU R18, [R1+0x988] ;  /* 0x0009880001127983 */ /* 0x002ea20000300800 */
[----:B------:R-:W-:-:S03]  /*1fff0*/  LOP3.LUT R0, R2, 0x10, RZ, 0x3c, !PT ;  /* 0x0000001002007812 */ /* 0x000fc600078e3cff */
[----:B------:R-:W2:Y:S04]  /*20000*/  LDL.LU R19, [R1+0x980] ;  /* 0x0009800001137983 */ /* 0x000ea80000300800 */
[----:B------:R-:W2:Y:S04]  /*20010*/  LDL.LU R20, [R1+0x978] ;  /* 0x0009780001147983 */ /* 0x000ea80000300800 */
[----:B------:R0:W-:Y:S04]  /*20020*/  STS.U16 [R2+UR5+0xe000], R21 ;  /* 0x00e0001502007988 */ /* 0x0001e80008000405 */
[----:B------:R-:W2:Y:S04]  /*20030*/  LDL.LU R25, [R1+0x970] ;  /* 0x0009700001197983 */ /* 0x000ea80000300800 */
[----:B------:R1:W-:Y:S04]  /*20040*/  STS.U16 [R2+UR5+0xe080], R22 ;  /* 0x00e0801602007988 */ /* 0x0003e80008000405 */
[----:B------:R-:W-:Y:S04]  /*20050*/  STS.U16 [R2+UR5+0xe180], R23 ;  /* 0x00e1801702007988 */ /* 0x000fe80008000405 */
[----:B---3--:R3:W-:Y:S04]  /*20060*/  STS.U16 [R0+UR5+0x400], R26 ;  /* 0x0004001a00007988 */ /* 0x0087e80008000405 */
[----:B------:R3:W-:Y:S04]  /*20070*/  STS.U16 [R0+UR5+0x480], R27 ;  /* 0x0004801b00007988 */ /* 0x0007e80008000405 */
[----:B0-----:R-:W2:Y:S04]  /*20080*/  LDL.LU R21, [R1+0x8a4] ;  /* 0x0008a40001157983 */ /* 0x001ea80000300800 */
[----:B-1----:R-:W2:Y:S04]  /*20090*/  LDL.LU R22, [R1+0x89c] ;  /* 0x00089c0001167983 */ /* 0x002ea80000300800 */
[----:B---3--:R-:W3:Y:S04]  /*200a0*/  LDL.LU R26, [R1+0x894] ;  /* 0x00089400011a7983 */ /* 0x008ee80000300800 */
[----:B------:R-:W3:Y:S04]  /*200b0*/  LDL.LU R23, [R1+0x88c] ;  /* 0x00088c0001177983 */ /* 0x000ee80000300800 */
[----:B----4-:R0:W-:Y:S04]  /*200c0*/  STS.U16 [R0+UR5+0x500], R29 ;  /* 0x0005001d00007988 */ /* 0x0101e80008000405 */
[----:B------:R-:W4:Y:S04]  /*200d0*/  LDL.LU R27, [R1+0x884] ;  /* 0x00088400011b7983 */ /* 0x000f280000300800 */
[----:B0-----:R-:W4:Y:S04]  /*200e0*/  LDL.LU R29, [R1+0x87c] ;  /* 0x00087c00011d7983 */ /* 0x001f280000300800 */
[----:B------:R-:W-:Y:S04]  /*200f0*/  STS.U16 [R0+UR5+0x580], R3 ;  /* 0x0005800300007988 */ /* 0x000fe80008000405 */
[----:B------:R-:W-:Y:S04]  /*20100*/  STS.U16 [R0+UR5+0x600], R4 ;  /* 0x0006000400007988 */ /* 0x000fe80008000405 */
[----:B------:R0:W-:Y:S04]  /*20110*/  STS.U16 [R0+UR5+0x680], R24 ;  /* 0x0006801800007988 */ /* 0x0001e80008000405 */
[----:B0-----:R-:W4:Y:S04]  /*20120*/  LDL.LU R24, [R1+0x874] ;  /* 0x0008740001187983 */ /* 0x001f280000300800 */
[----:B--2---:R0:W-:Y:S04]  /*20130*/  STS.U16 [R0+UR5+0x700], R28 ;  /* 0x0007001c00007988 */ /* 0x0041e80008000405 */
[----:B0-----:R-:W2:Y:S04]  /*20140*/  LDL.LU R28, [R1+0x86c] ;  /* 0x00086c00011c7983 */ /* 0x001ea80000300800 */
[----:B------:R-:W-:Y:S04]  /*20150*/  STS.U16 [R0+UR5+0x780], R14 ;  /* 0x0007800e00007988 */ /* 0x000fe80008000405 */
        /* <DEDUP_REMOVED lines=15> */
[----:B------:R0:W-:Y:S04]  /*20250*/  STS.U16 [R0+UR5+0x4780], R25 ;  /* 0x0047801900007988 */ /* 0x0001e80008000405 */
[----:B------:R-:W-:Y:S04]  /*20260*/  STS.U16 [R0+UR5+0x6400], R21 ;  /* 0x0064001500007988 */ /* 0x000fe80008000405 */
[----:B------:R-:W-:Y:S04]  /*20270*/  STS.U16 [R0+UR5+0x6480], R22 ;  /* 0x0064801600007988 */ /* 0x000fe80008000405 */
[----:B0-----:R-:W2:Y:S04]  /*20280*/  LDL.LU R25, [R1+0x7a4] ;  /* 0x0007a40001197983 */ /* 0x001ea80000300800 */
[----:B---3--:R0:W-:Y:S04]  /*20290*/  STS.U16 [R0+UR5+0x6500], R26 ;  /* 0x0065001a00007988 */ /* 0x0081e80008000405 */
[----:B------:R-:W-:Y:S04]  /*202a0*/  STS.U16 [R0+UR5+0x6580], R23 ;  /* 0x0065801700007988 */ /* 0x000fe80008000405 */
[----:B----4-:R1:W-:Y:S04]  /*202b0*/  STS.U16 [R0+UR5+0x6600], R27 ;  /* 0x0066001b00007988 */ /* 0x0103e80008000405 */
[----:B0-----:R-:W3:Y:S04]  /*202c0*/  LDL.LU R26, [R1+0x79c] ;  /* 0x00079c00011a7983 */ /* 0x001ee80000300800 */
[----:B------:R-:W4:Y:S04]  /*202d0*/  LDL.LU R3, [R1+0x794] ;  /* 0x0007940001037983 */ /* 0x000f280000300800 */
[----:B------:R-:W4:Y:S04]  /*202e0*/  LDL.LU R4, [R1+0x78c] ;  /* 0x00078c0001047983 */ /* 0x000f280000300800 */
[----:B------:R0:W-:Y:S04]  /*202f0*/  STS.U16 [R0+UR5+0x6680], R29 ;  /* 0x0066801d00007988 */ /* 0x0001e80008000405 */
[----:B-1----:R-:W4:Y:S04]  /*20300*/  LDL.LU R27, [R1+0x784] ;  /* 0x00078400011b7983 */ /* 0x002f280000300800 */
        /* <DEDUP_REMOVED lines=15> */
[----:B------:R-:W-:Y:S04]  /*20400*/  STS.U16 [R0+UR5+0x6700], R24 ;  /* 0x0067001800007988 */ /* 0x000fe80008000405 */
[----:B------:R-:W4:Y:S04]  /*20410*/  LDL.LU R19, [R1+0x148] ;  /* 0x0001480001137983 */ /* 0x000f280000300800 */
[----:B------:R-:W4:Y:S04]  /*20420*/  LDL.LU R20, [R1+0x140] ;  /* 0x0001400001147983 */ /* 0x000f280000300800 */
[----:B--2---:R0:W-:Y:S04]  /*20430*/  STS.U16 [R0+UR5+0x6780], R28 ;  /* 0x0067801c00007988 */ /* 0x0041e80008000405 */
[----:B0-----:R-:W2:Y:S04]  /*20440*/  LDL.LU R28, [R1+0x138] ;  /* 0x00013800011c7983 */ /* 0x001ea80000300800 */
[----:B------:R-:W2:Y:S04]  /*20450*/  LDL.LU R21, [R1+0x130] ;  /* 0x0001300001157983 */ /* 0x000ea80000300800 */
[----:B------:R-:W2:Y:S04]  /*20460*/  LDL.LU R22, [R1+0x54] ;  /* 0x0000540001167983 */ /* 0x000ea80000300800 */
[----:B------:R-:W2:Y:S04]  /*20470*/  LDL.LU R24, [R1+0x4c] ;  /* 0x00004c0001187983 */ /* 0x000ea80000300800 */
[----:B------:R-:W2:Y:S04]  /*20480*/  LDL.LU R23, [R1+0x48] ;  /* 0x0000480001177983 */ /* 0x000ea80000300800 */
[----:B------:R0:W-:Y:S04]  /*20490*/  STS.U16 [R0+UR5+0x8400], R25 ;  /* 0x0084001900007988 */ /* 0x0001e80008000405 */
[----:B0-----:R-:W2:Y:S04]  /*204a0*/  LDL.LU R25, [R1+0x40] ;  /* 0x0000400001197983 */ /* 0x001ea80000300800 */
[----:B---3--:R0:W-:Y:S04]  /*204b0*/  STS.U16 [R0+UR5+0x8480], R26 ;  /* 0x0084801a00007988 */ /* 0x0081e80008000405 */
[----:B----4-:R-:W-:Y:S04]  /*204c0*/  STS.U16 [R0+UR5+0x8500], R3 ;  /* 0x0085000300007988 */ /* 0x010fe80008000405 */
[----:B------:R-:W-:Y:S04]  /*204d0*/  STS.U16 [R0+UR5+0x8580], R4 ;  /* 0x0085800400007988 */ /* 0x000fe80008000405 */
[----:B------:R1:W-:Y:S04]  /*204e0*/  STS.U16 [R0+UR5+0x8600], R27 ;  /* 0x0086001b00007988 */ /* 0x0003e80008000405 */
[----:B0-----:R-:W3:Y:S04]  /*204f0*/  LDL.LU R26, [R1+0x3c] ;  /* 0x00003c00011a7983 */ /* 0x001ee80000300800 */
[----:B------:R0:W-:Y:S04]  /*20500*/  STS.U16 [R0+UR5+0x8680], R29 ;  /* 0x0086801d00007988 */ /* 0x0001e80008000405 */
[----:B------:R-:W-:Y:S04]  /*20510*/  STS.U16 [R0+UR5+0x8700], R14 ;  /* 0x0087000e00007988 */ /* 0x000fe80008000405 */
[----:B-1----:R-:W4:Y:S04]  /*20520*/  LDL.LU R27, [R1+0x34] ;  /* 0x00003400011b7983 */ /* 0x002f280000300800 */
        /* <DEDUP_REMOVED lines=14> */
[----:B0-----:R-:W3:Y:S04]  /*20610*/  LDL.LU R29, [R1+0x30] ;  /* 0x00003000011d7983 */ /* 0x001ee80000300800 */
[----:B------:R-:W-:Y:S04]  /*20620*/  STS.U16 [R0+UR5+0xc680], R20 ;  /* 0x00c6801400007988 */ /* 0x000fe80008000405 */
[----:B--2---:R0:W-:Y:S02]  /*20630*/  STS.U16 [R0+UR5+0xc700], R28 ;  /* 0x00c7001c00007988 */ /* 0x0041e40008000405 */
[----:B0-----:R-:W0:Y:S02]  /*20640*/  S2R R28, SR_TID.X ;  /* 0x00000000001c7919 */ /* 0x001e240000002100 */
[----:B------:R-:W-:Y:S04]  /*20650*/  STS.U16 [R0+UR5+0xc780], R21 ;  /* 0x00c7801500007988 */ /* 0x000fe80008000405 */
[----:B------:R-:W-:Y:S04]  /*20660*/  STS.U16 [R0+UR5+0xe400], R22 ;  /* 0x00e4001600007988 */ /* 0x000fe80008000405 */
[----:B------:R0:W-:Y:S02]  /*20670*/  STS.U16 [R0+UR5+0xe480], R24 ;  /* 0x00e4801800007988 */ /* 0x0001e40008000405 */
[----:B0-----:R-:W-:-:S05]  /*20680*/  LOP3.LUT R24, R28, 0x3f, RZ, 0xc0, !PT ;  /* 0x0000003f1c187812 */ /* 0x001fca00078ec0ff */
[----:B------:R-:W-:Y:S01]  /*20690*/  IMAD.SHL.U32 R2, R24, 0x2, RZ ;  /* 0x0000000218027824 */ /* 0x000fe200078e00ff */
[----:B------:R-:W-:Y:S04]  /*206a0*/  STL [R1+0x2f9c], R24 ;  /* 0x002f9c1801007387 */ /* 0x000fe80000100800 */
[----:B------:R-:W-:-:S05]  /*206b0*/  LOP3.LUT R2, R2, 0x20, RZ, 0x3c, !PT ;  /* 0x0000002002027812 */ /* 0x000fca00078e3cff */
[----:B------:R0:W-:Y:S04]  /*206c0*/  STL [R1+0x2fb4], R2 ;  /* 0x002fb40201007387 */ /* 0x0001e80000100800 */
[----:B0-----:R-:W2:Y:S04]  /*206d0*/  LDL.LU R2, [R1+0x28] ;  /* 0x0000280001027983 */ /* 0x001ea80000300800 */
[----:B------:R-:W2:Y:S04]  /*206e0*/  LDL.LU R24, [R1+0xb7c] ;  /* 0x000b7c0001187983 */ /* 0x000ea80000300800 */
[----:B--2---:R0:W-:Y:S04]  /*206f0*/  STL [R1+0x2fac], R24 ;  /* 0x002fac1801007387 */ /* 0x0041e80000100800 */
[----:B0-----:R-:W2:Y:S04]  /*20700*/  LDL.LU R24, [R1+0xb80] ;  /* 0x000b800001187983 */ /* 0x001ea80000300800 */
[----:B--2---:R0:W-:Y:S04]  /*20710*/  STL [R1+0x2fb0], R24 ;  /* 0x002fb01801007387 */ /* 0x0041e80000100800 */
[----:B0-----:R-:W2:Y:S04]  /*20720*/  LDL.LU R24, [R1+0xb84] ;  /* 0x000b840001187983 */ /* 0x001ea80000300800 */
[----:B------:R-:W-:Y:S04]  /*20730*/  STS.U16 [R0+UR5+0xe500], R23 ;  /* 0x00e5001700007988 */ /* 0x000fe80008000405 */
[----:B------:R-:W-:Y:S04]  /*20740*/  STS.U16 [R0+UR5+0xe580], R25 ;  /* 0x00e5801900007988 */ /* 0x000fe80008000405 */
[----:B---3--:R-:W-:Y:S04]  /*20750*/  STS.U16 [R0+UR5+0xe600], R26 ;  /* 0x00e6001a00007988 */ /* 0x008fe80008000405 */
[----:B----4-:R-:W-:Y:S04]  /*20760*/  STS.U16 [R0+UR5+0xe680], R27 ;  /* 0x00e6801b00007988 */ /* 0x010fe80008000405 */
[----:B------:R0:W-:Y:S01]  /*20770*/  STS.U16 [R0+UR5+0xe700], R29 ;  /* 0x00e7001d00007988 */ /* 0x0001e20008000405 */
[----:B------:R-:W-:-:S03]  /*20780*/  LOP3.LUT R28, R28, 0x3f, RZ, 0xc0, !PT ;  /* 0x0000003f1c1c7812 */ /* 0x000fc600078ec0ff */
[----:B--2---:R1:W-:Y:S04]  /*20790*/  STL [R1+0x2fb8], R24 ;  /* 0x002fb81801007387 */ /* 0x0043e80000100800 */
[----:B------:R-:W2:Y:S04]  /*207a0*/  LDL.LU R3, [R1+0xb78] ;  /* 0x000b780001037983 */ /* 0x000ea80000300800 */
[----:B------:R-:W3:Y:S04]  /*207b0*/  LDL.LU R4, [R1+0xb74] ;  /* 0x000b740001047983 */ /* 0x000ee80000300800 */
[----:B------:R-:W4:Y:S04]  /*207c0*/  LDL.LU R14, [R1+0xb70] ;  /* 0x000b7000010e7983 */ /* 0x000f280000300800 */
[----:B------:R-:W2:Y:S04]  /*207d0*/  LDL.LU R15, [R1+0xb6c] ;  /* 0x000b6c00010f7983 */ /* 0x000ea80000300800 */
[----:B------:R-:W2:Y:S04]  /*207e0*/  LDL.LU R12, [R1+0xb68] ;  /* 0x000b6800010c7983 */ /* 0x000ea80000300800 */
[----:B0-----:R-:W2:Y:S04]  /*207f0*/  LDL.LU R0, [R1+0xa84] ;  /* 0x000a840001007983 */ /* 0x001ea80000300800 */
[----:B------:R-:W2:Y:S04]  /*20800*/  LDL.LU R5, [R1+0xa80] ;  /* 0x000a800001057983 */ /* 0x000ea80000300800 */
        /* <DEDUP_REMOVED lines=9> */
[----:B------:R-:W2:Y:S01]  /*208a0*/  LDL.LU R18, [R1+0x95c] ;  /* 0x00095c0001127983 */ /* 0x000ea20000300800 */
[----:B-1----:R-:W-:-:S03]  /*208b0*/  IMAD.SHL.U32 R24, R28, 0x2, RZ ;  /* 0x000000021c187824 */ /* 0x002fc600078e00ff */
[----:B------:R-:W2:Y:S04]  /*208c0*/  LDL.LU R19, [R1+0x958] ;  /* 0x0009580001137983 */ /* 0x000ea80000300800 */
[----:B------:R-:W2:Y:S04]  /*208d0*/  LDL.LU R20, [R1+0x954] ;  /* 0x0009540001147983 */ /* 0x000ea80000300800 */
[----:B------:R-:W2:Y:S04]  /*208e0*/  LDL.LU R21, [R1+0x950] ;  /* 0x0009500001157983 */ /* 0x000ea80000300800 */
[----:B------:R-:W2:Y:S04]  /*208f0*/  LDL.LU R22, [R1+0x94c] ;  /* 0x00094c0001167983 */ /* 0x000ea80000300800 */
[----:B------:R-:W2:Y:S01]  /*20900*/  LDL.LU R23, [R1+0x864] ;  /* 0x0008640001177983 */ /* 0x000ea20000300800 */
[----:B------:R-:W-:-:S03]  /*20910*/  LOP3.LUT R24, R24, 0x10, RZ, 0x3c, !PT ;  /* 0x0000001018187812 */ /* 0x000fc600078e3cff */
[----:B------:R-:W2:Y:S04]  /*20920*/  LDL.LU R25, [R1+0x860] ;  /* 0x0008600001197983 */ /* 0x000ea80000300800 */
[----:B------:R-:W2:Y:S04]  /*20930*/  LDL.LU R26, [R1+0x85c] ;  /* 0x00085c00011a7983 */ /* 0x000ea80000300800 */
[----:B------:R-:W2:Y:S04]  /*20940*/  LDL.LU R27, [R1+0x858] ;  /* 0x00085800011b7983 */ /* 0x000ea80000300800 */
[----:B------:R-:W2:Y:S04]  /*20950*/  LDL.LU R29, [R1+0x854] ;  /* 0x00085400011d7983 */ /* 0x000ea80000300800 */
[----:B------:R-:W2:Y:S04]  /*20960*/  LDL.LU R28, [R1+0x850] ;  /* 0x00085000011c7983 */ /* 0x000ea80000300800 */
[----:B------:R0:W-:Y:S04]  /*20970*/  STS.U16 [R24+UR5+0xe780], R2 ;  /* 0x00e7800218007988 */ /* 0x0001e80008000405 */
[----:B0-----:R-:W2:Y:S04]  /*20980*/  LDL.LU R24, [R1+0x2fb8] ;  /* 0x002fb80001187983 */ /* 0x001ea80000300800 */
[----:B------:R-:W2:Y:S04]  /*20990*/  LDL.LU R2, [R1+0x2fb4] ;  /* 0x002fb40001027983 */ /* 0x000ea80000300800 */
[----:B--2---:R0:W-:Y:S04]  /*209a0*/  STS.U16 [R2+UR5+0x800], R24 ;  /* 0x0008001802007988 */ /* 0x0041e80008000405 */
[----:B0-----:R-:W2:Y:S04]  /*209b0*/  LDL.LU R24, [R1+0x2fb0] ;  /* 0x002fb00001187983 */ /* 0x001ea80000300800 */
[----:B--2---:R0:W-:Y:S04]  /*209c0*/  STS.U16 [R2+UR5+0x880], R24 ;  /* 0x0008801802007988 */ /* 0x0041e80008000405 */
[----:B0-----:R-:W2:Y:S04]  /*209d0*/  LDL.LU R24, [R1+0x2fac] ;  /* 0x002fac0001187983 */ /* 0x001ea80000300800 */
[----:B--2---:R0:W-:Y:S04]  /*209e0*/  STS.U16 [R2+UR5+0x900], R24 ;  /* 0x0009001802007988 */ /* 0x0041e80008000405 */
[----:B0-----:R-:W2:Y:S04]  /*209f0*/  LDL.LU R24, [R1+0x760] ;  /* 0x0007600001187983 */ /* 0x001ea80000300800 */
[----:B--2---:R0:W-:Y:S04]  /*20a00*/  STL [R1+0x2fa0], R24 ;  /* 0x002fa01801007387 */ /* 0x0041e80000100800 */
[----:B0-----:R-:W2:Y:S04]  /*20a10*/  LDL.LU R24, [R1+0x764] ;  /* 0x0007640001187983 */ /* 0x001ea80000300800 */
[----:B--2---:R0:W-:Y:S04]  /*20a20*/  STL [R1+0x2fa4], R24 ;  /* 0x002fa41801007387 */ /* 0x0041e80000100800 */
[----:B0-----:R-:W2:Y:S04]  /*20a30*/  LDL.LU R24, [R1+0x848] ;  /* 0x0008480001187983 */ /* 0x001ea80000300800 */
[----:B------:R-:W-:Y:S04]  /*20a40*/  STS.U16 [R2+UR5+0x980], R3 ;  /* 0x0009800302007988 */ /* 0x000fe80008000405 */
[----:B---3--:R-:W-:Y:S04]  /*20a50*/  STS.U16 [R2+UR5+0xa00], R4 ;  /* 0x000a000402007988 */ /* 0x008fe80008000405 */
[----:B----4-:R-:W-:Y:S04]  /*20a60*/  STS.U16 [R2+UR5+0xa80], R14 ;  /* 0x000a800e02007988 */ /* 0x010fe80008000405 */
        /* <DEDUP_REMOVED lines=10> */
[----:B--2---:R0:W-:Y:S04]  /*20b10*/  STL [R1+0x2fa8], R24 ;  /* 0x002fa81801007387 */ /* 0x0041e80000100800 */
[----:B0-----:R-:W2:Y:S04]  /*20b20*/  LDL.LU R24, [R1+0x84c] ;  /* 0x00084c0001187983 */ /* 0x001ea80000300800 */
[----:B------:R-:W3:Y:S04]  /*20b30*/  LDL.LU R3, [R1+0x75c] ;  /* 0x00075c0001037983 */ /* 0x000ee80000300800 */
[----:B------:R-:W4:Y:S04]  /*20b40*/  LDL.LU R4, [R1+0x758] ;  /* 0x0007580001047983 */ /* 0x000f280000300800 */
[----:B------:R-:W3:Y:S04]  /*20b50*/  LDL.LU R14, [R1+0x754] ;  /* 0x00075400010e7983 */ /* 0x000ee80000300800 */
        /* <DEDUP_REMOVED lines=36> */
[----:B0-----:R-:W3:Y:S04]  /*20da0*/  LDL.LU R29, [R1+0x18] ;  /* 0x00001800011d7983 */ /* 0x001ee80000300800 */
[----:B-1----:R-:W3:Y:S04]  /*20db0*/  LDL.LU R28, [R1+0x14] ;  /* 0x00001400011c7983 */ /* 0x002ee80000300800 */
[----:B--2---:R0:W-:Y:S04]  /*20dc0*/  STS.U16 [R2+UR5+0x6b00], R24 ;  /* 0x006b001802007988 */ /* 0x0041e80008000405 */
[----:B0-----:R-:W2:Y:S04]  /*20dd0*/  LDL.LU R24, [R1+0x2fa8] ;  /* 0x002fa80001187983 */ /* 0x001ea80000300800 */
[----:B--2---:R0:W-:Y:S04]  /*20de0*/  STS.U16 [R2+UR5+0x6b80], R24 ;  /* 0x006b801802007988 */ /* 0x0041e80008000405 */
[----:B0-----:R-:W2:Y:S04]  /*20df0*/  LDL.LU R24, [R1+0x2fa4] ;  /* 0x002fa40001187983 */ /* 0x001ea80000300800 */
[----:B--2---:R0:W-:Y:S04]  /*20e00*/  STS.U16 [R2+UR5+0x8800], R24 ;  /* 0x0088001802007988 */ /* 0x0041e80008000405 */
[----:B0-----:R-:W2:Y:S04]  /*20e10*/  LDL.LU R24, [R1+0x2fa0] ;  /* 0x002fa00001187983 */ /* 0x001ea80000300800 */
[----:B--2---:R0:W-:Y:S04]  /*20e20*/  STS.U16 [R2+UR5+0x8880], R24 ;  /* 0x0088801802007988 */ /* 0x0041e80008000405 */
[----:B---3--:R1:W-:Y:S04]  /*20e30*/  STS.U16 [R2+UR5+0x8900], R3 ;  /* 0x0089000302007988 */ /* 0x0083e80008000405 */
[----:B0-----:R-:W2:Y:S04]  /*20e40*/  LDL.LU R24, [R1+0x2f9c] ;  /* 0x002f9c0001187983 */ /* 0x001ea80000300800 */
[----:B-1----:R-:W3:Y:S04]  /*20e50*/  LDL.LU R3, [R1+0x8] ;  /* 0x0000080001037983 */ /* 0x002ee80000300800 */
[----:B---3--:R0:W-:Y:S04]  /*20e60*/  STL [R1+0x2f94], R3 ;  /* 0x002f940301007387 */ /* 0x0081e80000100800 */
[----:B0-----:R-:W3:Y:S04]  /*20e70*/  LDL.LU R3, [R1+0xc] ;  /* 0x00000c0001037983 */ /* 0x001ee80000300800 */
        /* <DEDUP_REMOVED lines=13> */
[----:B---3--:R0:W-:Y:S04]  /*20f50*/  STL [R1+0x2f98], R3 ;  /* 0x002f980301007387 */ /* 0x0081e80000100800 */
[----:B0-----:R-:W3:Y:S04]  /*20f60*/  LDL.LU R3, [R1+0x10] ;  /* 0x0000100001037983 */ /* 0x001ee80000300800 */
[----:B------:R-:W4:Y:S04]  /*20f70*/  LDL.LU R4, [R1+0xb64] ;  /* 0x000b640001047983 */ /* 0x000f280000300800 */
[----:B------:R-:W2:Y:S04]  /*20f80*/  LDL.LU R14, [R1+0xb60] ;  /* 0x000b6000010e7983 */ /* 0x000ea80000300800 */
        /* <DEDUP_REMOVED lines=12> */
[----:B------:R1:W-:Y:S04]  /*21050*/  STS.U16 [R2+UR5+0xc880], R17 ;  /* 0x00c8801102007988 */ /* 0x0003e80008000405 */
[----:B------:R0:W-:Y:S04]  /*21060*/  STS.U16 [R2+UR5+0xc900], R18 ;  /* 0x00c9001202007988 */ /* 0x0001e80008000405 */
[----:B------:R0:W-:Y:S04]  /*21070*/  STS.U16 [R2+UR5+0xc980], R19 ;  /* 0x00c9801302007988 */ /* 0x0001e80008000405 */
[----:B------:R1:W-:Y:S04]  /*21080*/  STS.U16 [R2+UR5+0xca00], R20 ;  /* 0x00ca001402007988 */ /* 0x0003e80008000405 */
[----:B------:R1:W-:Y:S04]  /*21090*/  STS.U16 [R2+UR5+0xca80], R21 ;  /* 0x00ca801502007988 */ /* 0x0003e80008000405 */
[----:B0-----:R-:W4:Y:S04]  /*210a0*/  LDL.LU R16, [R1+0xa50] ;  /* 0x000a500001107983 */ /* 0x001f280000300800 */
[----:B-1----:R-:W4:Y:S04]  /*210b0*/  LDL.LU R17, [R1+0xa4c] ;  /* 0x000a4c0001117983 */ /* 0x002f280000300800 */
        /* <DEDUP_REMOVED lines=17> */
[----:B0-----:R-:W4:Y:S04]  /*211d0*/  LDL.LU R28, [R1+0x840] ;  /* 0x00084000011c7983 */ /* 0x001f280000300800 */
[----:B---3--:R0:W-:Y:S04]  /*211e0*/  STS.U16 [R2+UR5+0xea80], R3 ;  /* 0x00ea800302007988 */ /* 0x0081e80008000405 */
[----:B0-----:R-:W3:Y:S01]  /*211f0*/  LDL.LU R3, [R1+0x2f98] ;  /* 0x002f980001037983 */ /* 0x001ee20000300800 */
[----:B--2---:R-:W-:-:S03]  /*21200*/  IMAD.SHL.U32 R24, R24, 0x2, RZ ;  /* 0x0000000218187824 */ /* 0x004fc600078e00ff */
[----:B---3--:R0:W-:Y:S04]  /*21210*/  STS.U16 [R2+UR5+0xeb00], R3 ;  /* 0x00eb000302007988 */ /* 0x0081e80008000405 */
[----:B0-----:R-:W2:Y:S01]  /*21220*/  LDL.LU R3, [R1+0x2f94] ;  /* 0x002f940001037983 */ /* 0x001ea20000300800 */
[----:B------:R-:W-:-:S03]  /*21230*/  LOP3.LUT R24, R24, 0x30, RZ, 0x3c, !PT ;  /* 0x0000003018187812 */ /* 0x000fc600078e3cff */
[----:B--2---:R-:W-:Y:S04]  /*21240*/  STS.U16 [R2+UR5+0xeb80], R3 ;  /* 0x00eb800302007988 */ /* 0x004fe80008000405 */
        /* <DEDUP_REMOVED lines=21> */
[----:B0-----:R-:W2:Y:S04]  /*213a0*/  LDL.LU R23, [R1+0x830] ;  /* 0x0008300001177983 */ /* 0x001ea80000300800 */
[----:B--2---:R0:W-:Y:S04]  /*213b0*/  STL [R1+0x2f88], R23 ;  /* 0x002f881701007387 */ /* 0x0041e80000100800 */
[----:B0-----:R-:W2:Y:S04]  /*213c0*/  LDL.LU R23, [R1+0x834] ;  /* 0x0008340001177983 */ /* 0x001ea80000300800 */
[----:B--2---:R0:W-:Y:S04]  /*213d0*/  STL [R1+0x2f8c], R23 ;  /* 0x002f8c1701007387 */ /* 0x0041e80000100800 */
[----:B0-----:R-:W2:Y:S04]  /*213e0*/  LDL.LU R23, [R1+0x838] ;  /* 0x0008380001177983 */ /* 0x001ea80000300800 */
        /* <DEDUP_REMOVED lines=42> */
[----:B----4-:R2:W-:Y:S04]  /*21690*/  STS.U16 [R24+UR5+0x6f80], R26 ;  /* 0x006f801a18007988 */ /* 0x0105e80008000405 */
[----:B------:R3:W-:Y:S04]  /*216a0*/  STS.U16 [R24+UR5+0x8c00], R27 ;  /* 0x008c001b18007988 */ /* 0x0007e80008000405 */
[----:B------:R4:W-:Y:S04]  /*216b0*/  STS.U16 [R24+UR5+0x8c80], R29 ;  /* 0x008c801d18007988 */ /* 0x0009e80008000405 */
[----:B------:R2:W-:Y:S04]  /*216c0*/  STS.U16 [R24+UR5+0x8d00], R28 ;  /* 0x008d001c18007988 */ /* 0x0005e80008000405 */
[----:B0-----:R-:W4:Y:S04]  /*216d0*/  LDL.LU R23, [R1+0x2f84] ;  /* 0x002f840001177983 */ /* 0x001f280000300800 */
[----:B-1----:R-:W4:Y:S04]  /*216e0*/  LDL.LU R25, [R1+0x2f80] ;  /* 0x002f800001197983 */ /* 0x002f280000300800 */
[----:B--2---:R-:W2:Y:S04]  /*216f0*/  LDL.LU R26, [R1+0x2f7c] ;  /* 0x002f7c00011a7983 */ /* 0x004ea80000300800 */
[----:B---3--:R-:W3:Y:S04]  /*21700*/  LDL.LU R27, [R1+0x2f78] ;  /* 0x002f7800011b7983 */ /* 0x008ee80000300800 */
[----:B----4-:R-:W4:Y:S04]  /*21710*/  LDL.LU R29, [R1+0x2f74] ;  /* 0x002f7400011d7983 */ /* 0x010f280000300800 */
[----:B------:R-:W2:Y:S04]  /*21720*/  LDL.LU R28, [R1+0x2f70] ;  /* 0x002f7000011c7983 */ /* 0x000ea80000300800 */
[----:B------:R0:W-:Y:S04]  /*21730*/  STS.U16 [R24+UR5+0x8d80], R2 ;  /* 0x008d800218007988 */ /* 0x0001e80008000405 */
[----:B------:R1:W-:Y:S04]  /*21740*/  STS.U16 [R24+UR5+0x8e00], R3 ;  /* 0x008e000318007988 */ /* 0x0003e80008000405 */
        /* <DEDUP_REMOVED lines=13> */
[----:B------:R-:W3:Y:S04]  /*21820*/  LDL.LU R0, [R1+0xa40] ;  /* 0x000a400001007983 */ /* 0x000ee80000300800 */
[----:B------:R0:W-:Y:S04]  /*21830*/  STS.U16 [R24+UR5+0xae00], R7 ;  /* 0x00ae000718007988 */ /* 0x0001e80008000405 */
[----:B------:R0:W-:Y:S04]  /*21840*/  STS.U16 [R24+UR5+0xae80], R8 ;  /* 0x00ae800818007988 */ /* 0x0001e80008000405 */
[----:B------:R1:W-:Y:S04]  /*21850*/  STS.U16 [R24+UR5+0xaf00], R9 ;  /* 0x00af000918007988 */ /* 0x0003e80008000405 */
[----:B------:R1:W-:Y:S04]  /*21860*/  STS.U16 [R24+UR5+0xaf80], R10 ;  /* 0x00af800a18007988 */ /* 0x0003e80008000405 */
[----:B0-----:R-:W3:Y:S04]  /*21870*/  LDL.LU R5, [R1+0xa3c] ;  /* 0x000a3c0001057983 */ /* 0x001ee80000300800 */
[----:B-1----:R-:W3:Y:S04]  /*21880*/  LDL.LU R6, [R1+0xa38] ;  /* 0x000a380001067983 */ /* 0x002ee80000300800 */
[----:B------:R-:W-:Y:S04]  /*21890*/  STS.U16 [R24+UR5+0xcc00], R11 ;  /* 0x00cc000b18007988 */ /* 0x000fe80008000405 */
        /* <DEDUP_REMOVED lines=21> */
[----:B----4-:R-:W-:Y:S04]  /*219f0*/  STS.U16 [R24+UR5+0xed00], R29 ;  /* 0x00ed001d18007988 */ /* 0x010fe80008000405 */
[----:B---3--:R-:W-:Y:S04]  /*21a00*/  STS.U16 [R24+UR5+0xed80], R27 ;  /* 0x00ed801b18007988 */ /* 0x008fe80008000405 */
[----:B------:R-:W-:Y:S04]  /*21a10*/  STS.U16 [R24+UR5+0xee00], R26 ;  /* 0x00ee001a18007988 */ /* 0x000fe80008000405 */
[----:B------:R-:W-:Y:S04]  /*21a20*/  STS.U16 [R24+UR5+0xee80], R25 ;  /* 0x00ee801918007988 */ /* 0x000fe80008000405 */
[----:B0-----:R-:W2:Y:S04]  /*21a30*/  LDL.LU R28, [R1+0x824] ;  /* 0x00082400011c7983 */ /* 0x001ea80000300800 */
[----:B------:R0:W-:Y:S04]  /*21a40*/  STL [R1+0x2ee4], R29 ;  /* 0x002ee41d01007387 */ /* 0x0001e80000100800 */
[----:B0-----:R-:W3:Y:S04]  /*21a50*/  LDL.LU R29, [R1+0xb3c] ;  /* 0x000b3c00011d7983 */ /* 0x001ee80000300800 */
[----:B------:R0:W-:Y:S04]  /*21a60*/  STL [R1+0x2ee8], R27 ;  /* 0x002ee81b01007387 */ /* 0x0001e80000100800 */
[----:B0-----:R-:W4:Y:S04]  /*21a70*/  LDL.LU R27, [R1+0xb40] ;  /* 0x000b4000011b7983 */ /* 0x001f280000300800 */
[----:B------:R0:W-:Y:S04]  /*21a80*/  STL [R1+0x2eec], R26 ;  /* 0x002eec1a01007387 */ /* 0x0001e80000100800 */
[----:B0-----:R-:W2:Y:S04]  /*21a90*/  LDL.LU R26, [R1+0xb44] ;  /* 0x000b4400011a7983 */ /* 0x001ea80000300800 */
[----:B------:R-:W2:Y:S01]  /*21aa0*/  LDL.LU R24, [R1+0x2f6c] ;  /* 0x002f6c0001187983 */ /* 0x000ea20000300800 */
[----:B------:R-:W0:Y:S03]  /*21ab0*/  S2R R11, SR_TID.X ;  /* 0x00000000000b7919 */ /* 0x000e260000002100 */
[----:B------:R1:W-:Y:S01]  /*21ac0*/  STL [R1+0x2ef0], R25 ;  /* 0x002ef01901007387 */ /* 0x0003e20000100800 */
[----:B0-----:R-:W-:-:S05]  /*21ad0*/  LOP3.LUT R11, R11, 0x3f, RZ, 0xc0, !PT ;  /* 0x0000003f0b0b7812 */ /* 0x001fca00078ec0ff */
[C---:B-1----:R-:W-:Y:S02]  /*21ae0*/  IMAD.SHL.U32 R25, R11.reuse, 0x2, RZ ;  /* 0x000000020b197824 */ /* 0x042fe400078e00ff */
[----:B------:R-:W-:-:S03]  /*21af0*/  IMAD.SHL.U32 R11, R11, 0x2, RZ ;  /* 0x000000020b0b7824 */ /* 0x000fc600078e00ff */
[----:B------:R-:W-:Y:S02]  /*21b00*/  LOP3.LUT R25, R25, 0x30, RZ, 0x3c, !PT ;  /* 0x0000003019197812 */ /* 0x000fe400078e3cff */
[----:B------:R-:W-:-:S03]  /*21b10*/  LOP3.LUT R11, R11, 0x40, RZ, 0x3c, !PT ;  /* 0x000000400b0b7812 */ /* 0x000fc600078e3cff */
[----:B--2---:R-:W-:Y:S04]  /*21b20*/  STS.U16 [R25+UR5+0xef00], R24 ;  /* 0x00ef001819007988 */ /* 0x004fe80008000405 */
[----:B------:R-:W-:Y:S04]  /*21b30*/  STS.U16 [R25+UR5+0xef80], R23 ;  /* 0x00ef801719007988 */ /* 0x000fe80008000405 */
[----:B------:R-:W-:Y:S04]  /*21b40*/  STS.U16 [R11+UR5+0x1000], R26 ;  /* 0x0010001a0b007988 */ /* 0x000fe80008000405 */
[----:B----4-:R-:W-:Y:S04]  /*21b50*/  STS.U16 [R11+UR5+0x1080], R27 ;  /* 0x0010801b0b007988 */ /* 0x010fe80008000405 */
[----:B---3--:R-:W-:Y:S04]  /*21b60*/  STS.U16 [R11+UR5+0x1100], R29 ;  /* 0x0011001d0b007988 */ /* 0x008fe80008000405 */
[----:B------:R-:W-:Y:S04]  /*21b70*/  STS.U16 [R11+UR5+0x1180], R2 ;  /* 0x001180020b007988 */ /* 0x000fe80008000405 */
[----:B------:R-:W-:Y:S04]  /*21b80*/  STS.U16 [R11+UR5+0x1200], R3 ;  /* 0x001200030b007988 */ /* 0x000fe80008000405 */
[----:B------:R-:W-:Y:S04]  /*21b90*/  STS.U16 [R11+UR5+0x1280], R4 ;  /* 0x001280040b007988 */ /* 0x000fe80008000405 */
[----:B------:R-:W-:Y:S04]  /*21ba0*/  STS.U16 [R11+UR5+0x1300], R14 ;  /* 0x0013000e0b007988 */ /* 0x000fe80008000405 */
[----:B------:R-:W-:Y:S04]  /*21bb0*/  STL [R1+0x2ef4], R24 ;  /* 0x002ef41801007387 */ /* 0x000fe80000100800 */
[----:B------:R-:W-:Y:S04]  /*21bc0*/  STS.U16 [R11+UR5+0x1380], R15 ;  /* 0x0013800f0b007988 */ /* 0x000fe80008000405 */
[----:B------:R-:W-:Y:S04]  /*21bd0*/  STL [R1+0x2ef8], R23 ;  /* 0x002ef81701007387 */ /* 0x000fe80000100800 */
        /* <DEDUP_REMOVED lines=50> */
[----:B0-----:R-:W3:Y:S04]  /*21f00*/  LDL.LU R28, [R1+0xc8] ;  /* 0x0000c800011c7983 */ /* 0x001ee80000300800 */
        /* <DEDUP_REMOVED lines=21> */
[----:B0-----:R-:W2:Y:S04]  /*22060*/  LDL.LU R20, [R1+0x2f44] ;  /* 0x002f440001147983 */ /* 0x001ea80000300800 */
[----:B-1----:R-:W2:Y:S04]  /*22070*/  LDL.LU R21, [R1+0x2f40] ;  /* 0x002f400001157983 */ /* 0x002ea80000300800 */
[----:B------:R-:W2:Y:S04]  /*22080*/  LDL.LU R22, [R1+0x2f3c] ;  /* 0x002f3c0001167983 */ /* 0x000ea80000300800 */
[----:B------:R0:W-:Y:S04]  /*22090*/  STS.U16 [R11+UR5+0x9280], R23 ;  /* 0x009280170b007988 */ /* 0x0001e80008000405 */
[----:B------:R1:W-:Y:S04]  /*220a0*/  STS.U16 [R11+UR5+0x9300], R24 ;  /* 0x009300180b007988 */ /* 0x0003e80008000405 */
[----:B------:R0:W-:Y:S04]  /*220b0*/  STS.U16 [R11+UR5+0x9380], R25 ;  /* 0x009380190b007988 */ /* 0x0001e80008000405 */
[----:B------:R0:W-:Y:S04]  /*220c0*/  STS.U16 [R11+UR5+0xb000], R26 ;  /* 0x00b0001a0b007988 */ /* 0x0001e80008000405 */
        /* <DEDUP_REMOVED lines=13> */
[----:B-1----:R-:W3:Y:S04]  /*221a0*/  LDL.LU R24, [R1+0xb1c] ;  /* 0x000b1c0001187983 */ /* 0x002ee80000300800 */
[----:B------:R-:W-:Y:S04]  /*221b0*/  STS.U16 [R11+UR5+0xd280], R9 ;  /* 0x00d280090b007988 */ /* 0x000fe80008000405 */
[----:B------:R-:W3:Y:S04]  /*221c0*/  LDL.LU R25, [R1+0xb18] ;  /* 0x000b180001197983 */ /* 0x000ee80000300800 */
[----:B------:R0:W-:Y:S04]  /*221d0*/  STS.U16 [R11+UR5+0xd300], R10 ;  /* 0x00d3000a0b007988 */ /* 0x0001e80008000405 */
[----:B------:R-:W3:Y:S04]  /*221e0*/  LDL.LU R26, [R1+0xb14] ;  /* 0x000b1400011a7983 */ /* 0x000ee80000300800 */
[----:B------:R1:W-:Y:S04]  /*221f0*/  STS.U16 [R11+UR5+0xd380], R28 ;  /* 0x00d3801c0b007988 */ /* 0x0003e80008000405 */
[----:B0-----:R-:W3:Y:S04]  /*22200*/  LDL.LU R10, [R1+0xb10] ;  /* 0x000b1000010a7983 */ /* 0x001ee80000300800 */
[----:B-1----:R-:W3:Y:S04]  /*22210*/  LDL.LU R28, [R1+0xb0c] ;  /* 0x000b0c00011c7983 */ /* 0x002ee80000300800 */
        /* <DEDUP_REMOVED lines=13> */
[----:B--2---:R-:W-:Y:S04]  /*222f0*/  STS.U16 [R11+UR5+0xf000], R22 ;  /* 0x00f000160b007988 */ /* 0x004fe80008000405 */
[----:B------:R-:W-:Y:S04]  /*22300*/  STL [R1+0x2efc], R22 ;  /* 0x002efc1601007387 */ /* 0x000fe80000100800 */
[----:B------:R-:W-:Y:S04]  /*22310*/  STS.U16 [R11+UR5+0xf080], R21 ;  /* 0x00f080150b007988 */ /* 0x000fe80008000405 */
[----:B------:R0:W-:Y:S04]  /*22320*/  STL [R1+0x2f24], R21 ;  /* 0x002f241501007387 */ /* 0x0001e80000100800 */
[----:B0-----:R-:W2:Y:S01]  /*22330*/  LDL.LU R21, [R1+0xb24] ;  /* 0x000b240001157983 */ /* 0x001ea20000300800 */
[----:B------:R-:W-:-:S03]  /*22340*/  LOP3.LUT R12, R12, 0x3f, RZ, 0xc0, !PT ;  /* 0x0000003f0c0c7812 */ /* 0x000fc600078ec0ff */
[----:B------:R-:W-:Y:S04]  /*22350*/  STS.U16 [R11+UR5+0xf100], R20 ;  /* 0x00f100140b007988 */ /* 0x000fe80008000405 */
[----:B------:R0:W-:Y:S01]  /*22360*/  STL [R1+0x2f28], R20 ;  /* 0x002f281401007387 */ /* 0x0001e20000100800 */
[C---:B------:R-:W-:Y:S02]  /*22370*/  IMAD.SHL.U32 R22, R12.reuse, 0x2, RZ ;  /* 0x000000020c167824 */ /* 0x040fe400078e00ff */
[----:B0-----:R-:W-:-:S05]  /*22380*/  IMAD.SHL.U32 R20, R12, 0x2, RZ ;  /* 0x000000020c147824 */ /* 0x001fca00078e00ff */
[----:B------:R-:W-:Y:S02]  /*22390*/  LOP3.LUT R20, R20, 0x40, RZ, 0x3c, !PT ;  /* 0x0000004014147812 */ /* 0x000fe400078e3cff */
[----:B------:R-:W-:-:S03]  /*223a0*/  LOP3.LUT R22, R22, 0x50, RZ, 0x3c, !PT ;  /* 0x0000005016167812 */ /* 0x000fc600078e3cff */
[----:B------:R-:W-:Y:S04]  /*223b0*/  STS.U16 [R20+UR5+0xf180], R19 ;  /* 0x00f1801314007988 */ /* 0x000fe80008000405 */
[----:B----4-:R-:W-:Y:S04]  /*223c0*/  STS.U16 [R20+UR5+0xf200], R18 ;  /* 0x00f2001214007988 */ /* 0x010fe80008000405 */
[----:B---3--:R-:W-:Y:S04]  /*223d0*/  STS.U16 [R20+UR5+0xf280], R17 ;  /* 0x00f2801114007988 */ /* 0x008fe80008000405 */
[----:B------:R-:W-:Y:S04]  /*223e0*/  STS.U16 [R20+UR5+0xf300], R16 ;  /* 0x00f3001014007988 */ /* 0x000fe80008000405 */
[----:B------:R-:W-:Y:S04]  /*223f0*/  STS.U16 [R20+UR5+0xf380], R13 ;  /* 0x00f3800d14007988 */ /* 0x000fe80008000405 */
[----:B------:R-:W-:Y:S04]  /*22400*/  STL [R1+0x2f2c], R19 ;  /* 0x002f2c1301007387 */ /* 0x000fe80000100800 */
[----:B------:R-:W-:Y:S04]  /*22410*/  STL [R1+0x2f30], R18 ;  /* 0x002f301201007387 */ /* 0x000fe80000100800 */
[----:B------:R-:W3:Y:S04]  /*22420*/  LDL.LU R11, [R1+0x8f8] ;  /* 0x0008f800010b7983 */ /* 0x000ee80000300800 */
[----:B------:R-:W4:Y:S04]  /*22430*/  LDL.LU R12, [R1+0x8f4] ;  /* 0x0008f400010c7983 */ /* 0x000f280000300800 */
[----:B------:R-:W-:Y:S04]  /*22440*/  STL [R1+0x2f34], R17 ;  /* 0x002f341101007387 */ /* 0x000fe80000100800 */
[----:B------:R-:W-:Y:S04]  /*22450*/  STL [R1+0x2f38], R16 ;  /* 0x002f381001007387 */ /* 0x000fe80000100800 */
[----:B--2---:R-:W-:Y:S04]  /*22460*/  STS.U16 [R22+UR5+0x1400], R21 ;  /* 0x0014001516007988 */ /* 0x004fe80008000405 */
[----:B------:R-:W-:Y:S04]  /*22470*/  STS.U16 [R22+UR5+0x1480], R23 ;  /* 0x0014801716007988 */ /* 0x000fe80008000405 */
[----:B------:R-:W-:Y:S04]  /*22480*/  STS.U16 [R22+UR5+0x1500], R24 ;  /* 0x0015001816007988 */ /* 0x000fe80008000405 */
[----:B------:R-:W-:Y:S04]  /*22490*/  STS.U16 [R22+UR5+0x1580], R25 ;  /* 0x0015801916007988 */ /* 0x000fe80008000405 */
[----:B------:R-:W-:Y:S04]  /*224a0*/  STS.U16 [R22+UR5+0x1600], R26 ;  /* 0x0016001a16007988 */ /* 0x000fe80008000405 */
[----:B------:R0:W-:Y:S04]  /*224b0*/  STS.U16 [R22+UR5+0x1680], R10 ;  /* 0x0016800a16007988 */ /* 0x0001e80008000405 */
[----:B------:R1:W-:Y:S04]  /*224c0*/  STS.U16 [R22+UR5+0x1700], R28 ;  /* 0x0017001c16007988 */ /* 0x0003e80008000405 */
[----:B0-----:R-:W2:Y:S04]  /*224d0*/  LDL.LU R10, [R1+0x8f0] ;  /* 0x0008f000010a7983 */ /* 0x001ea80000300800 */
[----:B-1----:R-:W2:Y:S04]  /*224e0*/  LDL.LU R28, [R1+0x8ec] ;  /* 0x0008ec00011c7983 */ /* 0x002ea80000300800 */
[----:B------:R-:W-:Y:S04]  /*224f0*/  STS.U16 [R22+UR5+0x1780], R27 ;  /* 0x0017801b16007988 */ /* 0x000fe80008000405 */
[----:B------:R-:W-:Y:S04]  /*22500*/  STS.U16 [R22+UR5+0x3400], R29 ;  /* 0x0034001d16007988 */ /* 0x000fe80008000405 */
[----:B------:R-:W-:Y:S04]  /*22510*/  STS.U16 [R22+UR5+0x3480], R2 ;  /* 0x0034800216007988 */ /* 0x000fe80008000405 */
[----:B------:R-:W-:Y:S04]  /*22520*/  STS.U16 [R22+UR5+0x3500], R3 ;  /* 0x0035000316007988 */ /* 0x000fe80008000405 */
[----:B------:R-:W-:Y:S04]  /*22530*/  STS.U16 [R22+UR5+0x3580], R4 ;  /* 0x0035800416007988 */ /* 0x000fe80008000405 */
[----:B------:R-:W2:Y:S04]  /*22540*/  LDL.LU R16, [R1+0x804] ;  /* 0x0008040001107983 */ /* 0x000ea80000300800 */
[----:B------:R-:W-:Y:S04]  /*22550*/  STS.U16 [R22+UR5+0x3600], R14 ;  /* 0x0036000e16007988 */ /* 0x000fe80008000405 */
[----:B------:R-:W2:Y:S04]  /*22560*/  LDL.LU R17, [R1+0x800] ;  /* 0x0008000001117983 */ /* 0x000ea80000300800 */
[----:B------:R0:W-:Y:S04]  /*22570*/  STS.U16 [R22+UR5+0x3680], R15 ;  /* 0x0036800f16007988 */ /* 0x0001e80008000405 */
[----:B------:R-:W2:Y:S04]  /*22580*/  LDL.LU R18, [R1+0x7fc] ;  /* 0x0007fc0001127983 */ /* 0x000ea80000300800 */
        /* <DEDUP_REMOVED lines=9> */
[----:B------:R-:W2:Y:S04]  /*22620*/  LDL.LU R5, [R1+0x704] ;  /* 0x0007040001057983 */ /* 0x000ea80000300800 */
[----:B------:R0:W-:Y:S04]  /*22630*/  STS.U16 [R22+UR5+0x5500], R8 ;  /* 0x0055000816007988 */ /* 0x0001e80008000405 */
[----:B------:R-:W2:Y:S04]  /*22640*/  LDL.LU R6, [R1+0x700] ;  /* 0x0007000001067983 */ /* 0x000ea80000300800 */
[----:B------:R-:W-:Y:S04]  /*22650*/  STS.U16 [R22+UR5+0x5580], R9 ;  /* 0x0055800916007988 */ /* 0x000fe80008000405 */
[----:B---3--:R-:W3:Y:S04]  /*22660*/  LDL.LU R7, [R1+0x6fc] ;  /* 0x0006fc0001077983 */ /* 0x008ee80000300800 */
[----:B------:R1:W-:Y:S04]  /*22670*/  STS.U16 [R22+UR5+0x5600], R11 ;  /* 0x0056000b16007988 */ /* 0x0003e80008000405 */
[----:B----4-:R4:W-:Y:S04]  /*22680*/  STS.U16 [R22+UR5+0x5680], R12 ;  /* 0x0056800c16007988 */ /* 0x0109e80008000405 */
[----:B0-----:R-:W3:Y:S04]  /*22690*/  LDL.LU R8, [R1+0x6f8] ;  /* 0x0006f80001087983 */ /* 0x001ee80000300800 */
[----:B-1----:R-:W3:Y:S04]  /*226a0*/  LDL.LU R11, [R1+0x6f4] ;  /* 0x0006f400010b7983 */ /* 0x002ee80000300800 */
[----:B----4-:R-:W4:Y:S04]  /*226b0*/  LDL.LU R12, [R1+0x6f0] ;  /* 0x0006f000010c7983 */ /* 0x010f280000300800 */
[----:B------:R-:W4:Y:S04]  /*226c0*/  LDL.LU R9, [R1+0x6ec] ;  /* 0x0006ec0001097983 */ /* 0x000f280000300800 */
[----:B--2---:R0:W-:Y:S04]  /*226d0*/  STS.U16 [R22+UR5+0x5700], R10 ;  /* 0x0057000a16007988 */ /* 0x0041e80008000405 */
[----:B------:R1:W-:Y:S04]  /*226e0*/  STS.U16 [R22+UR5+0x5780], R28 ;  /* 0x0057801c16007988 */ /* 0x0003e80008000405 */
[----:B0-----:R-:W2:Y:S04]  /*226f0*/  LDL.LU R10, [R1+0x6e8] ;  /* 0x0006e800010a7983 */ /* 0x001ea80000300800 */
[----:B-1----:R-:W2:Y:S04]  /*22700*/  LDL.LU R28, [R1+0x2b4] ;  /* 0x0002b400011c7983 */ /* 0x002ea80000300800 */
        /* <DEDUP_REMOVED lines=10> */
[----:B------:R0:W-:Y:S04]  /*227b0*/  STS.U16 [R22+UR5+0x7400], R16 ;  /* 0x0074001016007988 */ /* 0x0001e80008000405 */
        /* <DEDUP_REMOVED lines=22> */
[----:B------:R-:W3:Y:S04]  /*22920*/  LDL.LU R8, [R1+0x2f14] ;  /* 0x002f140001087983 */ /* 0x000ee80000300800 */
[----:B------:R0:W-:Y:S04]  /*22930*/  STS.U16 [R22+UR5+0x9600], R11 ;  /* 0x0096000b16007988 */ /* 0x0001e80008000405 */
[----:B----4-:R1:W-:Y:S04]  /*22940*/  STS.U16 [R22+UR5+0x9680], R12 ;  /* 0x0096800c16007988 */ /* 0x0103e80008000405 */
[----:B------:R4:W-:Y:S04]  /*22950*/  STS.U16 [R22+UR5+0x9700], R9 ;  /* 0x0097000916007988 */ /* 0x0009e80008000405 */
[----:B0-----:R-:W3:Y:S04]  /*22960*/  LDL.LU R11, [R1+0x94] ;  /* 0x00009400010b7983 */ /* 0x001ee80000300800 */
[----:B-1----:R-:W3:Y:S04]  /*22970*/  LDL.LU R12, [R1+0x8c] ;  /* 0x00008c00010c7983 */ /* 0x002ee80000300800 */
[----:B----4-:R-:W4:Y:S04]  /*22980*/  LDL.LU R9, [R1+0x2f10] ;  /* 0x002f100001097983 */ /* 0x010f280000300800 */
[----:B--2---:R0:W-:Y:S04]  /*22990*/  STS.U16 [R22+UR5+0x9780], R10 ;  /* 0x0097800a16007988 */ /* 0x0041e80008000405 */
[----:B------:R1:W-:Y:S04]  /*229a0*/  STS.U16 [R22+UR5+0xb400], R28 ;  /* 0x00b4001c16007988 */ /* 0x0003e80008000405 */
[----:B0-----:R-:W2:Y:S04]  /*229b0*/  LDL.LU R10, [R1+0x2f0c] ;  /* 0x002f0c00010a7983 */ /* 0x001ea80000300800 */
[----:B-1----:R-:W2:Y:S04]  /*229c0*/  LDL.LU R28, [R1+0x2f08] ;  /* 0x002f0800011c7983 */ /* 0x002ea80000300800 */
        /* <DEDUP_REMOVED lines=8> */
[----:B0-----:R-:W4:Y:S04]  /*22a50*/  LDL.LU R23, [R1+0xb04] ;  /* 0x000b040001177983 */ /* 0x001f280000300800 */
[----:B-1----:R-:W4:Y:S04]  /*22a60*/  LDL.LU R24, [R1+0xb00] ;  /* 0x000b000001187983 */ /* 0x002f280000300800 */
[----:B------:R-:W4:Y:S04]  /*22a70*/  LDL.LU R25, [R1+0xafc] ;  /* 0x000afc0001197983 */ /* 0x000f280000300800 */
[----:B------:R0:W-:Y:S04]  /*22a80*/  STS.U16 [R22+UR5+0xd480], R4 ;  /* 0x00d4800416007988 */ /* 0x0001e80008000405 */
[----:B------:R-:W4:Y:S04]  /*22a90*/  LDL.LU R26, [R1+0xaf8] ;  /* 0x000af800011a7983 */ /* 0x000f280000300800 */
[----:B------:R1:W-:Y:S04]  /*22aa0*/  STS.U16 [R22+UR5+0xd500], R14 ;  /* 0x00d5000e16007988 */ /* 0x0003e80008000405 */
[----:B------:R-:W-:Y:S04]  /*22ab0*/  STS.U16 [R22+UR5+0xd580], R15 ;  /* 0x00d5800f16007988 */ /* 0x000fe80008000405 */
[----:B------:R1:W-:Y:S04]  /*22ac0*/  STS.U16 [R22+UR5+0xd600], R0 ;  /* 0x00d6000016007988 */ /* 0x0003e80008000405 */
[----:B0-----:R-:W4:Y:S04]  /*22ad0*/  LDL.LU R4, [R1+0xaf0] ;  /* 0x000af00001047983 */ /* 0x001f280000300800 */
[----:B------:R-:W4:Y:S04]  /*22ae0*/  LDL.LU R27, [R1+0xaec] ;  /* 0x000aec00011b7983 */ /* 0x000f280000300800 */
[----:B------:R-:W4:Y:S04]  /*22af0*/  LDL.LU R29, [R1+0xae8] ;  /* 0x000ae800011d7983 */ /* 0x000f280000300800 */
[----:B------:R-:W4:Y:S04]  /*22b00*/  LDL.LU R2, [R1+0xa04] ;  /* 0x000a040001027983 */ /* 0x000f280000300800 */
[----:B------:R-:W4:Y:S04]  /*22b10*/  LDL.LU R3, [R1+0xa00] ;  /* 0x000a000001037983 */ /* 0x000f280000300800 */
[----:B-1----:R-:W4:Y:S04]  /*22b20*/  LDL.LU R14, [R1+0x9fc] ;  /* 0x0009fc00010e7983 */ /* 0x002f280000300800 */
[----:B------:R-:W4:Y:S04]  /*22b30*/  LDL.LU R0, [R1+0x9f8] ;  /* 0x0009f80001007983 */ /* 0x000f280000300800 */
[----:B--2---:R0:W-:Y:S04]  /*22b40*/  STS.U16 [R22+UR5+0xd680], R28 ;  /* 0x00d6801c16007988 */ /* 0x0041e80008000405 */
[----:B---3--:R1:W-:Y:S04]  /*22b50*/  STS.U16 [R22+UR5+0xd700], R11 ;  /* 0x00d7000b16007988 */ /* 0x0083e80008000405 */
[----:B------:R2:W-:Y:S04]  /*22b60*/  STS.U16 [R22+UR5+0xd780], R12 ;  /* 0x00d7800c16007988 */ /* 0x0005e80008000405 */
[----:B0-----:R-:W3:Y:S04]  /*22b70*/  LDL.LU R28, [R1+0x9f0] ;  /* 0x0009f000011c7983 */ /* 0x001ee80000300800 */
[----:B------:R-:W3:Y:S04]  /*22b80*/  LDL.LU R15, [R1+0x8e8] ;  /* 0x0008e800010f7983 */ /* 0x000ee80000300800 */
[----:B-1----:R-:W3:Y:S04]  /*22b90*/  LDL.LU R11, [R1+0x2f04] ;  /* 0x002f0400010b7983 */ /* 0x002ee80000300800 */
[----:B--2---:R-:W2:Y:S04]  /*22ba0*/  LDL.LU R12, [R1+0x2f00] ;  /* 0x002f0000010c7983 */ /* 0x004ea80000300800 */
[----:B--2---:R-:W-:Y:S04]  /*22bb0*/  STS.U16 [R22+UR5+0xf400], R12 ;  /* 0x00f4000c16007988 */ /* 0x004fe80008000405 */
[----:B---3--:R-:W-:Y:S04]  /*22bc0*/  STS.U16 [R22+UR5+0xf480], R11 ;  /* 0x00f4800b16007988 */ /* 0x008fe80008000405 */
[----:B------:R0:W-:Y:S04]  /*22bd0*/  STS.U16 [R22+UR5+0xf500], R10 ;  /* 0x00f5000a16007988 */ /* 0x0001e80008000405 */
[----:B----4-:R-:W-:Y:S04]  /*22be0*/  STS.U16 [R22+UR5+0xf580], R9 ;  /* 0x00f5800916007988 */ /* 0x010fe80008000405 */
[----:B------:R1:W-:Y:S04]  /*22bf0*/  STS.U16 [R22+UR5+0xf600], R8 ;  /* 0x00f6000816007988 */ /* 0x0003e80008000405 */
[----:B------:R-:W-:Y:S04]  /*22c00*/  STS.U16 [R22+UR5+0xf680], R7 ;  /* 0x00f6800716007988 */ /* 0x000fe80008000405 */
[----:B------:R-:W-:Y:S04]  /*22c10*/  STS.U16 [R22+UR5+0xf700], R6 ;  /* 0x00f7000616007988 */ /* 0x000fe80008000405 */
[----:B------:R2:W-:Y:S04]  /*22c20*/  STS.U16 [R22+UR5+0xf780], R5 ;  /* 0x00f7800516007988 */ /* 0x0005e80008000405 */
[----:B0-----:R-:W3:Y:S04]  /*22c30*/  LDL.LU R10, [R1+0x9f4] ;  /* 0x0009f400010a7983 */ /* 0x001ee80000300800 */
[----:B-1----:R-:W4:Y:S04]  /*22c40*/  LDL.LU R8, [R1+0x9e8] ;  /* 0x0009e80001087983 */ /* 0x002f280000300800 */
[----:B--2---:R-:W2:Y:S04]  /*22c50*/  LDL.LU R22, [R1+0x2efc] ;  /* 0x002efc0001167983 */ /* 0x004ea80000300800 */
[----:B------:R-:W2:Y:S01]  /*22c60*/  LDL.LU R5, [R1+0xaf4] ;  /* 0x000af40001057983 */ /* 0x000ea20000300800 */
[----:B------:R-:W0:Y:S02]  /*22c70*/  S2R R9, SR_TID.X ;  /* 0x0000000000097919 */ /* 0x000e240000002100 */
[----:B0-----:R-:W-:-:S05]  /*22c80*/  LOP3.LUT R9, R9, 0x3f, RZ, 0xc0, !PT ;  /* 0x0000003f09097812 */ /* 0x001fca00078ec0ff */
[----:B------:R-:W-:-:S05]  /*22c90*/  IMAD.SHL.U32 R9, R9, 0x2, RZ ;  /* 0x0000000209097824 */ /* 0x000fca00078e00ff */
[----:B------:R-:W-:-:S05]  /*22ca0*/  LOP3.LUT R9, R9, 0x60, RZ, 0x3c, !PT ;  /* 0x0000006009097812 */ /* 0x000fca00078e3cff */
        /* <DEDUP_REMOVED lines=8> */
[----:B--2---:R0:W-:Y:S04]  /*22d30*/  STS.U16 [R9+UR5+0x1a00], R5 ;  /* 0x001a000509007988 */ /* 0x0041e80008000405 */
[----:B------:R1:W-:Y:S04]  /*22d40*/  STS.U16 [R9+UR5+0x1a80], R4 ;  /* 0x001a800409007988 */ /* 0x0003e80008000405 */
[----:B------:R2:W-:Y:S04]  /*22d50*/  STS.U16 [R9+UR5+0x1b00], R27 ;  /* 0x001b001b09007988 */ /* 0x0005e80008000405 */
[----:B------:R0:W-:Y:S04]  /*22d60*/  STS.U16 [R9+UR5+0x1b80], R29 ;  /* 0x001b801d09007988 */ /* 0x0001e80008000405 */
[----:B------:R0:W-:Y:S04]  /*22d70*/  STS.U16 [R9+UR5+0x3800], R2 ;  /* 0x0038000209007988 */ /* 0x0001e80008000405 */
[----:B------:R1:W-:Y:S04]  /*22d80*/  STS.U16 [R9+UR5+0x3880], R3 ;  /* 0x0038800309007988 */ /* 0x0003e80008000405 */
[----:B------:R2:W-:Y:S04]  /*22d90*/  STS.U16 [R9+UR5+0x3900], R14 ;  /* 0x0039000e09007988 */ /* 0x0005e80008000405 */
[----:B0-----:R-:W4:Y:S04]  /*22da0*/  LDL R5, [R1+0x1ba0] ;  /* 0x001ba00001057983 */ /* 0x001f280000100800 */
[----:B-1----:R-:W4:Y:S04]  /*22db0*/  LDL R4, [R1+0x1bd0] ;  /* 0x001bd00001047983 */ /* 0x002f280000100800 */
[----:B--2---:R-:W2:Y:S04]  /*22dc0*/  LDL.LU R27, [R1+0x2ee8] ;  /* 0x002ee800011b7983 */ /* 0x004ea80000300800 */
[----:B------:R-:W2:Y:S04]  /*22dd0*/  LDL.LU R29, [R1+0x2ee4] ;  /* 0x002ee400011d7983 */ /* 0x000ea80000300800 */
[----:B------:R-:W2:Y:S04]  /*22de0*/  LDL.LU R2, [R1+0x2ee0] ;  /* 0x002ee00001027983 */ /* 0x000ea80000300800 */
[----:B------:R-:W2:Y:S04]  /*22df0*/  LDL.LU R3, [R1+0x2edc] ;  /* 0x002edc0001037983 */ /* 0x000ea80000300800 */
[----:B------:R-:W2:Y:S04]  /*22e00*/  LDL.LU R14, [R1+0x2ed8] ;  /* 0x002ed800010e7983 */ /* 0x000ea80000300800 */
[----:B------:R0:W-:Y:S04]  /*22e10*/  STS.U16 [R9+UR5+0x3980], R0 ;  /* 0x0039800009007988 */ /* 0x0001e80008000405 */
[----:B---3--:R1:W-:Y:S04]  /*22e20*/  STS.U16 [R9+UR5+0x3a00], R10 ;  /* 0x003a000a09007988 */ /* 0x0083e80008000405 */
[----:B------:R3:W-:Y:S04]  /*22e30*/  STS.U16 [R9+UR5+0x3a80], R28 ;  /* 0x003a801c09007988 */ /* 0x0007e80008000405 */
[----:B0-----:R-:W2:Y:S04]  /*22e40*/  LDL.LU R0, [R1+0x2ed4] ;  /* 0x002ed40001007983 */ /* 0x001ea80000300800 */
[----:B-1----:R-:W2:Y:S04]  /*22e50*/  LDL R10, [R1+0x1be4] ;  /* 0x001be400010a7983 */ /* 0x002ea80000100800 */
[----:B---3--:R-:W3:Y:S04]  /*22e60*/  LDL.LU R28, [R1+0x2ed0] ;  /* 0x002ed000011c7983 */ /* 0x008ee80000300800 */
[----:B---3--:R0:W-:Y:S04]  /*22e70*/  STS.U16 [R9+UR5+0x3b00], R28 ;  /* 0x003b001c09007988 */ /* 0x0081e80008000405 */
[----:B0-----:R-:W3:Y:S02]  /*22e80*/  LDL.LU R28, [R1+0x2ecc] ;  /* 0x002ecc00011c7983 */ /* 0x001ee40000300800 */
[----:B---3--:R-:W-:-:S06]  /*22e90*/  PRMT R28, RZ, 0x7610, R28 ;  /* 0x00007610ff1c7816 */ /* 0x008fcc000000001c */
[----:B----4-:R-:W3:Y:S04]  /*22ea0*/  @!P0 LDG.E.U16 R28, desc[UR38][R4.64] ;  /* 0x00000026041c8981 */ /* 0x010ee8000c1e1500 */
[----:B------:R0:W-:Y:S04]  /*22eb0*/  STS.U16 [R9+UR5+0x3b80], R8 ;  /* 0x003b800809007988 */ /* 0x0001e80008000405 */
[----:B------:R1:W-:Y:S04]  /*22ec0*/  STS.U16 [R9+UR5+0x5800], R15 ;  /* 0x0058000f09007988 */ /* 0x0003e80008000405 */
[----:B0-----:R-:W4:Y:S04]  /*22ed0*/  LDL R8, [R1+0x1bf4] ;  /* 0x001bf40001087983 */ /* 0x001f280000100800 */
[----:B-1----:R-:W2:Y:S04]  /*22ee0*/  LDL R15, [R1+0x1bec] ;  /* 0x001bec00010f7983 */ /* 0x002ea80000100800 */
[----:B------:R-:W2:Y:S04]  /*22ef0*/  LDL R9, [R1+0x1bc4] ;  /* 0x001bc40001097983 */ /* 0x000ea80000100800 */
[----:B---3--:R0:W-:Y:S04]  /*22f00*/  STL [R1+0x20], R28 ;  /* 0x0000201c01007387 */ /* 0x0081e80000100800 */
[----:B0-----:R-:W3:Y:S04]  /*22f10*/  LDL.LU R28, [R1+0x2ec8] ;  /* 0x002ec800011c7983 */ /* 0x001ee80000300800 */
[----:B------:R-:W2:Y:S04]  /*22f20*/  LDL R4, [R1+0x1bb8] ;  /* 0x001bb80001047983 */ /* 0x000ea80000100800 */
[----:B------:R-:W2:Y:S01]  /*22f30*/  LDL R5, [R1+0x1bdc] ;  /* 0x001bdc0001057983 */ /* 0x000ea20000100800 */
[----:B------:R-:W-:-:S02]  /*22f40*/  PRMT R7, RZ, 0x7610, R7 ;  /* 0x00007610ff077816 */ /* 0x000fc40000000007 */
[----:B--2---:R-:W-:-:S04]  /*22f50*/  @!P0 LOP3.LUT R5, R5, R4, RZ, 0x3c, !PT ;  /* 0x0000000405058212 */ /* 0x004fc800078e3cff */
[----:B------:R-:W-:-:S04]  /*22f60*/  @!P0 LOP3.LUT R4, R5, R4, RZ, 0x3c, !PT ;  /* 0x0000000405048212 */ /* 0x000fc800078e3cff */
[----:B------:R-:W-:-:S05]  /*22f70*/  @!P0 LOP3.LUT R5, R5, R4, RZ, 0x3c, !PT ;  /* 0x0000000405058212 */ /* 0x000fca00078e3cff */
[----:B------:R0:W2:Y:S04]  /*22f80*/  @!P0 LDG.E.U16 R7, desc[UR38][R4.64] ;  /* 0x0000002604078981 */ /* 0x0000a8000c1e1500 */
[----:B------:R-:W3:Y:S01]  /*22f90*/  LDL R5, [R1+0x1bbc] ;  /* 0x001bbc0001057983 */ /* 0x000ee20000100800 */
[----:B------:R-:W-:Y:S01]  /*22fa0*/  PRMT R3, RZ, 0x7610, R3 ;  /* 0x00007610ff037816 */ /* 0x000fe20000000003 */
[----:B0-----:R-:W-:Y:S02]  /*22fb0*/  @!P0 IMAD.MOV.U32 R4, RZ, RZ, R10 ;  /* 0x000000ffff048224 */ /* 0x001fe400078e000a */
[----:B--2---:R0:W-:Y:S01]  /*22fc0*/  STL [R1+0x1c], R7 ;  /* 0x00001c0701007387 */ /* 0x0041e20000100800 */
[----:B------:R-:W-:Y:S02]  /*22fd0*/  PRMT R14, RZ, 0x7610, R14 ;  /* 0x00007610ff0e7816 */ /* 0x000fe4000000000e */
[----:B------:R-:W-:Y:S01]  /*22fe0*/  PRMT R2, RZ, 0x7610, R2 ;  /* 0x00007610ff027816 */ /* 0x000fe20000000002 */
[----:B------:R-:W2:Y:S04]  /*22ff0*/  LDL R10, [R1+0x1c04] ;  /* 0x001c0400010a7983 */ /* 0x000ea80000100800 */
[----:B---3--:R1:W3:Y:S04]  /*23000*/  @!P0 LDG.E.U16 R3, desc[UR38][R4.64] ;  /* 0x0000002604038981 */ /* 0x0082e8000c1e1500 */
[----:B0-----:R-:W2:Y:S04]  /*23010*/  LDL R7, [R1+0x1bfc] ;  /* 0x001bfc0001077983 */ /* 0x001ea80000100800 */
[----:B------:R-:W2:Y:S01]  /*23020*/  LDL R5, [R1+0x1bc0] ;  /* 0x001bc00001057983 */ /* 0x000ea20000100800 */
[----:B-1----:R-:W-:-:S05]  /*23030*/  @!P0 IMAD.MOV.U32 R4, RZ, RZ, R15 ;  /* 0x000000ffff048224 */ /* 0x002fca00078e000f */
[----:B--2---:R4:W2:Y:S02]  /*23040*/  @!P0 LDG.E.U16 R14, desc[UR38][R4.64] ;  /* 0x00000026040e8981 */ /* 0x0048a4000c1e1500 */
[----:B----4-:R-:W-:Y:S02]  /*23050*/  @!P0 IMAD.MOV.U32 R4, RZ, RZ, R8 ;  /* 0x000000ffff048224 */ /* 0x010fe400078e0008 */
[----:B------:R-:W-:-:S05]  /*23060*/  @!P0 IMAD.MOV.U32 R5, RZ, RZ, R9 ;  /* 0x000000ffff058224 */ /* 0x000fca00078e0009 */
[----:B------:R-:W4:Y:S04]  /*23070*/  @!P0 LDG.E.U16 R2, desc[UR38][R4.64] ;  /* 0x0000002604028981 */ /* 0x000f28000c1e1500 */
[----:B---3--:R0:W-:Y:S04]  /*23080*/  STL [R1+0x2e60], R3 ;  /* 0x002e600301007387 */ /* 0x0081e80000100800 */
[----:B------:R-:W3:Y:S04]  /*23090*/  LDL R15, [R1+0x1bd4] ;  /* 0x001bd400010f7983 */ /* 0x000ee80000100800 */
[----:B0-----:R-:W3:Y:S04]  /*230a0*/  LDL R3, [R1+0x1bcc] ;  /* 0x001bcc0001037983 */ /* 0x001ee80000100800 */
[----:B--2---:R0:W-:Y:S04]  /*230b0*/  STL [R1+0x14], R14 ;  /* 0x0000140e01007387 */ /* 0x0041e80000100800 */
[----:B------:R-:W2:Y:S04]  /*230c0*/  LDL R9, [R1+0x1bd8] ;  /* 0x001bd80001097983 */ /* 0x000ea80000100800 */
[----:B------:R-:W2:Y:S04]  /*230d0*/  LDL R8, [R1+0x1c14] ;  /* 0x001c140001087983 */ /* 0x000ea80000100800 */
[----:B0-----:R-:W2:Y:S04]  /*230e0*/  LDL R14, [R1+0x1c0c] ;  /* 0x001c0c00010e7983 */ /* 0x001ea80000100800 */
[----:B----4-:R-:W-:Y:S04]  /*230f0*/  STL [R1+0x10], R2 ;  /* 0x0000100201007387 */ /* 0x010fe80000100800 */
[----:B------:R-:W4:Y:S01]  /*23100*/  LDL R5, [R1+0x1bc8] ;  /* 0x001bc80001057983 */ /* 0x000f220000100800 */
[----:B------:R-:W-:Y:S01]  /*23110*/  PRMT R6, RZ, 0x7610, R6 ;  /* 0x00007610ff067816 */ /* 0x000fe20000000006 */
[----:B------:R-:W-:Y:S01]  /*23120*/  @!P0 IMAD.MOV.U32 R4, RZ, RZ, R7 ;  /* 0x000000ffff048224 */ /* 0x000fe200078e0007 */
[----:B------:R-:W-:Y:S01]  /*23130*/  PRMT R28, RZ, 0x7610, R28 ;  /* 0x00007610ff1c7816 */ /* 0x000fe2000000001c */
[----:B------:R-:W2:Y:S04]  /*23140*/  LDL R7, [R1+0x1be0] ;  /* 0x001be00001077983 */ /* 0x000ea80000100800 */
[----:B----4-:R0:W4:Y:S02]  /*23150*/  @!P0 LDG.E.U16 R6, desc[UR38][R4.64] ;  /* 0x0000002604068981 */ /* 0x010124000c1e1500 */
[----:B0-----:R-:W-:-:S02]  /*23160*/  @!P0 IMAD.MOV.U32 R4, RZ, RZ, R10 ;  /* 0x000000ffff048224 */ /* 0x001fc400078e000a */
[----:B---3--:R-:W-:-:S05]  /*23170*/  @!P0 IMAD.MOV.U32 R5, RZ, RZ, R3 ;  /* 0x000000ffff058224 */ /* 0x008fca00078e0003 */
[----:B------:R2:W3:Y:S04]  /*23180*/  @!P0 LDG.E.U16 R28, desc[UR38][R4.64] ;  /* 0x00000026041c8981 */ /* 0x0004e8000c1e1500 */
[----:B----4-:R0:W-:Y:S04]  /*23190*/  STL [R1+0xc], R6 ;  /* 0x00000c0601007387 */ /* 0x0101e80000100800 */
[----:B------:R-:W4:Y:S04]  /*231a0*/  LDL R10, [R1+0x1be8] ;  /* 0x001be800010a7983 */ /* 0x000f280000100800 */
[----:B------:R-:W4:Y:S04]  /*231b0*/  LDL R3, [R1+0x1c24] ;  /* 0x001c240001037983 */ /* 0x000f280000100800 */
[----:B0-----:R-:W4:Y:S01]  /*231c0*/  LDL R6, [R1+0x1c1c] ;  /* 0x001c1c0001067983 */ /* 0x001f220000100800 */
[----:B------:R-:W-:Y:S01]  /*231d0*/  PRMT R11, RZ, 0x7610, R11 ;  /* 0x00007610ff0b7816 */ /* 0x000fe2000000000b */
[----:B--2---:R-:W-:-:S02]  /*231e0*/  @!P0 IMAD.MOV.U32 R4, RZ, RZ, R14 ;  /* 0x000000ffff048224 */ /* 0x004fc400078e000e */
[----:B------:R-:W-:Y:S01]  /*231f0*/  @!P0 IMAD.MOV.U32 R5, RZ, RZ, R15 ;  /* 0x000000ffff058224 */ /* 0x000fe200078e000f */
[----:B---3--:R0:W-:Y:S04]  /*23200*/  STL [R1+0x2e64], R28 ;  /* 0x002e641c01007387 */ /* 0x0081e80000100800 */
[----:B------:R1:W2:Y:S01]  /*23210*/  @!P0 LDG.E.U16 R11, desc[UR38][R4.64] ;  /* 0x00000026040b8981 */ /* 0x0002a2000c1e1500 */
[----:B------:R-:W-:Y:S02]  /*23220*/  PRMT R29, RZ, 0x7610, R29 ;  /* 0x00007610ff1d7816 */ /* 0x000fe4000000001d */
[----:B0-----:R-:W-:Y:S01]  /*23230*/  PRMT R28, RZ, 0x7610, R28 ;  /* 0x00007610ff1c7816 */ /* 0x001fe2000000001c */
[----:B-1----:R-:W-:Y:S02]  /*23240*/  @!P0 IMAD.MOV.U32 R4, RZ, RZ, R8 ;  /* 0x000000ffff048224 */ /* 0x002fe400078e0008 */
[----:B------:R-:W-:Y:S01]  /*23250*/  @!P0 IMAD.MOV.U32 R5, RZ, RZ, R9 ;  /* 0x000000ffff058224 */ /* 0x000fe200078e0009 */
[----:B------:R-:W-:Y:S01]  /*23260*/  PRMT R27, RZ, 0x7610, R27 ;  /* 0x00007610ff1b7816 */ /* 0x000fe2000000001b */
[----:B------:R-:W3:Y:S04]  /*23270*/  LDL R9, [R1+0x1bf0] ;  /* 0x001bf00001097983 */ /* 0x000ee80000100800 */
[----:B------:R0:W2:Y:S04]  /*23280*/  @!P0 LDG.E.U16 R28, desc[UR38][R4.64] ;  /* 0x00000026041c8981 */ /* 0x0000a8000c1e1500 */
[----:B------:R-:W3:Y:S01]  /*23290*/  LDL R8, [R1+0x1c2c] ;  /* 0x001c2c0001087983 */ /* 0x000ee20000100800 */
[----:B0-----:R-:W-:-:S02]  /*232a0*/  @!P0 IMAD.MOV.U32 R5, RZ, RZ, R7 ;  /* 0x000000ffff058224 */ /* 0x001fc400078e0007 */
[----:B----4-:R-:W-:-:S05]  /*232b0*/  @!P0 IMAD.MOV.U32 R4, RZ, RZ, R6 ;  /* 0x000000ffff048224 */ /* 0x010fca00078e0006 */
[----:B------:R0:W4:Y:S02]  /*232c0*/  @!P0 LDG.E.U16 R29, desc[UR38][R4.64] ;  /* 0x00000026041d8981 */ /* 0x000124000c1e1500 */
[----:B0-----:R-:W-:Y:S02]  /*232d0*/  @!P0 IMAD.MOV.U32 R4, RZ, RZ, R3 ;  /* 0x000000ffff048224 */ /* 0x001fe400078e0003 */
[----:B------:R-:W-:-:S05]  /*232e0*/  @!P0 IMAD.MOV.U32 R5, RZ, RZ, R10 ;  /* 0x000000ffff058224 */ /* 0x000fca00078e000a */
[----:B------:R3:W4:Y:S04]  /*232f0*/  @!P0 LDG.E.U16 R27, desc[UR38][R4.64] ;  /* 0x00000026041b8981 */ /* 0x000728000c1e1500 */
[----:B--2---:R-:W-:Y:S04]  /*23300*/  STL [R1+0x2e68], R28 ;  /* 0x002e681c01007387 */ /* 0x004fe80000100800 */
[----:B------:R-:W2:Y:S04]  /*23310*/  LDL R7, [R1+0x1bf8] ;  /* 0x001bf80001077983 */ /* 0x000ea80000100800 */
[----:B------:R-:W2:Y:S01]  /*23320*/  LDL R6, [R1+0x1c34] ;  /* 0x001c340001067983 */ /* 0x000ea20000100800 */
[----:B---3--:R-:W-:-:S02]  /*23330*/  @!P0 IMAD.MOV.U32 R4, RZ, RZ, R8 ;  /* 0x000000ffff048224 */ /* 0x008fc400078e0008 */
[----:B------:R-:W-:Y:S01]  /*23340*/  @!P0 IMAD.MOV.U32 R5, RZ, RZ, R9 ;  /* 0x000000ffff058224 */ /* 0x000fe200078e0009 */
[----:B----4-:R-:W-:Y:S04]  /*23350*/  STL [R1+0x2e6c], R29 ;  /* 0x002e6c1d01007387 */ /* 0x010fe80000100800 */
[----:B------:R-:W3:Y:S04]  /*23360*/  LDL R14, [R1+0x1c00] ;  /* 0x001c0000010e7983 */ /* 0x000ee80000100800 */
[----:B------:R0:W-:Y:S04]  /*23370*/  STL [R1+0x4], R11 ;  /* 0x0000040b01007387 */ /* 0x0001e80000100800 */
[----:B------:R-:W4:Y:S04]  /*23380*/  LDL R10, [R1+0x1c08] ;  /* 0x001c0800010a7983 */ /* 0x000f280000100800 */
[----:B------:R-:W4:Y:S04]  /*23390*/  LDL R3, [R1+0x1c44] ;  /* 0x001c440001037983 */ /* 0x000f280000100800 */
[----:B0-----:R-:W4:Y:S04]  /*233a0*/  LDL R11, [R1+0x1c3c] ;  /* 0x001c3c00010b7983 */ /* 0x001f280000100800 */
[----:B------:R-:W-:Y:S04]  /*233b0*/  STL [R1+0x2e70], R27 ;  /* 0x002e701b01007387 */ /* 0x000fe80000100800 */
[----:B------:R-:W4:Y:S04]  /*233c0*/  LDL R9, [R1+0x1c10] ;  /* 0x001c100001097983 */ /* 0x000f280000100800 */
[----:B------:R-:W4:Y:S01]  /*233d0*/  LDL R8, [R1+0x1c4c] ;  /* 0x001c4c0001087983 */ /* 0x000f220000100800 */
[----:B------:R-:W-:-:S02]  /*233e0*/  PRMT R26, RZ, 0x7610, R26 ;  /* 0x00007610ff1a7816 */ /* 0x000fc4000000001a */
[----:B------:R-:W-:-:S04]  /*233f0*/  PRMT R25, RZ, 0x7610, R25 ;  /* 0x00007610ff197816 */ /* 0x000fc80000000019 */
[----:B------:R2:W4:Y:S01]  /*23400*/  @!P0 LDG.E.U16 R26, desc[UR38][R4.64] ;  /* 0x00000026041a8981 */ /* 0x000522000c1e1500 */
[----:B------:R-:W-:Y:S01]  /*23410*/  PRMT R21, RZ, 0x7610, R21 ;  /* 0x00007610ff157816 */ /* 0x000fe20000000015 */
[----:B--2---:R-:W-:Y:S02]  /*23420*/  @!P0 IMAD.MOV.U32 R4, RZ, RZ, R6 ;  /* 0x000000ffff048224 */ /* 0x004fe400078e0006 */
[----:B------:R-:W-:-:S05]  /*23430*/  @!P0 IMAD.MOV.U32 R5, RZ, RZ, R7 ;  /* 0x000000ffff058224 */ /* 0x000fca00078e0007 */
[----:B------:R3:W2:Y:S01]  /*23440*/  @!P0 LDG.E.U16 R25, desc[UR38][R4.64] ;  /* 0x0000002604198981 */ /* 0x0006a2000c1e1500 */
[----:B------:R-:W-:Y:S02]  /*23450*/  PRMT R19, RZ, 0x7610, R19 ;  /* 0x00007610ff137816 */ /* 0x000fe40000000013 */
[----:B------:R-:W-:Y:S01]  /*23460*/  PRMT R17, RZ, 0x7610, R17 ;  /* 0x00007610ff117816 */ /* 0x000fe20000000011 */
[----:B---3--:R-:W-:Y:S02]  /*23470*/  @!P0 IMAD.MOV.U32 R5, RZ, RZ, R14 ;  /* 0x000000ffff058224 */ /* 0x008fe400078e000e */
[----:B----4-:R-:W-:-:S05]  /*23480*/  @!P0 IMAD.MOV.U32 R4, RZ, RZ, R11 ;  /* 0x000000ffff048224 */ /* 0x010fca00078e000b */
[----:B------:R0:W3:Y:S02]  /*23490*/  @!P0 LDG.E.U16 R21, desc[UR38][R4.64] ;  /* 0x0000002604158981 */ /* 0x0000e4000c1e1500 */
[----:B0-----:R-:W-:Y:S02]  /*234a0*/  @!P0 IMAD.MOV.U32 R4, RZ, RZ, R3 ;  /* 0x000000ffff048224 */ /* 0x001fe400078e0003 */
[----:B------:R-:W-:-:S05]  /*234b0*/  @!P0 IMAD.MOV.U32 R5, RZ, RZ, R10 ;  /* 0x000000ffff058224 */ /* 0x000fca00078e000a */
[----:B------:R0:W4:Y:S02]  /*234c0*/  @!P0 LDG.E.U16 R19, desc[UR38][R4.64] ;  /* 0x0000002604138981 */ /* 0x000124000c1e1500 */
[----:B0-----:R-:W-:Y:S02]  /*234d0*/  @!P0 IMAD.MOV.U32 R4, RZ, RZ, R8 ;  /* 0x000000ffff048224 */ /* 0x001fe400078e0008 */
[----:B------:R-:W-:-:S05]  /*234e0*/  @!P0 IMAD.MOV.U32 R5, RZ, RZ, R9 ;  /* 0x000000ffff058224 */ /* 0x000fca00078e0009 */
[----:B------:R-:W4:Y:S04]  /*234f0*/  @!P0 LDG.E.U16 R17, desc[UR38][R4.64] ;  /* 0x0000002604118981 */ /* 0x000f28000c1e1500 */
[----:B------:R-:W-:Y:S04]  /*23500*/  STL [R1+0x2e74], R26 ;  /* 0x002e741a01007387 */ /* 0x000fe80000100800 */
[----:B------:R-:W4:Y:S04]  /*23510*/  LDL R7, [R1+0x1c18] ;  /* 0x001c180001077983 */ /* 0x000f280000100800 */
[----:B------:R-:W4:Y:S04]  /*23520*/  LDL R6, [R1+0x1c54] ;  /* 0x001c540001067983 */ /* 0x000f280000100800 */
[----:B--2---:R-:W-:Y:S04]  /*23530*/  STL [R1+0x2e78], R25 ;  /* 0x002e781901007387 */ /* 0x004fe80000100800 */
[----:B---3--:R-:W-:Y:S04]  /*23540*/  STL [R1+0x2e7c], R21 ;  /* 0x002e7c1501007387 */ /* 0x008fe80000100800 */
[----:B------:R-:W2:Y:S04]  /*23550*/  LDL R14, [R1+0x1c20] ;  /* 0x001c2000010e7983 */ /* 0x000ea80000100800 */
[----:B------:R-:W3:Y:S04]  /*23560*/  LDL R3, [R1+0x1c5c] ;  /* 0x001c5c0001037983 */ /* 0x000ee80000100800 */
[----:B----4-:R0:W-:Y:S04]  /*23570*/  STL [R1+0x2e80], R19 ;  /* 0x002e801301007387 */ /* 0x0101e80000100800 */
[----:B------:R-:W4:Y:S04]  /*23580*/  LDL R9, [R1+0x1c28] ;  /* 0x001c280001097983 */ /* 0x000f280000100800 */
[----:B------:R-:W4:Y:S04]  /*23590*/  LDL R8, [R1+0x1c64] ;  /* 0x001c640001087983 */ /* 0x000f280000100800 */
[----:B------:R1:W-:Y:S04]  /*235a0*/  STL [R1+0x2e84], R17 ;  /* 0x002e841101007387 */ /* 0x0003e80000100800 */
[----:B0-----:R-:W4:Y:S01]  /*235b0*/  LDL R19, [R1+0x1c30] ;  /* 0x001c300001137983 */ /* 0x001f220000100800 */
[----:B------:R-:W-:-:S02]  /*235c0*/  PRMT R13, RZ, 0x7610, R13 ;  /* 0x00007610ff0d7816 */ /* 0x000fc4000000000d */
[----:B------:R-:W-:Y:S02]  /*235d0*/  PRMT R4, RZ, 0x7610, R4 ;  /* 0x00007610ff047816 */ /* 0x000fe40000000004 */
[----:B------:R-:W-:Y:S01]  /*235e0*/  PRMT R5, RZ, 0x7610, R5 ;  /* 0x00007610ff057816 */ /* 0x000fe20000000005 */
[----:B------:R-:W4:Y:S04]  /*235f0*/  LDL R11, [R1+0x1c38] ;  /* 0x001c3800010b7983 */ /* 0x000f280000100800 */
[----:B------:R2:W4:Y:S04]  /*23600*/  @!P0 LDG.E.U16 R13, desc[UR38][R6.64] ;  /* 0x00000026060d8981 */ /* 0x000528000c1e1500 */
[----:B------:R-:W4:Y:S04]  /*23610*/  LDL R10, [R1+0x1c74] ;  /* 0x001c7400010a7983 */ /* 0x000f280000100800 */
[----:B-1----:R-:W4:Y:S01]  /*23620*/  LDL R17, [R1+0x1c6c] ;  /* 0x001c6c0001117983 */ /* 0x002f220000100800 */
[----:B--2---:R-:W-:-:S02]  /*23630*/  @!P0 IMAD.MOV.U32 R7, RZ, RZ, R14 ;  /* 0x000000ffff078224 */ /* 0x004fc400078e000e */
[----:B---3--:R-:W-:-:S05]  /*23640*/  @!P0 IMAD.MOV.U32 R6, RZ, RZ, R3 ;  /* 0x000000ffff068224 */ /* 0x008fca00078e0003 */
[----:B------:R0:W2:Y:S02]  /*23650*/  @!P0 LDG.E.U16 R4, desc[UR38][R6.64] ;  /* 0x0000002606048981 */ /* 0x0000a4000c1e1500 */
[----:B0-----:R-:W-:Y:S02]  /*23660*/  PRMT R6, RZ, 0x7610, R6 ;  /* 0x00007610ff067816 */ /* 0x001fe40000000006 */
[----:B----4-:R0:W3:Y:S02]  /*23670*/  @!P0 LDG.E.U16 R5, desc[UR38][R8.64] ;  /* 0x0000002608058981 */ /* 0x0100e4000c1e1500 */
[----:B0-----:R-:W-:Y:S02]  /*23680*/  @!P0 IMAD.MOV.U32 R9, RZ, RZ, R19 ;  /* 0x000000ffff098224 */ /* 0x001fe400078e0013 */
[----:B------:R-:W-:-:S05]  /*23690*/  @!P0 IMAD.MOV.U32 R8, RZ, RZ, R17 ;  /* 0x000000ffff088224 */ /* 0x000fca00078e0011 */
[----:B------:R-:W4:Y:S04]  /*236a0*/  @!P0 LDG.E.U16 R6, desc[UR38][R8.64] ;  /* 0x0000002608068981 */ /* 0x000f28000c1e1500 */
[----:B------:R0:W-:Y:S04]  /*236b0*/  STL [R1+0x2e88], R13 ;  /* 0x002e880d01007387 */ /* 0x0001e80000100800 */
[----:B------:R-:W4:Y:S04]  /*236c0*/  LDL R15, [R1+0x1c58] ;  /* 0x001c5800010f7983 */ /* 0x000f280000100800 */
[----:B------:R-:W4:Y:S01]  /*236d0*/  LDL R3, [R1+0x1c94] ;  /* 0x001c940001037983 */ /* 0x000f220000100800 */
[----:B------:R-:W-:-:S06]  /*236e0*/  PRMT R7, RZ, 0x7610, R7 ;  /* 0x00007610ff077816 */ /* 0x000fcc0000000007 */
[----:B------:R1:W4:Y:S04]  /*236f0*/  @!P0 LDG.E.U16 R7, desc[UR38][R10.64] ;  /* 0x000000260a078981 */ /* 0x000328000c1e1500 */
[----:B--2---:R2:W-:Y:S04]  /*23700*/  STL [R1+0x2e8c], R4 ;  /* 0x002e8c0401007387 */ /* 0x0045e80000100800 */
[----:B------:R-:W4:Y:S04]  /*23710*/  LDL R14, [R1+0x1c60] ;  /* 0x001c6000010e7983 */ /* 0x000f280000100800 */
[----:B0-----:R-:W4:Y:S04]  /*23720*/  LDL R13, [R1+0x1cb0] ;  /* 0x001cb000010d7983 */ /* 0x001f280000100800 */
[----:B---3--:R-:W-:Y:S04]  /*23730*/  STL [R1+0x2e90], R5 ;  /* 0x002e900501007387 */ /* 0x008fe80000100800 */
[----:B----4-:R0:W-:Y:S04]  /*23740*/  STL [R1+0x2e94], R6 ;  /* 0x002e940601007387 */ /* 0x0101e80000100800 */
[----:B--2---:R-:W2:Y:S04]  /*23750*/  LDL R4, [R1+0x1c7c] ;  /* 0x001c7c0001047983 */ /* 0x004ea80000100800 */
[----:B0-----:R-:W3:Y:S01]  /*23760*/  LDL R6, [R1+0x1c40] ;  /* 0x001c400001067983 */ /* 0x001ee20000100800 */
[----:B------:R-:W-:Y:S01]  /*23770*/  PRMT R8, RZ, 0x7610, R8 ;  /* 0x00007610ff087816 */ /* 0x000fe20000000008 */
[----:B-1----:R-:W-:-:S02]  /*23780*/  @!P0 IMAD.MOV.U32 R10, RZ, RZ, R3 ;  /* 0x000000ffff0a8224 */ /* 0x002fc400078e0003 */
[----:B------:R-:W-:-:S05]  /*23790*/  @!P0 IMAD.MOV.U32 R11, RZ, RZ, R15 ;  /* 0x000000ffff0b8224 */ /* 0x000fca00078e000f */
[----:B------:R0:W4:Y:S01]  /*237a0*/  @!P0 LDG.E.U16 R8, desc[UR38][R10.64] ;  /* 0x000000260a088981 */ /* 0x000122000c1e1500 */
[----:B------:R-:W-:-:S03]  /*237b0*/  PRMT R9, RZ, 0x7610, R9 ;  /* 0x00007610ff097816 */ /* 0x000fc60000000009 */
[----:B------:R1:W-:Y:S04]  /*237c0*/  STL [R1+0x2e98], R7 ;  /* 0x002e980701007387 */ /* 0x0003e80000100800 */
[----:B------:R-:W4:Y:S04]  /*237d0*/  LDL R5, [R1+0x1c68] ;  /* 0x001c680001057983 */ /* 0x000f280000100800 */
[----:B------:R-:W4:Y:S01]  /*237e0*/  LDL R3, [R1+0x1cac] ;  /* 0x001cac0001037983 */ /* 0x000f220000100800 */
[----:B0-----:R-:W-:Y:S01]  /*237f0*/  PRMT R10, RZ, 0x7610, R10 ;  /* 0x00007610ff0a7816 */ /* 0x001fe2000000000a */
[----:B------:R-:W-:-:S02]  /*23800*/  @!P0 IMAD.MOV.U32 R15, RZ, RZ, R14 ;  /* 0x000000ffff0f8224 */ /* 0x000fc400078e000e */
[----:B------:R-:W-:-:S05]  /*23810*/  @!P0 IMAD.MOV.U32 R14, RZ, RZ, R13 ;  /* 0x000000ffff0e8224 */ /* 0x000fca00078e000d */
[----:B------:R2:W4:Y:S02]  /*23820*/  @!P0 LDG.E.U16 R9, desc[UR38][R14.64] ;  /* 0x000000260e098981 */ /* 0x000524000c1e1500 */
[----:B--2---:R-:W-:Y:S02]  /*23830*/  @!P0 IMAD.MOV.U32 R14, RZ, RZ, R4 ;  /* 0x000000ffff0e8224 */ /* 0x004fe400078e0004 */
[----:B---3--:R-:W-:-:S05]  /*23840*/  @!P0 IMAD.MOV.U32 R15, RZ, RZ, R6 ;  /* 0x000000ffff0f8224 */ /* 0x008fca00078e0006 */
[----:B------:R0:W2:Y:S04]  /*23850*/  @!P0 LDG.E.U16 R10, desc[UR38][R14.64] ;  /* 0x000000260e0a8981 */ /* 0x0000a8000c1e1500 */
[----:B----4-:R3:W-:Y:S04]  /*23860*/  STL [R1+0x2e9c], R8 ;  /* 0x002e9c0801007387 */ /* 0x0107e80000100800 */
[----:B------:R-:W4:Y:S04]  /*23870*/  LDL R17, [R1+0x1c70] ;  /* 0x001c700001117983 */ /* 0x000f280000100800 */
[----:B------:R-:W4:Y:S04]  /*23880*/  LDL R13, [R1+0x1ca8] ;  /* 0x001ca800010d7983 */ /* 0x000f280000100800 */
[----:B-1----:R-:W4:Y:S04]  /*23890*/  LDL R7, [R1+0x1ca4] ;  /* 0x001ca40001077983 */ /* 0x002f280000100800 */
[----:B---3--:R-:W3:Y:S01]  /*238a0*/  LDL R8, [R1+0x1c78] ;  /* 0x001c780001087983 */ /* 0x008ee20000100800 */
[----:B0-----:R-:W-:-:S02]  /*238b0*/  @!P0 IMAD.MOV.U32 R14, RZ, RZ, R3 ;  /* 0x000000ffff0e8224 */ /* 0x001fc400078e0003 */
[----:B------:R-:W-:Y:S01]  /*238c0*/  @!P0 IMAD.MOV.U32 R15, RZ, RZ, R5 ;  /* 0x000000ffff0f8224 */ /* 0x000fe200078e0005 */
[----:B------:R-:W-:Y:S04]  /*238d0*/  STL [R1+0x2ea0], R9 ;  /* 0x002ea00901007387 */ /* 0x000fe80000100800 */
[----:B------:R-:W3:Y:S04]  /*238e0*/  LDL R6, [R1+0x1c48] ;  /* 0x001c480001067983 */ /* 0x000ee80000100800 */
[----:B------:R-:W3:Y:S04]  /*238f0*/  LDL R4, [R1+0x1c84] ;  /* 0x001c840001047983 */ /* 0x000ee80000100800 */
[----:B--2---:R-:W-:Y:S04]  /*23900*/  STL [R1+0x2ea4], R10 ;  /* 0x002ea40a01007387 */ /* 0x004fe80000100800 */
[----:B------:R-:W2:Y:S04]  /*23910*/  LDL R5, [R1+0x1c80] ;  /* 0x001c800001057983 */ /* 0x000ea80000100800 */
[----:B------:R-:W2:Y:S01]  /*23920*/  LDL R3, [R1+0x1ca0] ;  /* 0x001ca00001037983 */ /* 0x000ea20000100800 */
[----:B------:R-:W-:-:S02]  /*23930*/  PRMT R11, RZ, 0x7610, R11 ;  /* 0x00007610ff0b7816 */ /* 0x000fc4000000000b */
[----:B------:R-:W-:-:S04]  /*23940*/  PRMT R12, RZ, 0x7610, R12 ;  /* 0x00007610ff0c7816 */ /* 0x000fc8000000000c */
[----:B------:R4:W2:Y:S01]  /*23950*/  @!P0 LDG.E.U16 R11, desc[UR38][R14.64] ;  /* 0x000000260e0b8981 */ /* 0x0008a2000c1e1500 */
[----:B------:R-:W-:Y:S01]  /*23960*/  PRMT R16, RZ, 0x7610, R16 ;  /* 0x00007610ff107816 */ /* 0x000fe20000000010 */
[----:B----4-:R-:W-:Y:S02]  /*23970*/  @!P0 IMAD.MOV.U32 R14, RZ, RZ, R13 ;  /* 0x000000ffff0e8224 */ /* 0x010fe400078e000d */
[----:B------:R-:W-:-:S05]  /*23980*/  @!P0 IMAD.MOV.U32 R15, RZ, RZ, R17 ;  /* 0x000000ffff0f8224 */ /* 0x000fca00078e0011 */
[----:B------:R0:W4:Y:S01]  /*23990*/  @!P0 LDG.E.U16 R12, desc[UR38][R14.64] ;  /* 0x000000260e0c8981 */ /* 0x000122000c1e1500 */
[----:B------:R-:W-:Y:S01]  /*239a0*/  PRMT R18, RZ, 0x7610, R18 ;  /* 0x00007610ff127816 */ /* 0x000fe20000000012 */
[----:B0-----:R-:W-:Y:S02]  /*239b0*/  @!P0 IMAD.MOV.U32 R14, RZ, RZ, R7 ;  /* 0x000000ffff0e8224 */ /* 0x001fe400078e0007 */
[----:B---3--:R-:W-:-:S05]  /*239c0*/  @!P0 IMAD.MOV.U32 R15, RZ, RZ, R8 ;  /* 0x000000ffff0f8224 */ /* 0x008fca00078e0008 */
[----:B------:R0:W3:Y:S01]  /*239d0*/  @!P0 LDG.E.U16 R16, desc[UR38][R14.64] ;  /* 0x000000260e108981 */ /* 0x0000e2000c1e1500 */
[----:B------:R-:W-:Y:S01]  /*239e0*/  PRMT R20, RZ, 0x7610, R20 ;  /* 0x00007610ff147816 */ /* 0x000fe20000000014 */
[----:B0-----:R-:W-:Y:S02]  /*239f0*/  @!P0 IMAD.MOV.U32 R15, RZ, RZ, R6 ;  /* 0x000000ffff0f8224 */ /* 0x001fe400078e0006 */
[----:B------:R-:W-:-:S05]  /*23a00*/  @!P0 IMAD.MOV.U32 R14, RZ, RZ, R4 ;  /* 0x000000ffff0e8224 */ /* 0x000fca00078e0004 */
[----:B------:R2:W3:Y:S02]  /*23a10*/  @!P0 LDG.E.U16 R18, desc[UR38][R14.64] ;  /* 0x000000260e128981 */ /* 0x0004e4000c1e1500 */
[----:B--2---:R-:W-:Y:S02]  /*23a20*/  @!P0 IMAD.MOV.U32 R15, RZ, RZ, R5 ;  /* 0x000000ffff0f8224 */ /* 0x004fe400078e0005 */
[----:B------:R-:W-:-:S05]  /*23a30*/  @!P0 IMAD.MOV.U32 R14, RZ, RZ, R3 ;  /* 0x000000ffff0e8224 */ /* 0x000fca00078e0003 */
[----:B------:R-:W2:Y:S04]  /*23a40*/  @!P0 LDG.E.U16 R20, desc[UR38][R14.64] ;  /* 0x000000260e148981 */ /* 0x000ea8000c1e1500 */
[----:B------:R-:W-:Y:S04]  /*23a50*/  STL [R1+0x2ea8], R11 ;  /* 0x002ea80b01007387 */ /* 0x000fe80000100800 */
[----:B----4-:R-:W-:Y:S04]  /*23a60*/  STL [R1+0x2eac], R12 ;  /* 0x002eac0c01007387 */ /* 0x010fe80000100800 */
[----:B---3--:R-:W-:Y:S04]  /*23a70*/  STL [R1+0x2eb0], R16 ;  /* 0x002eb01001007387 */ /* 0x008fe80000100800 */
[----:B------:R-:W3:Y:S04]  /*23a80*/  LDL R13, [R1+0x1c88] ;  /* 0x001c8800010d7983 */ /* 0x000ee80000100800 */
[----:B------:R-:W4:Y:S04]  /*23a90*/  LDL R4, [R1+0x1c9c] ;  /* 0x001c9c0001047983 */ /* 0x000f280000100800 */
[----:B------:R0:W-:Y:S04]  /*23aa0*/  STL [R1+0x2eb4], R18 ;  /* 0x002eb41201007387 */ /* 0x0001e80000100800 */
[----:B------:R-:W4:Y:S04]  /*23ab0*/  LDL R21, [R1+0x1c8c] ;  /* 0x001c8c0001157983 */ /* 0x000f280000100800 */
[----:B------:R-:W4:Y:S04]  /*23ac0*/  LDL R28, [R1+0x1c90] ;  /* 0x001c9000011c7983 */ /* 0x000f280000100800 */
[----:B0-----:R-:W4:Y:S04]  /*23ad0*/  LDL R18, [R1+0x1c98] ;  /* 0x001c980001127983 */ /* 0x001f280000100800 */
        /* <DEDUP_REMOVED lines=12> */
[----:B--2---:R0:W-:Y:S04]  /*23ba0*/  STL [R1+0x2eb8], R20 ;  /* 0x002eb81401007387 */ /* 0x0041e80000100800 */
[----:B0-----:R-:W2:Y:S01]  /*23bb0*/  LDL R20, [R1+0x1c50] ;  /* 0x001c500001147983 */ /* 0x001ea20000100800 */
[----:B------:R-:W-:-:S02]  /*23bc0*/  PRMT R22, RZ, 0x7610, R22 ;  /* 0x00007610ff167816 */ /* 0x000fc40000000016 */
[----:B------:R-:W-:Y:S01]  /*23bd0*/  PRMT R23, RZ, 0x7610, R23 ;  /* 0x00007610ff177816 */ /* 0x000fe20000000017 */
[----:B---3--:R-:W-:Y:S02]  /*23be0*/  @!P0 IMAD.MOV.U32 R15, RZ, RZ, R13 ;  /* 0x000000ffff0f8224 */ /* 0x008fe400078e000d */
[----:B----4-:R-:W-:Y:S01]  /*23bf0*/  @!P0 IMAD.MOV.U32 R14, RZ, RZ, R4 ;  /* 0x000000ffff0e8224 */ /* 0x010fe200078e0004 */
[----:B------:R-:W-:Y:S01]  /*23c00*/  PRMT R24, RZ, 0x7610, R24 ;  /* 0x00007610ff187816 */ /* 0x000fe20000000018 */
[----:B------:R-:W3:Y:S04]  /*23c10*/  LDL.LU R4, [R1+0x8b8] ;  /* 0x0008b80001047983 */ /* 0x000ee80000300800 */
[----:B------:R0:W4:Y:S04]  /*23c20*/  @!P0 LDG.E.U16 R22, desc[UR38][R14.64] ;  /* 0x000000260e168981 */ /* 0x000128000c1e1500 */
[----:B------:R-:W3:Y:S04]  /*23c30*/  LDL.LU R13, [R1+0x8b0] ;  /* 0x0008b000010d7983 */ /* 0x000ee80000300800 */
[----:B------:R-:W3:Y:S04]  /*23c40*/  LDL.LU R17, [R1+0x8a8] ;  /* 0x0008a80001117983 */ /* 0x000ee80000300800 */
[----:B------:R-:W3:Y:S04]  /*23c50*/  LDL.LU R19, [R1+0x7e0] ;  /* 0x0007e00001137983 */ /* 0x000ee80000300800 */
[----:B------:R-:W3:Y:S04]  /*23c60*/  LDL.LU R27, [R1+0x7d8] ;  /* 0x0007d800011b7983 */ /* 0x000ee80000300800 */
[----:B------:R-:W3:Y:S01]  /*23c70*/  LDL.LU R29, [R1+0x7d0] ;  /* 0x0007d000011d7983 */ /* 0x000ee20000300800 */
[----:B0-----:R-:W-:-:S02]  /*23c80*/  @!P0 IMAD.MOV.U32 R14, RZ, RZ, R21 ;  /* 0x000000ffff0e8224 */ /* 0x001fc400078e0015 */
[----:B--2---:R-:W-:-:S05]  /*23c90*/  @!P0 IMAD.MOV.U32 R15, RZ, RZ, R20 ;  /* 0x000000ffff0f8224 */ /* 0x004fca00078e0014 */
[----:B------:R0:W2:Y:S02]  /*23ca0*/  @!P0 LDG.E.U16 R23, desc[UR38][R14.64] ;  /* 0x000000260e178981 */ /* 0x0000a4000c1e1500 */
[----:B0-----:R-:W-:Y:S02]  /*23cb0*/  @!P0 IMAD.MOV.U32 R14, RZ, RZ, R18 ;  /* 0x000000ffff0e8224 */ /* 0x001fe400078e0012 */
[----:B------:R-:W-:-:S05]  /*23cc0*/  @!P0 IMAD.MOV.U32 R15, RZ, RZ, R28 ;  /* 0x000000ffff0f8224 */ /* 0x000fca00078e001c */
[----:B------:R-:W3:Y:S04]  /*23cd0*/  @!P0 LDG.E.U16 R24, desc[UR38][R14.64] ;  /* 0x000000260e188981 */ /* 0x000ee8000c1e1500 */
[----:B----4-:R-:W-:Y:S01]  /*23ce0*/  STL [R1+0x2ebc], R22 ;  /* 0x002ebc1601007387 */ /* 0x010fe20000100800 */
[----:B------:R-:W0:Y:S02]  /*23cf0*/  S2R R2, SR_TID.X ;  /* 0x0000000000027919 */ /* 0x000e240000002100 */
[----:B0-----:R-:W-:-:S05]  /*23d00*/  LOP3.LUT R2, R2, 0x3f, RZ, 0xc0, !PT ;  /* 0x0000003f02027812 */ /* 0x001fca00078ec0ff */
[----:B------:R-:W-:-:S05]  /*23d10*/  IMAD.SHL.U32 R2, R2, 0x2, RZ ;  /* 0x0000000202027824 */ /* 0x000fca00078e00ff */
[----:B------:R-:W-:-:S05]  /*23d20*/  LOP3.LUT R21, R2, 0x60, RZ, 0x3c, !PT ;  /* 0x0000006002157812 */ /* 0x000fca00078e3cff */
[----:B------:R-:W-:Y:S04]  /*23d30*/  STS.U16 [R21+UR5+0x5880], R16 ;  /* 0x0058801015007988 */ /* 0x000fe80008000405 */
[----:B--2---:R-:W-:Y:S04]  /*23d40*/  STL [R1+0x2ec0], R23 ;  /* 0x002ec01701007387 */ /* 0x004fe80000100800 */
[----:B------:R-:W2:Y:S04]  /*23d50*/  LDL.LU R28, [R1+0x7c8] ;  /* 0x0007c800011c7983 */ /* 0x000ea80000300800 */
        /* <DEDUP_REMOVED lines=9> */
[----:B------:R1:W-:Y:S04]  /*23df0*/  STS.U16 [R21+UR5+0x7980], R26 ;  /* 0x0079801a15007988 */ /* 0x0003e80008000405 */
[----:B------:R4:W-:Y:S04]  /*23e00*/  STS.U16 [R21+UR5+0x7a00], R3 ;  /* 0x007a000315007988 */ /* 0x0009e80008000405 */
[----:B---3--:R-:W-:Y:S04]  /*23e10*/  STL [R1+0x2ec4], R24 ;  /* 0x002ec41801007387 */ /* 0x008fe80000100800 */
[----:B0-----:R-:W3:Y:S04]  /*23e20*/  LDL.LU R25, [R1+0x7c0] ;  /* 0x0007c00001197983 */ /* 0x001ee80000300800 */
[----:B-1----:R-:W3:Y:S04]  /*23e30*/  LDL.LU R26, [R1+0x7b8] ;  /* 0x0007b800011a7983 */ /* 0x002ee80000300800 */
[----:B----4-:R-:W4:Y:S04]  /*23e40*/  LDL.LU R3, [R1+0x7b0] ;  /* 0x0007b00001037983 */ /* 0x010f280000300800 */
[----:B------:R-:W-:Y:S04]  /*23e50*/  STS.U16 [R21+UR5+0x7a80], R4 ;  /* 0x007a800415007988 */ /* 0x000fe80008000405 */
[----:B------:R-:W-:Y:S04]  /*23e60*/  STS.U16 [R21+UR5+0x7b00], R13 ;  /* 0x007b000d15007988 */ /* 0x000fe80008000405 */
[----:B------:R-:W-:Y:S04]  /*23e70*/  STS.U16 [R21+UR5+0x7b80], R17 ;  /* 0x007b801115007988 */ /* 0x000fe80008000405 */
[----:B------:R-:W-:Y:S04]  /*23e80*/  STS.U16 [R21+UR5+0x9800], R19 ;  /* 0x0098001315007988 */ /* 0x000fe80008000405 */
[----:B------:R0:W-:Y:S04]  /*23e90*/  STS.U16 [R21+UR5+0x9880], R27 ;  /* 0x0098801b15007988 */ /* 0x0001e80008000405 */
[----:B------:R1:W-:Y:S04]  /*23ea0*/  STS.U16 [R21+UR5+0x9900], R29 ;  /* 0x0099001d15007988 */ /* 0x0003e80008000405 */
[----:B0-----:R-:W4:Y:S04]  /*23eb0*/  LDL.LU R27, [R1+0x7a8] ;  /* 0x0007a800011b7983 */ /* 0x001f280000300800 */
[----:B------:R-:W4:Y:S04]  /*23ec0*/  LDL.LU R24, [R1+0x6e0] ;  /* 0x0006e00001187983 */ /* 0x000f280000300800 */
[----:B------:R-:W4:Y:S04]  /*23ed0*/  LDL.LU R14, [R1+0x6d8] ;  /* 0x0006d800010e7983 */ /* 0x000f280000300800 */
[----:B------:R-:W4:Y:S04]  /*23ee0*/  LDL.LU R15, [R1+0x6d0] ;  /* 0x0006d000010f7983 */ /* 0x000f280000300800 */
[----:B------:R-:W4:Y:S04]  /*23ef0*/  LDL.LU R23, [R1+0x6c8] ;  /* 0x0006c80001177983 */ /* 0x000f280000300800 */
[----:B------:R-:W4:Y:S04]  /*23f00*/  LDL.LU R22, [R1+0x6c0] ;  /* 0x0006c00001167983 */ /* 0x000f280000300800 */
[----:B------:R-:W4:Y:S04]  /*23f10*/  LDL.LU R20, [R1+0x6b8] ;  /* 0x0006b80001147983 */ /* 0x000f280000300800 */
[----:B-1----:R-:W4:Y:S04]  /*23f20*/  LDL.LU R29, [R1+0x6b0] ;  /* 0x0006b000011d7983 */ /* 0x002f280000300800 */
        /* <DEDUP_REMOVED lines=15> */
[----:B---3--:R0:W-:Y:S04]  /*24020*/  STS.U16 [R21+UR5+0x9a00], R25 ;  /* 0x009a001915007988 */ /* 0x0081e80008000405 */
[----:B------:R-:W3:Y:S04]  /*24030*/  LDL.LU R19, [R1+0x90] ;  /* 0x0000900001137983 */ /* 0x000ee80000300800 */
[----:B------:R1:W-:Y:S04]  /*24040*/  STS.U16 [R21+UR5+0x9a80], R26 ;  /* 0x009a801a15007988 */ /* 0x0003e80008000405 */
[----:B----4-:R4:W-:Y:S04]  /*24050*/  STS.U16 [R21+UR5+0x9b00], R3 ;  /* 0x009b000315007988 */ /* 0x0109e80008000405 */
[----:B0-----:R-:W3:Y:S04]  /*24060*/  LDL.LU R25, [R1+0x88] ;  /* 0x0000880001197983 */ /* 0x001ee80000300800 */
[----:B-1----:R-:W3:Y:S04]  /*24070*/  LDL.LU R26, [R1+0xbc0] ;  /* 0x000bc000011a7983 */ /* 0x002ee80000300800 */
[----:B----4-:R-:W4:Y:S04]  /*24080*/  LDL.LU R3, [R1+0xbb8] ;  /* 0x000bb80001037983 */ /* 0x010f280000300800 */
[----:B------:R0:W-:Y:S04]  /*24090*/  STS.U16 [R21+UR5+0x9b80], R27 ;  /* 0x009b801b15007988 */ /* 0x0001e80008000405 */
[----:B------:R-:W-:Y:S04]  /*240a0*/  STS.U16 [R21+UR5+0xb800], R24 ;  /* 0x00b8001815007988 */ /* 0x000fe80008000405 */
[----:B------:R-:W-:Y:S04]  /*240b0*/  STS.U16 [R21+UR5+0xb880], R14 ;  /* 0x00b8800e15007988 */ /* 0x000fe80008000405 */
[----:B------:R-:W-:Y:S04]  /*240c0*/  STS.U16 [R21+UR5+0xb900], R15 ;  /* 0x00b9000f15007988 */ /* 0x000fe80008000405 */
[----:B------:R-:W-:Y:S04]  /*240d0*/  STS.U16 [R21+UR5+0xb980], R23 ;  /* 0x00b9801715007988 */ /* 0x000fe80008000405 */
[----:B0-----:R-:W4:Y:S04]  /*240e0*/  LDL.LU R27, [R1+0xbb0] ;  /* 0x000bb000011b7983 */ /* 0x001f280000300800 */
[----:B------:R-:W-:Y:S04]  /*240f0*/  STS.U16 [R21+UR5+0xba00], R22 ;  /* 0x00ba001615007988 */ /* 0x000fe80008000405 */
[----:B------:R-:W-:Y:S04]  /*24100*/  STS.U16 [R21+UR5+0xba80], R20 ;  /* 0x00ba801415007988 */ /* 0x000fe80008000405 */
[----:B------:R0:W-:Y:S04]  /*24110*/  STS.U16 [R21+UR5+0xbb00], R29 ;  /* 0x00bb001d15007988 */ /* 0x0001e80008000405 */
[----:B0-----:R-:W4:Y:S04]  /*24120*/  LDL.LU R29, [R1+0xba8] ;  /* 0x000ba800011d7983 */ /* 0x001f280000300800 */
        /* <DEDUP_REMOVED lines=9> */
[----:B--2---:R0:W-:Y:S04]  /*241c0*/  STS.U16 [R21+UR5+0xf800], R28 ;  /* 0x00f8001c15007988 */ /* 0x0041e80008000405 */
[----:B0-----:R-:W2:Y:S04]  /*241d0*/  LDL.LU R28, [R1+0xba0] ;  /* 0x000ba000011c7983 */ /* 0x001ea80000300800 */
[----:B------:R-:W-:Y:S04]  /*241e0*/  STS.U16 [R21+UR5+0xf880], R5 ;  /* 0x00f8800515007988 */ /* 0x000fe80008000405 */
[----:B------:R-:W-:Y:S04]  /*241f0*/  STS.U16 [R21+UR5+0xf900], R4 ;  /* 0x00f9000415007988 */ /* 0x000fe80008000405 */
[----:B------:R-:W-:Y:S04]  /*24200*/  STS.U16 [R21+UR5+0xf980], R13 ;  /* 0x00f9800d15007988 */ /* 0x000fe80008000405 */
[----:B------:R0:W-:Y:S04]  /*24210*/  STS.U16 [R21+UR5+0xfa00], R0 ;  /* 0x00fa000015007988 */ /* 0x0001e80008000405 */
[----:B------:R-:W-:Y:S04]  /*24220*/  STS.U16 [R21+UR5+0xfa80], R17 ;  /* 0x00fa801115007988 */ /* 0x000fe80008000405 */
[----:B---3--:R-:W-:Y:S04]  /*24230*/  STS.U16 [R21+UR5+0xfb00], R19 ;  /* 0x00fb001315007988 */ /* 0x008fe80008000405 */
[----:B------:R-:W-:Y:S01]  /*24240*/  STS.U16 [R21+UR5+0xfb80], R25 ;  /* 0x00fb801915007988 */ /* 0x000fe20008000405 */
[----:B0-----:R-:W-:-:S05]  /*24250*/  LOP3.LUT R0, R2, 0x70, RZ, 0x3c, !PT ;  /* 0x0000007002007812 */ /* 0x001fca00078e3cff */
[----:B------:R-:W-:Y:S04]  /*24260*/  STS.U16 [R0+UR5+0x1c00], R26 ;  /* 0x001c001a00007988 */ /* 0x000fe80008000405 */
[----:B----4-:R0:W-:Y:S04]  /*24270*/  STS.U16 [R0+UR5+0x1c80], R3 ;  /* 0x001c800300007988 */ /* 0x0101e80008000405 */
[----:B0-----:R-:W3:Y:S04]  /*24280*/  LDL.LU R3, [R1+0xb98] ;  /* 0x000b980001037983 */ /* 0x001ee80000300800 */
        /* <DEDUP_REMOVED lines=30> */
[----:B---3--:R0:W-:Y:S04]  /*24470*/  STS.U16 [R0+UR5+0x1e80], R3 ;  /* 0x001e800300007988 */ /* 0x0081e80008000405 */
[----:B----4-:R-:W-:Y:S04]  /*24480*/  STS.U16 [R0+UR5+0x1f00], R2 ;  /* 0x001f000200007988 */ /* 0x010fe80008000405 */
[----:B------:R-:W-:Y:S04]  /*24490*/  STS.U16 [R0+UR5+0x1f80], R24 ;  /* 0x001f801800007988 */ /* 0x000fe80008000405 */
[----:B------:R-:W-:Y:S04]  /*244a0*/  STS.U16 [R0+UR5+0x3c00], R14 ;  /* 0x003c000e00007988 */ /* 0x000fe80008000405 */
[----:B------:R-:W-:Y:S04]  /*244b0*/  STS.U16 [R0+UR5+0x3c80], R15 ;  /* 0x003c800f00007988 */ /* 0x000fe80008000405 */
[----:B------:R-:W-:Y:S04]  /*244c0*/  STS.U16 [R0+UR5+0x3d00], R23 ;  /* 0x003d001700007988 */ /* 0x000fe80008000405 */
[----:B0-----:R-:W3:Y:S04]  /*244d0*/  LDL.LU R3, [R1+0x798] ;  /* 0x0007980001037983 */ /* 0x001ee80000300800 */
[----:B------:R-:W-:Y:S04]  /*244e0*/  STS.U16 [R0+UR5+0x3d80], R22 ;  /* 0x003d801600007988 */ /* 0x000fe80008000405 */
        /* <DEDUP_REMOVED lines=10> */
[----:B0-----:R-:W4:Y:S04]  /*24590*/  LDL.LU R27, [R1+0x790] ;  /* 0x00079000011b7983 */ /* 0x001f280000300800 */
        /* <DEDUP_REMOVED lines=13> */
[----:B------:R-:W2:Y:S04]  /*24670*/  LDL.LU R24, [R1+0x778] ;  /* 0x0007780001187983 */ /* 0x000ea80000300800 */
[----:B------:R-:W2:Y:S04]  /*24680*/  LDL.LU R23, [R1+0x770] ;  /* 0x0007700001177983 */ /* 0x000ea80000300800 */
[----:B------:R-:W2:Y:S04]  /*24690*/  LDL.LU R22, [R1+0x768] ;  /* 0x0007680001167983 */ /* 0x000ea80000300800 */
[----:B------:R-:W2:Y:S04]  /*246a0*/  LDL.LU R20, [R1+0x6a0] ;  /* 0x0006a00001147983 */ /* 0x000ea80000300800 */
[----:B------:R-:W2:Y:S04]  /*246b0*/  LDL.LU R18, [R1+0x698] ;  /* 0x0006980001127983 */ /* 0x000ea80000300800 */
[----:B------:R-:W2:Y:S04]  /*246c0*/  LDL.LU R16, [R1+0x690] ;  /* 0x0006900001107983 */ /* 0x000ea80000300800 */
[----:B---3--:R0:W-:Y:S04]  /*246d0*/  STS.U16 [R0+UR5+0x9c80], R3 ;  /* 0x009c800300007988 */ /* 0x0081e80008000405 */
[----:B0-----:R-:W3:Y:S04]  /*246e0*/  LDL.LU R3, [R1+0x648] ;  /* 0x0006480001037983 */ /* 0x001ee80000300800 */
        /* <DEDUP_REMOVED lines=15> */
[----:B----4-:R0:W-:Y:S04]  /*247e0*/  STS.U16 [R0+UR5+0x9d00], R27 ;  /* 0x009d001b00007988 */ /* 0x0101e80008000405 */
[----:B------:R-:W4:Y:S04]  /*247f0*/  LDL.LU R26, [R1+0x5c] ;  /* 0x00005c00011a7983 */ /* 0x000f280000300800 */
[----:B------:R1:W-:Y:S04]  /*24800*/  STS.U16 [R0+UR5+0x9d80], R29 ;  /* 0x009d801d00007988 */ /* 0x0003e80008000405 */
[----:B0-----:R-:W4:Y:S04]  /*24810*/  LDL.LU R27, [R1+0x50] ;  /* 0x00005000011b7983 */ /* 0x001f280000300800 */
[----:B-1----:R-:W4:Y:S04]  /*24820*/  LDL.LU R29, [R1+0x44] ;  /* 0x00004400011d7983 */ /* 0x002f280000300800 */
[----:B------:R-:W4:Y:S04]  /*24830*/  LDL.LU R2, [R1+0x38] ;  /* 0x0000380001027983 */ /* 0x000f280000300800 */
[----:B------:R-:W4:Y:S04]  /*24840*/  LDL.LU R14, [R1+0x2c] ;  /* 0x00002c00010e7983 */ /* 0x000f280000300800 */
[----:B--2---:R0:W-:Y:S04]  /*24850*/  STS.U16 [R0+UR5+0x9e00], R28 ;  /* 0x009e001c00007988 */ /* 0x0041e80008000405 */
[----:B0-----:R-:W2:Y:S04]  /*24860*/  LDL.LU R28, [R1+0x20] ;  /* 0x00002000011c7983 */ /* 0x001ea80000300800 */
        /* <DEDUP_REMOVED lines=12> */
[----:B---3--:R0:W-:Y:S04]  /*24930*/  STS.U16 [R0+UR5+0xbd80], R3 ;  /* 0x00bd800300007988 */ /* 0x0081e80008000405 */
[----:B------:R1:W-:Y:S04]  /*24940*/  STS.U16 [R0+UR5+0xbe00], R12 ;  /* 0x00be000c00007988 */ /* 0x0003e80008000405 */
        /* <DEDUP_REMOVED lines=14> */
[----:B0-----:R-:W2:Y:S04]  /*24a30*/  LDL.LU R3, [R1+0x1c] ;  /* 0x00001c0001037983 */ /* 0x001ea80000300800 */
[----:B----4-:R0:W-:Y:S04]  /*24a40*/  STS.U16 [R0+UR5+0xfd80], R26 ;  /* 0x00fd801a00007988 */ /* 0x0101e80008000405 */
[----:B-1----:R-:W4:Y:S04]  /*24a50*/  LDL.LU R12, [R1+0x2eac] ;  /* 0x002eac00010c7983 */ /* 0x002f280000300800 */
[----:B---3--:R-:W3:Y:S04]  /*24a60*/  LDL.LU R11, [R1+0x2ea8] ;  /* 0x002ea800010b7983 */ /* 0x008ee80000300800 */
[----:B------:R-:W3:Y:S04]  /*24a70*/  LDL.LU R10, [R1+0x2ea4] ;  /* 0x002ea400010a7983 */ /* 0x000ee80000300800 */
[----:B------:R-:W3:Y:S04]  /*24a80*/  LDL.LU R9, [R1+0x2ea0] ;  /* 0x002ea00001097983 */ /* 0x000ee80000300800 */
[----:B------:R-:W3:Y:S04]  /*24a90*/  LDL.LU R8, [R1+0x2e9c] ;  /* 0x002e9c0001087983 */ /* 0x000ee80000300800 */
[----:B------:R-:W4:Y:S04]  /*24aa0*/  LDL.LU R7, [R1+0x2e98] ;  /* 0x002e980001077983 */ /* 0x000f280000300800 */
[----:B------:R-:W4:Y:S04]  /*24ab0*/  LDL.LU R6, [R1+0x2e94] ;  /* 0x002e940001067983 */ /* 0x000f280000300800 */
[----:B------:R-:W4:Y:S04]  /*24ac0*/  LDL.LU R5, [R1+0x2e90] ;  /* 0x002e900001057983 */ /* 0x000f280000300800 */
[----:B------:R1:W-:Y:S04]  /*24ad0*/  STS.U16 [R0+UR5+0xfe00], R27 ;  /* 0x00fe001b00007988 */ /* 0x0003e80008000405 */
[----:B------:R-:W4:Y:S04]  /*24ae0*/  LDL.LU R4, [R1+0x2e8c] ;  /* 0x002e8c0001047983 */ /* 0x000f280000300800 */
[----:B------:R-:W4:Y:S04]  /*24af0*/  LDL.LU R15, [R1+0x10] ;  /* 0x00001000010f7983 */ /* 0x000f280000300800 */
[----:B------:R-:W4:Y:S04]  /*24b00*/  LDL.LU R13, [R1+0x2e88] ;  /* 0x002e8800010d7983 */ /* 0x000f280000300800 */
[----:B------:R-:W4:Y:S04]  /*24b10*/  LDL.LU R17, [R1+0x2e84] ;  /* 0x002e840001117983 */ /* 0x000f280000300800 */
[----:B------:R-:W4:Y:S04]  /*24b20*/  LDL.LU R19, [R1+0x2e80] ;  /* 0x002e800001137983 */ /* 0x000f280000300800 */
[----:B------:R-:W4:Y:S04]  /*24b30*/  LDL.LU R21, [R1+0x2e7c] ;  /* 0x002e7c0001157983 */ /* 0x000f280000300800 */
[----:B------:R-:W4:Y:S04]  /*24b40*/  LDL.LU R25, [R1+0x2e78] ;  /* 0x002e780001197983 */ /* 0x000f280000300800 */
[----:B0-----:R-:W4:Y:S04]  /*24b50*/  LDL.LU R26, [R1+0x2e74] ;  /* 0x002e7400011a7983 */ /* 0x001f280000300800 */
[----:B------:R-:W-:Y:S04]  /*24b60*/  STS.U16 [R0+UR5+0xfe80], R29 ;  /* 0x00fe801d00007988 */ /* 0x000fe80008000405 */
[----:B------:R0:W-:Y:S04]  /*24b70*/  STS.U16 [R0+UR5+0xff00], R2 ;  /* 0x00ff000200007988 */ /* 0x0001e80008000405 */
[----:B-1----:R-:W4:Y:S01]  /*24b80*/  LDL.LU R27, [R1+0x2e70] ;  /* 0x002e7000011b7983 */ /* 0x002f220000300800 */
[----:B0-----:R-:W0:Y:S03]  /*24b90*/  S2R R2, SR_TID.X ;  /* 0x0000000000027919 */ /* 0x001e260000002100 */
[----:B------:R-:W4:Y:S04]  /*24ba0*/  LDL.LU R29, [R1+0x2e6c] ;  /* 0x002e6c00011d7983 */ /* 0x000f280000300800 */
[----:B------:R1:W-:Y:S04]  /*24bb0*/  STS.U16 [R0+UR5+0xff80], R14 ;  /* 0x00ff800e00007988 */ /* 0x0003e80008000405 */
[----:B-1----:R-:W4:Y:S01]  /*24bc0*/  LDL.LU R14, [R1+0x4] ;  /* 0x00000400010e7983 */ /* 0x002f220000300800 */
[----:B0-----:R-:W-:-:S05]  /*24bd0*/  LOP3.LUT R2, R2, 0x3f, RZ, 0xc0, !PT ;  /* 0x0000003f02027812 */ /* 0x001fca00078ec0ff */
[----:B------:R-:W-:-:S05]  /*24be0*/  IMAD.SHL.U32 R2, R2, 0x2, RZ ;  /* 0x0000000202027824 */ /* 0x000fca00078e00ff */
[----:B--2---:R0:W-:Y:S04]  /*24bf0*/  STS.U16 [R2+UR5+0x10000], R28 ;  /* 0x0100001c02007988 */ /* 0x0041e80008000405 */
[----:B0-----:R-:W2:Y:S04]  /*24c00*/  LDL.LU R28, [R1+0x2e68] ;  /* 0x002e6800011c7983 */ /* 0x001ea80000300800 */
[----:B---3--:R-:W-:Y:S04]  /*24c10*/  STS.U16 [R2+UR5+0x10c00], R8 ;  /* 0x010c000802007988 */ /* 0x008fe80008000405 */
[----:B----4-:R-:W-:Y:S04]  /*24c20*/  STS.U16 [R2+UR5+0x10800], R13 ;  /* 0x0108000d02007988 */ /* 0x010fe80008000405 */
[----:B--2---:R0:W-:Y:S02]  /*24c30*/  STS.U16 [R2+UR5+0x10400], R28 ;  /* 0x0104001c02007988 */ /* 0x0041e40008000405 */
[----:B0-----:R-:W0:Y:S02]  /*24c40*/  S2R R2, SR_TID.X ;  /* 0x0000000000027919 */ /* 0x001e240000002100 */
[----:B------:R-:W2:Y:S04]  /*24c50*/  LDL.LU R28, [R1+0x2e64] ;  /* 0x002e6400011c7983 */ /* 0x000ea80000300800 */
[----:B------:R-:W3:Y:S01]  /*24c60*/  LDL.LU R13, [R1+0xc] ;  /* 0x00000c00010d7983 */ /* 0x000ee20000300800 */
[----:B0-----:R-:W-:-:S05]  /*24c70*/  LOP3.LUT R2, R2, 0x3f, RZ, 0xc0, !PT ;  /* 0x0000003f02027812 */ /* 0x001fca00078ec0ff */
[----:B------:R-:W-:-:S05]  /*24c80*/  IMAD.SHL.U32 R8, R2, 0x2, RZ ;  /* 0x0000000202087824 */ /* 0x000fca00078e00ff */
[----:B------:R-:W-:-:S05]  /*24c90*/  LOP3.LUT R8, R8, 0x10, RZ, 0x3c, !PT ;  /* 0x0000001008087812 */ /* 0x000fca00078e3cff */
[----:B------:R0:W-:Y:S04]  /*24ca0*/  STS.U16 [R8+UR5+0x10080], R3 ;  /* 0x0100800308007988 */ /* 0x0001e80008000405 */
[----:B0-----:R-:W4:Y:S04]  /*24cb0*/  LDL.LU R3, [R1+0x2e60] ;  /* 0x002e600001037983 */ /* 0x001f280000300800 */
[----:B------:R0:W-:Y:S04]  /*24cc0*/  STS.U16 [R8+UR5+0x10480], R29 ;  /* 0x0104801d08007988 */ /* 0x0001e80008000405 */
[----:B------:R1:W-:Y:S04]  /*24cd0*/  STS.U16 [R8+UR5+0x10880], R4 ;  /* 0x0108800408007988 */ /* 0x0003e80008000405 */
[----:B0-----:R-:W2:Y:S01]  /*24ce0*/  LDL.LU R29, [R1+0x14] ;  /* 0x00001400011d7983 */ /* 0x001ea20000300800 */
[----:B-1----:R-:W0:Y:S03]  /*24cf0*/  S2R R4, SR_TID.X ;  /* 0x0000000000047919 */ /* 0x002e260000002100 */
[----:B------:R-:W-:Y:S01]  /*24d00*/  STS.U16 [R8+UR5+0x10c80], R9 ;  /* 0x010c800908007988 */ /* 0x000fe20008000405 */
[----:B0-----:R-:W-:-:S05]  /*24d10*/  LOP3.LUT R4, R4, 0x3f, RZ, 0xc0, !PT ;  /* 0x0000003f04047812 */ /* 0x001fca00078ec0ff */
[----:B------:R-:W-:-:S05]  /*24d20*/  IMAD.SHL.U32 R4, R4, 0x2, RZ ;  /* 0x0000000204047824 */ /* 0x000fca00078e00ff */
[----:B------:R-:W-:-:S05]  /*24d30*/  LOP3.LUT R4, R4, 0x20, RZ, 0x3c, !PT ;  /* 0x0000002004047812 */ /* 0x000fca00078e3cff */
[----:B----4-:R0:W-:Y:S04]  /*24d40*/  STS.U16 [R4+UR5+0x10100], R3 ;  /* 0x0101000304007988 */ /* 0x0101e80008000405 */
[----:B0-----:R-:W4:Y:S01]  /*24d50*/  LDL.LU R3, [R1+0x2e5c] ;  /* 0x002e5c0001037983 */ /* 0x001f220000300800 */
[----:B------:R-:W0:Y:S03]  /*24d60*/  S2R R2, SR_TID.X ;  /* 0x0000000000027919 */ /* 0x000e260000002100 */
[----:B------:R-:W-:Y:S04]  /*24d70*/  STS.U16 [R4+UR5+0x10500], R27 ;  /* 0x0105001b04007988 */ /* 0x000fe80008000405 */
[----:B------:R-:W-:Y:S04]  /*24d80*/  STS.U16 [R4+UR5+0x10900], R5 ;  /* 0x0109000504007988 */ /* 0x000fe80008000405 */
[----:B------:R-:W-:Y:S01]  /*24d90*/  STS.U16 [R4+UR5+0x10d00], R11 ;  /* 0x010d000b04007988 */ /* 0x000fe20008000405 */
[----:B0-----:R-:W-:-:S05]  /*24da0*/  LOP3.LUT R2, R2, 0x3f, RZ, 0xc0, !PT ;  /* 0x0000003f02027812 */ /* 0x001fca00078ec0ff */
[C---:B------:R-:W-:Y:S02]  /*24db0*/  IMAD.SHL.U32 R8, R2.reuse, 0x2, RZ ;  /* 0x0000000202087824 */ /* 0x040fe400078e00ff */
[----:B------:R-:W-:-:S03]  /*24dc0*/  IMAD.SHL.U32 R2, R2, 0x2, RZ ;  /* 0x0000000202027824 */ /* 0x000fc600078e00ff */
[----:B------:R-:W-:Y:S02]  /*24dd0*/  LOP3.LUT R8, R8, 0x30, RZ, 0x3c, !PT ;  /* 0x0000003008087812 */ /* 0x000fe400078e3cff */
[----:B------:R-:W-:-:S03]  /*24de0*/  LOP3.LUT R2, R2, 0x40, RZ, 0x3c, !PT ;  /* 0x0000004002027812 */ /* 0x000fc600078e3cff */
[----:B--2---:R-:W-:Y:S04]  /*24df0*/  STS.U16 [R8+UR5+0x10180], R29 ;  /* 0x0101801d08007988 */ /* 0x004fe80008000405 */
[----:B------:R-:W-:Y:S04]  /*24e00*/  STS.U16 [R8+UR5+0x10580], R26 ;  /* 0x0105801a08007988 */ /* 0x000fe80008000405 */
[----:B------:R-:W-:Y:S04]  /*24e10*/  STS.U16 [R8+UR5+0x10980], R6 ;  /* 0x0109800608007988 */ /* 0x000fe80008000405 */
[----:B------:R-:W-:Y:S04]  /*24e20*/  STS.U16 [R8+UR5+0x10d80], R12 ;  /* 0x010d800c08007988 */ /* 0x000fe80008000405 */
[----:B------:R4:W-:Y:S04]  /*24e30*/  STS.U16 [R2+UR5+0x10200], R15 ;  /* 0x0102000f02007988 */ /* 0x0009e80008000405 */
[----:B------:R-:W-:Y:S04]  /*24e40*/  STS.U16 [R2+UR5+0x10600], R25 ;  /* 0x0106001902007988 */ /* 0x000fe80008000405 */
[----:B------:R-:W-:Y:S04]  /*24e50*/  STS.U16 [R2+UR5+0x10a00], R7 ;  /* 0x010a000702007988 */ /* 0x000fe80008000405 */
[----:B------:R-:W-:Y:S01]  /*24e60*/  STS.U16 [R2+UR5+0x10e00], R16 ;  /* 0x010e001002007988 */ /* 0x000fe20008000405 */
[----:B----4-:R-:W-:-:S05]  /*24e70*/  IMAD.SHL.U32 R15, R3, 0x2, RZ ;  /* 0x00000002030f7824 */ /* 0x010fca00078e00ff */
[----:B------:R-:W-:-:S05]  /*24e80*/  LOP3.LUT R15, R15, 0x50, RZ, 0x3c, !PT ;  /* 0x000000500f0f7812 */ /* 0x000fca00078e3cff */
[----:B---3--:R0:W-:Y:S04]  /*24e90*/  STS.U16 [R15+UR5+0x10280], R13 ;  /* 0x0102800d0f007988 */ /* 0x0081e80008000405 */
[----:B------:R-:W-:Y:S04]  /*24ea0*/  STS.U16 [R15+UR5+0x10680], R21 ;  /* 0x010680150f007988 */ /* 0x000fe80008000405 */
[----:B------:R-:W-:Y:S01]  /*24eb0*/  STS.U16 [R15+UR5+0x10a80], R10 ;  /* 0x010a800a0f007988 */ /* 0x000fe20008000405 */
[----:B0-----:R-:W-:-:S03]  /*24ec0*/  IMAD.SHL.U32 R13, R3, 0x2, RZ ;  /* 0x00000002030d7824 */ /* 0x001fc600078e00ff */
[----:B------:R-:W-:Y:S02]  /*24ed0*/  STS.U16 [R15+UR5+0x10e80], R20 ;  /* 0x010e80140f007988 */ /* 0x000fe40008000405 */
[----:B------:R-:W-:-:S05]  /*24ee0*/  LOP3.LUT R13, R13, 0x60, RZ, 0x3c, !PT ;  /* 0x000000600d0d7812 */ /* 0x000fca00078e3cff */
[----:B------:R0:W-:Y:S04]  /*24ef0*/  STS.U16 [R13+UR5+0x10300], R28 ;  /* 0x0103001c0d007988 */ /* 0x0001e80008000405 */
[----:B0-----:R-:W2:Y:S01]  /*24f00*/  LDL.LU R28, [R1+0x2e58] ;  /* 0x002e5800011c7983 */ /* 0x001ea20000300800 */
[----:B------:R-:W0:Y:S01]  /*24f10*/  S2R R3, SR_TID.X ;  /* 0x0000000000037919 */ /* 0x000e220000002100 */
[----:B------:R-:W1:Y:S02]  /*24f20*/  S2R R15, SR_TID.X ;  /* 0x00000000000f7919 */ /* 0x000e640000002100 */
[----:B------:R-:W-:Y:S04]  /*24f30*/  STS.U16 [R13+UR5+0x10700], R19 ;  /* 0x010700130d007988 */ /* 0x000fe80008000405 */
[----:B------:R-:W-:Y:S04]  /*24f40*/  STS.U16 [R13+UR5+0x10b00], R18 ;  /* 0x010b00120d007988 */ /* 0x000fe80008000405 */
[----:B------:R-:W-:Y:S04]  /*24f50*/  STS.U16 [R13+UR5+0x10f00], R22 ;  /* 0x010f00160d007988 */ /* 0x000fe80008000405 */
[----:B------:R-:W-:Y:S04]  /*24f60*/  STS.U16 [R0+UR5+0x10380], R14 ;  /* 0x0103800e00007988 */ /* 0x000fe80008000405 */
[----:B------:R-:W-:Y:S04]  /*24f70*/  STS.U16 [R0+UR5+0x10780], R17 ;  /* 0x0107801100007988 */ /* 0x000fe80008000405 */
[----:B------:R-:W-:Y:S04]  /*24f80*/  STS.U16 [R0+UR5+0x10b80], R23 ;  /* 0x010b801700007988 */ /* 0x000fe80008000405 */
[----:B------:R-:W-:Y:S01]  /*24f90*/  STS.U16 [R0+UR5+0x10f80], R24 ;  /* 0x010f801800007988 */ /* 0x000fe20008000405 */
[----:B------:R-:W-:Y:S01]  /*24fa0*/  BAR.SYNC.DEFER_BLOCKING 0x0 ;  /* 0x0000000000007b1d */ /* 0x000fe20000010000 */
[----:B0-----:R-:W-:Y:S01]  /*24fb0*/  LOP3.LUT R3, R3, 0x7, RZ, 0xc0, !PT ;  /* 0x0000000703037812 */ /* 0x001fe200078ec0ff */
[----:B-1----:R-:W-:-:S04]  /*24fc0*/  IMAD.SHL.U32 R15, R15, 0x2, RZ ;  /* 0x000000020f0f7824 */ /* 0x002fc800078e00ff */
[----:B------:R-:W-:-:S05]  /*24fd0*/  IMAD R3, R3, 0x90, RZ ;  /* 0x0000009003037824 */ /* 0x000fca00078e02ff */
[----:B------:R-:W-:-:S05]  /*24fe0*/  LOP3.LUT R2, R3, 0x30, R15, 0x78, !PT ;  /* 0x0000003003027812 */ /* 0x000fca00078e780f */
[----:B------:R-:W0:Y:S04]  /*24ff0*/  LDSM.16.M88.4 R12, [R2+UR5+0x10000] ;  /* 0x01000005020c783b */ /* 0x000e280008000200 */
[----:B------:R-:W-:Y:S04]  /*25000*/  LDSM.16.M88.4 R20, [R2+UR5+0x10800] ;  /* 0x010800050214783b */ /* 0x000fe80008000200 */
[----:B------:R-:W-:Y:S04]  /*25010*/  LDSM.16.M88.4 R24, [R2+UR5+0x10c00] ;  /* 0x010c00050218783b */ /* 0x000fe80008000200 */
[----:B0-----:R-:W-:Y:S01]  /*25020*/  STL.64 [R1+0x10], R12 ;  /* 0x0000100c01007387 */ /* 0x001fe20000100a00 */
[----:B------:R-:W-:-:S03]  /*25030*/  IMAD.MOV.U32 R4, RZ, RZ, R12 ;  /* 0x000000ffff047224 */ /* 0x000fc600078e000c */
[----:B------:R-:W-:Y:S01]  /*25040*/  STL.64 [R1+0x18], R14 ;  /* 0x0000180e01007387 */ /* 0x000fe20000100a00 */
[----:B------:R-:W-:-:S03]  /*25050*/  IMAD.MOV.U32 R3, RZ, RZ, R13 ;  /* 0x000000ffff037224 */ /* 0x000fc600078e000d */
[----:B------:R-:W0:Y:S04]  /*25060*/  LDSM.16.M88.4 R12, [R2+UR5+0x10400] ;  /* 0x01040005020c783b */ /* 0x000e280008000200 */
[----:B0-----:R-:W-:Y:S04]  /*25070*/  STL.64 [R1], R12 ;  /* 0x0000000c01007387 */ /* 0x001fe80000100a00 */
[----:B------:R-:W-:Y:S04]  /*25080*/  STL.64 [R1+0x8], R14 ;  /* 0x0000080e01007387 */ /* 0x000fe80000100a00 */
[----:B------:R-:W-:Y:S04]  /*25090*/  STL [R1+0x2aa4], R22 ;  /* 0x002aa41601007387 */ /* 0x000fe80000100800 */
[----:B------:R-:W-:Y:S04]  /*250a0*/  STL [R1+0x2aa0], R23 ;  /* 0x002aa01701007387 */ /* 0x000fe80000100800 */
[----:B------:R0:W-:Y:S02]  /*250b0*/  STL.64 [R1+0x2e50], R20 ;  /* 0x002e501401007387 */ /* 0x0001e40000100a00 */
[----:B0-----:R-:W-:-:S02]  /*250c0*/  IMAD.MOV.U32 R20, RZ, RZ, R4 ;  /* 0x000000ffff147224 */ /* 0x001fc400078e0004 */
[----:B------:R-:W-:Y:S04]  /*250d0*/  STL [R1+0x2aac], R26 ;  /* 0x002aac1a01007387 */ /* 0x000fe80000100800 */
[----:B------:R-:W-:Y:S04]  /*250e0*/  STL [R1+0x2aa8], R27 ;  /* 0x002aa81b01007387 */ /* 0x000fe80000100800 */
[----:B--2---:R-:W0:Y:S04]  /*250f0*/  LDSM.16.MT88.4 R4, [R28+UR5+0x80] ;  /* 0x000080051c04783b */ /* 0x004e280008004200 */
[----:B------:R-:W1:Y:S04]  /*25100*/  LDSM.16.MT88.4 R16, [R28+UR5+0x100] ;  /* 0x000100051c10783b */ /* 0x000e680008004200 */
[----:B------:R-:W-:Y:S04]  /*25110*/  LDSM.16.MT88.4 R8, [R28+UR5] ;  /* 0x000000051c08783b */ /* 0x000fe80008004200 */
[----:B0-----:R-:W-:Y:S04]  /*25120*/  STL.64 [R1+0x2e48], R6 ;  /* 0x002e480601007387 */ /* 0x001fe80000100a00 */
[----:B------:R0:W-:Y:S04]  /*25130*/  STL.64 [R1+0x2e40], R4 ;  /* 0x002e400401007387 */ /* 0x0001e80000100a00 */
[----:B0-----:R-:W2:Y:S04]  /*25140*/  LDL.LU.64 R4, [R1+0x5e0] ;  /* 0x0005e00001047983 */ /* 0x001ea80000300a00 */
[----:B------:R-:W2:Y:S01]  /*25150*/  LDL.LU.64 R6, [R1+0x5e8] ;  /* 0x0005e80001067983 */ /* 0x000ea20000300a00 */
[----:B------:R-:W-:-:S02]  /*25160*/  IMAD.MOV.U32 R0, RZ, RZ, R12 ;  /* 0x000000ffff007224 */ /* 0x000fc400078e000c */
[----:B------:R-:W-:Y:S01]  /*25170*/  IMAD.MOV.U32 R29, RZ, RZ, R13 ;  /* 0x000000ffff1d7224 */ /* 0x000fe200078e000d */
[----:B-1----:R-:W-:Y:S04]  /*25180*/  STL.64 [R1+0x2e00], R18 ;  /* 0x002e001201007387 */ /* 0x002fe80000100a00 */
[----:B------:R-:W-:Y:S04]  /*25190*/  STL.64 [R1+0x2df8], R16 ;  /* 0x002df81001007387 */ /* 0x000fe80000100a00 */
[----:B------:R-:W0:Y:S04]  /*251a0*/  LDSM.16.MT88.4 R12, [R28+UR5+0x180] ;  /* 0x000180051c0c783b */ /* 0x000e280008004200 */
[----:B------:R-:W1:Y:S01]  /*251b0*/  LDSM.16.MT88.4 R16, [R28+UR5+0x200] ;  /* 0x000200051c10783b */ /* 0x000e620008004200 */
[----:B------:R-:W-:-:S03]  /*251c0*/  IMAD.MOV.U32 R21, RZ, RZ, R3 ;  /* 0x000000ffff157224 */ /* 0x000fc600078e0003 */
[----:B0-----:R1:W-:Y:S04]  /*251d0*/  STL.64 [R1+0x2de0], R14 ;  /* 0x002de00e01007387 */ /* 0x0013e80000100a00 */
[----:B------:R0:W-:Y:S01]  /*251e0*/  STL.64 [R1+0x2dd8], R12 ;  /* 0x002dd80c01007387 */ /* 0x0001e20000100a00 */
[----:B-1----:R-:W-:Y:S02]  /*251f0*/  IMAD.MOV.U32 R15, RZ, RZ, R16 ;  /* 0x000000ffff0f7224 */ /* 0x002fe400078e0010 */
[----:B------:R-:W-:Y:S02]  /*25200*/  IMAD.MOV.U32 R14, RZ, RZ, R17 ;  /* 0x000000ffff0e7224 */ /* 0x000fe400078e0011 */
[----:B0-----:R-:W-:Y:S02]  /*25210*/  IMAD.MOV.U32 R13, RZ, RZ, R18 ;  /* 0x000000ffff0d7224 */ /* 0x001fe400078e0012 */
[----:B------:R-:W-:Y:S01]  /*25220*/  IMAD.MOV.U32 R12, RZ, RZ, R19 ;  /* 0x000000ffff0c7224 */ /* 0x000fe200078e0013 */
[----:B------:R-:W-:Y:S04]  /*25230*/  STL.64 [R1+0x2e10], R14 ;  /* 0x002e100e01007387 */ /* 0x000fe80000100a00 */
[----:B------:R0:W-:Y:S01]  /*25240*/  STL.64 [R1+0x2e08], R12 ;  /* 0x002e080c01007387 */ /* 0x0001e20000100a00 */
[----:B--2---:R-:W-:-:S15]  /*25250*/  HMMA.16816.F32.BF16 R4, R8, R20, R4 ;  /* 0x000000140804723c */ /* 0x004fde0000041804 */
[----:B------:R-:W-:-:S04]  /*25260*/  NOP ;  /* 0x0000000000007918 */ /* 0x000fc80000000000 */
[----:B------:R1:W-:Y:S04]  /*25270*/  STL [R1+0x150], R4 ;  /* 0x0001500401007387 */ /* 0x0003e80000100800 */
[----:B------:R-:W2:Y:S04]  /*25280*/  LDL.LU.64 R20, [R1+0x4f0] ;  /* 0x0004f00001147983 */ /* 0x000ea80000300a00 */
[----:B------:R-:W2:Y:S04]  /*25290*/  LDL.LU.64 R22, [R1+0x4f8] ;  /* 0x0004f80001167983 */ /* 0x000ea80000300a00 */
[----:B------:R-:W3:Y:S04]  /*252a0*/  LDL.LU.64 R16, [R1+0x4c0] ;  /* 0x0004c00001107983 */ /* 0x000ee80000300a00 */
[----:B------:R-:W3:Y:S04]  /*252b0*/  LDL.LU.64 R18, [R1+0x4c8] ;  /* 0x0004c80001127983 */ /* 0x000ee80000300a00 */
[----:B0-----:R-:W4:Y:S04]  /*252c0*/  LDL.LU.64 R12, [R1+0x420] ;  /* 0x00042000010c7983 */ /* 0x001f280000300a00 */
[----:B------:R-:W2:Y:S01]  /*252d0*/  LDL.LU.64 R14, [R1+0x428] ;  /* 0x00042800010e7983 */ /* 0x000ea20000300a00 */
[----:B------:R-:W-:-:S02]  /*252e0*/  IMAD.MOV.U32 R26, RZ, RZ, R0 ;  /* 0x000000ffff1a7224 */ /* 0x000fc400078e0000 */
[----:B------:R-:W-:Y:S02]  /*252f0*/  IMAD.MOV.U32 R0, RZ, RZ, R7 ;  /* 0x000000ffff007224 */ /* 0x000fe400078e0007 */
[----:B------:R-:W-:Y:S02]  /*25300*/  IMAD.MOV.U32 R2, RZ, RZ, R6 ;  /* 0x000000ffff027224 */ /* 0x000fe400078e0006 */
[----:B------:R-:W-:Y:S01]  /*25310*/  IMAD.MOV.U32 R3, RZ, RZ, R5 ;  /* 0x000000ffff037224 */ /* 0x000fe200078e0005 */
[----:B--2---:R-:W-:Y:S04]  /*25320*/  STL.64 [R1+0x2e20], R14 ;  /* 0x002e200e01007387 */ /* 0x004fe80000100a00 */
[----:B----4-:R0:W-:Y:S04]  /*25330*/  STL.64 [R1+0x2e18], R12 ;  /* 0x002e180c01007387 */ /* 0x0101e80000100a00 */
[----:B-1----:R-:W2:Y:S04]  /*25340*/  LDL.LU.64 R4, [R1+0x390] ;  /* 0x0003900001047983 */ /* 0x002ea80000300a00 */
[----:B------:R-:W2:Y:S01]  /*25350*/  LDL.LU.64 R6, [R1+0x398] ;  /* 0x0003980001067983 */ /* 0x000ea20000300a00 */
[----:B0-----:R-:W-:-:S02]  /*25360*/  IMAD.MOV.U32 R12, RZ, RZ, R26 ;  /* 0x000000ffff0c7224 */ /* 0x001fc400078e001a */
[----:B------:R-:W-:-:S07]  /*25370*/  IMAD.MOV.U32 R13, RZ, RZ, R29 ;  /* 0x000000ffff0d7224 */ /* 0x000fce00078e001d */
[C---:B------:R-:W-:Y:S01]  /*25380*/  HMMA.16816.F32.BF16 R20, R8.reuse, R12, R20 ;  /* 0x0000000c0814723c */ /* 0x040fe20000041814 */
[----:B------:R-:W-:Y:S04]  /*25390*/  STL [R1+0x2b28], R0 ;  /* 0x002b280001007387 */ /* 0x000fe80000100800 */
[----:B------:R-:W-:Y:S04]  /*253a0*/  STL [R1+0x2b24], R2 ;  /* 0x002b240201007387 */ /* 0x000fe80000100800 */
[----:B------:R-:W-:Y:S10]  /*253b0*/  STL [R1+0x2b20], R3 ;  /* 0x002b200301007387 */ /* 0x000ff40000100800 */
[----:B------:R0:W-:Y:S04]  /*253c0*/  STL.64 [R1+0x140], R20 ;  /* 0x0001401401007387 */ /* 0x0001e80000100a00 */
[----:B------:R-:W-:Y:S04]  /*253d0*/  STL.64 [R1+0x148], R22 ;  /* 0x0001481601007387 */ /* 0x000fe80000100a00 */
[----:B0-----:R-:W3:Y:S04]  /*253e0*/  LDL.LU.64 R20, [R1+0x2e50] ;  /* 0x002e500001147983 */ /* 0x001ee80000300a00 */
[----:B------:R0:W-:Y:S04]  /*253f0*/  STL.64 [R1+0x2e38], R12 ;  /* 0x002e380c01007387 */ /* 0x0001e80000100a00 */
[----:B0-----:R-:W4:Y:S04]  /*25400*/  LDL.LU.64 R12, [R1+0x5c0] ;  /* 0x0005c000010c7983 */ /* 0x001f280000300a00 */
[----:B------:R-:W4:Y:S01]  /*25410*/  LDL.LU.64 R14, [R1+0x5c8] ;  /* 0x0005c800010e7983 */ /* 0x000f220000300a00 */
[----:B---3--:R-:W-:-:S15]  /*25420*/  HMMA.16816.F32.BF16 R16, R8, R20, R16 ;  /* 0x000000140810723c */ /* 0x008fde0000041810 */
[----:B------:R-:W-:-:S04]  /*25430*/  NOP ;  /* 0x0000000000007918 */ /* 0x000fc80000000000 */
[----:B------:R0:W-:Y:S04]  /*25440*/  STL.64 [R1+0x130], R16 ;  /* 0x0001301001007387 */ /* 0x0001e80000100a00 */
[----:B------:R1:W-:Y:S01]  /*25450*/  STL [R1+0x138], R18 ;  /* 0x0001381201007387 */ /* 0x0003e20000100800 */
[----:B------:R-:W-:-:S03]  /*25460*/  IMAD.MOV.U32 R0, RZ, RZ, R19 ;  /* 0x000000ffff007224 */ /* 0x000fc600078e0013 */
[----:B0-----:R-:W3:Y:S04]  /*25470*/  LDL.LU.64 R16, [R1+0x340] ;  /* 0x0003400001107983 */ /* 0x001ee80000300a00 */
[----:B-1----:R-:W3:Y:S01]  /*25480*/  LDL.LU.64 R18, [R1+0x348] ;  /* 0x0003480001127983 */ /* 0x002ee20000300a00 */
[----:B--2---:R-:W-:Y:S03]  /*25490*/  HMMA.16816.F32.BF16 R8, R8, R24, R4 ;  /* 0x000000180808723c */ /* 0x004fe60000041804 */
[----:B---3--:R-:W-:Y:S04]  /*254a0*/  STL.64 [R1+0x2e30], R18 ;  /* 0x002e301201007387 */ /* 0x008fe80000100a00 */
[----:B------:R0:W-:Y:S04]  /*254b0*/  STL.64 [R1+0x2e28], R16 ;  /* 0x002e281001007387 */ /* 0x0001e80000100a00 */
[----:B0-----:R-:W2:Y:S04]  /*254c0*/  LDL.LU.64 R16, [R1+0x4e0] ;  /* 0x0004e00001107983 */ /* 0x001ea80000300a00 */
[----:B------:R-:W2:Y:S04]  /*254d0*/  LDL.LU.64 R18, [R1+0x4e8] ;  /* 0x0004e80001127983 */ /* 0x000ea80000300a00 */
[----:B------:R-:W-:Y:S04]  /*254e0*/  STL [R1+0x2b98], R0 ;  /* 0x002b980001007387 */ /* 0x000fe80000100800 */
[----:B------:R-:W4:Y:S04]  /*254f0*/  LDL.LU.64 R6, [R1+0x2e48] ;  /* 0x002e480001067983 */ /* 0x000f280000300a00 */
[----:B------:R-:W4:Y:S04]  /*25500*/  LDL.LU.64 R4, [R1+0x2e40] ;  /* 0x002e400001047983 */ /* 0x000f280000300a00 */
[----:B------:R0:W-:Y:S04]  /*25510*/  STL.64 [R1+0x120], R8 ;  /* 0x0001200801007387 */ /* 0x0001e80000100a00 */
[----:B------:R-:W-:Y:S04]  /*25520*/  STL.64 [R1+0x128], R10 ;  /* 0x0001280a01007387 */ /* 0x000fe80000100a00 */
[----:B0-----:R-:W4:Y:S02]  /*25530*/  LDL.64 R8, [R1+0x10] ;  /* 0x0000100001087983 */ /* 0x001f240000100a00 */
[----:B----4-:R-:W-:-:S15]  /*25540*/  HMMA.16816.F32.BF16 R12, R4, R8, R12 ;  /* 0x00000008040c723c */ /* 0x010fde000004180c */
[----:B------:R-:W-:-:S04]  /*25550*/  NOP ;  /* 0x0000000000007918 */ /* 0x000fc80000000000 */
[----:B------:R-:W-:Y:S02]  /*25560*/  IMAD.MOV.U32 R26, RZ, RZ, R12 ;  /* 0x000000ffff1a7224 */ /* 0x000fe400078e000c */
[----:B------:R-:W-:Y:S02]  /*25570*/  IMAD.MOV.U32 R27, RZ, RZ, R13 ;  /* 0x000000ffff1b7224 */ /* 0x000fe400078e000d */
[----:B------:R-:W2:Y:S01]  /*25580*/  LDL.LU.64 R12, [R1+0x2e38] ;  /* 0x002e3800010c7983 */ /* 0x000ea20000300a00 */
[----:B------:R-:W-:Y:S02]  /*25590*/  IMAD.MOV.U32 R22, RZ, RZ, R14 ;  /* 0x000000ffff167224 */ /* 0x000fe400078e000e */
[----:B------:R-:W-:Y:S02]  /*255a0*/  IMAD.MOV.U32 R23, RZ, RZ, R15 ;  /* 0x000000ffff177224 */ /* 0x000fe400078e000f */
[----:B--2---:R-:W-:Y:S01]  /*255b0*/  HMMA.16816.F32.BF16 R12, R4, R12, R16 ;  /* 0x0000000c040c723c */ /* 0x004fe20000041810 */
[----:B------:R-:W2:Y:S04]  /*255c0*/  LDL.LU.64 R18, [R1+0x2e30] ;  /* 0x002e300001127983 */ /* 0x000ea80000300a00 */
[----:B------:R-:W2:-:S14]  /*255d0*/  LDL.LU.64 R16, [R1+0x2e28] ;  /* 0x002e280001107983 */ /* 0x000e9c0000300a00 */
[----:B------:R-:W-:Y:S04]  /*255e0*/  STL.64 [R1+0x100], R12 ;  /* 0x0001000c01007387 */ /* 0x000fe80000100a00 */
[----:B------:R0:W-:Y:S04]  /*255f0*/  STL.64 [R1+0x108], R14 ;  /* 0x0001080e01007387 */ /* 0x0001e80000100a00 */
[----:B0-----:R-:W3:Y:S04]  /*25600*/  LDL.LU.64 R14, [R1+0x2e20] ;  /* 0x002e2000010e7983 */ /* 0x001ee80000300a00 */
[----:B------:R-:W3:Y:S02]  /*25610*/  LDL.LU.64 R12, [R1+0x2e18] ;  /* 0x002e1800010c7983 */ /* 0x000ee40000300a00 */
[C---:B---3--:R-:W-:Y:S08]  /*25620*/  HMMA.16816.F32.BF16 R12, R4.reuse, R20, R12 ;  /* 0x00000014040c723c */ /* 0x048ff0000004180c */
[----:B--2---:R-:W-:Y:S11]  /*25630*/  HMMA.16816.F32.BF16 R4, R4, R24, R16 ;  /* 0x000000180404723c */ /* 0x004ff60000041810 */
[----:B------:R-:W-:Y:S04]  /*25640*/  STL.64 [R1+0xf0], R12 ;  /* 0x0000f00c01007387 */ /* 0x000fe80000100a00 */
[----:B------:R0:W-:Y:S01]  /*25650*/  STL [R1+0xf8], R14 ;  /* 0x0000f80e01007387 */ /* 0x0001e20000100800 */
[----:B------:R-:W-:-:S03]  /*25660*/  IMAD.MOV.U32 R29, RZ, RZ, R15 ;  /* 0x000000ffff1d7224 */ /* 0x000fc600078e000f */
[----:B0-----:R-:W2:Y:S04]  /*25670*/  LDL.LU.64 R14, [R1+0x2e10] ;  /* 0x002e1000010e7983 */ /* 0x001ea80000300a00 */
[----:B------:R-:W3:Y:S04]  /*25680*/  LDL.LU.64 R12, [R1+0x2e08] ;  /* 0x002e0800010c7983 */ /* 0x000ee80000300a00 */
[----:B------:R-:W-:Y:S04]  /*25690*/  STL.64 [R1+0x2df0], R22 ;  /* 0x002df01601007387 */ /* 0x000fe80000100a00 */
[----:B------:R0:W-:Y:S04]  /*256a0*/  STL.64 [R1+0x2de8], R20 ;  /* 0x002de81401007387 */ /* 0x0001e80000100a00 */
[----:B0-----:R-:W4:Y:S04]  /*256b0*/  LDL.LU.64 R20, [R1+0x5a0] ;  /* 0x0005a00001147983 */ /* 0x001f280000300a00 */
[----:B------:R-:W4:Y:S04]  /*256c0*/  LDL.LU.64 R22, [R1+0x5a8] ;  /* 0x0005a80001167983 */ /* 0x000f280000300a00 */
[----:B------:R-:W-:Y:S04]  /*256d0*/  STL [R1+0x2b9c], R29 ;  /* 0x002b9c1d01007387 */ /* 0x000fe80000100800 */
[----:B------:R-:W4:Y:S04]  /*256e0*/  LDL.LU.64 R18, [R1+0x2e00] ;  /* 0x002e000001127983 */ /* 0x000f280000300a00 */
[----:B------:R-:W4:Y:S04]  /*256f0*/  LDL.LU.64 R16, [R1+0x2df8] ;  /* 0x002df80001107983 */ /* 0x000f280000300a00 */
[----:B------:R-:W-:Y:S04]  /*25700*/  STL.64 [R1+0xc0], R4 ;  /* 0x0000c00401007387 */ /* 0x000fe80000100a00 */
[----:B------:R4:W-:Y:S01]  /*25710*/  STL.64 [R1+0xc8], R6 ;  /* 0x0000c80601007387 */ /* 0x0009e20000100a00 */
[----:B------:R-:W-:-:S02]  /*25720*/  IMAD.MOV.U32 R2, RZ, RZ, R8 ;  /* 0x000000ffff027224 */ /* 0x000fc400078e0008 */
[----:B------:R-:W-:Y:S01]  /*25730*/  IMAD.MOV.U32 R0, RZ, RZ, R9 ;  /* 0x000000ffff007224 */ /* 0x000fe200078e0009 */
[----:B----4-:R-:W-:Y:S01]  /*25740*/  HMMA.16816.F32.BF16 R4, R16, R8, R20 ;  /* 0x000000081004723c */ /* 0x010fe20000041814 */
[----:B------:R-:W0:-:S15]  /*25750*/  LDSM.16.MT88.4 R8, [R28+UR5+0x280] ;  /* 0x000280051c08783b */ /* 0x000e1e0008004200 */
[----:B------:R-:W-:-:S03]  /*25760*/  NOP ;  /* 0x0000000000007918 */ /* 0x000fc60000000000 */
[----:B------:R1:W-:Y:S04]  /*25770*/  STL.64 [R1+0xb0], R4 ;  /* 0x0000b00401007387 */ /* 0x0003e80000100a00 */
[----:B------:R4:W-:Y:S04]  /*25780*/  STL.64 [R1+0xb8], R6 ;  /* 0x0000b80601007387 */ /* 0x0009e80000100a00 */
[----:B------:R-:W2:Y:S04]  /*25790*/  LDL.LU.64 R20, [R1+0x4b0] ;  /* 0x0004b00001147983 */ /* 0x000ea80000300a00 */
[----:B------:R-:W2:Y:S04]  /*257a0*/  LDL.LU.64 R22, [R1+0x4b8] ;  /* 0x0004b80001167983 */ /* 0x000ea80000300a00 */
[----:B-1----:R-:W2:Y:S04]  /*257b0*/  LDL.LU.64 R4, [R1+0x3e0] ;  /* 0x0003e00001047983 */ /* 0x002ea80000300a00 */
[----:B----4-:R-:W4:Y:S04]  /*257c0*/  LDL.LU.64 R6, [R1+0x3e8] ;  /* 0x0003e80001067983 */ /* 0x010f280000300a00 */
[----:B0-----:R3:W-:Y:S04]  /*257d0*/  STL.64 [R1+0x2d68], R10 ;  /* 0x002d680a01007387 */ /* 0x0017e80000100a00 */
[----:B------:R2:W-:Y:S01]  /*257e0*/  STL.64 [R1+0x2d60], R8 ;  /* 0x002d600801007387 */ /* 0x0005e20000100a00 */
[----:B---3--:R-:W-:-:S02]  /*257f0*/  IMAD.MOV.U32 R10, RZ, RZ, R13 ;  /* 0x000000ffff0a7224 */ /* 0x008fc400078e000d */
[----:B------:R-:W-:Y:S02]  /*25800*/  IMAD.MOV.U32 R11, RZ, RZ, R12 ;  /* 0x000000ffff0b7224 */ /* 0x000fe400078e000c */
[----:B--2---:R-:W-:Y:S02]  /*25810*/  IMAD.MOV.U32 R8, RZ, RZ, R15 ;  /* 0x000000ffff087224 */ /* 0x004fe400078e000f */
[----:B------:R-:W-:Y:S01]  /*25820*/  IMAD.MOV.U32 R9, RZ, RZ, R14 ;  /* 0x000000ffff097224 */ /* 0x000fe200078e000e */
[----:B------:R-:W2:Y:S04]  /*25830*/  LDL.LU.64 R12, [R1+0x280] ;  /* 0x00028000010c7983 */ /* 0x000ea80000300a00 */
[----:B------:R-:W2:Y:S04]  /*25840*/  LDL.LU.64 R14, [R1+0x288] ;  /* 0x00028800010e7983 */ /* 0x000ea80000300a00 */
[----:B------:R-:W-:Y:S04]  /*25850*/  STL.64 [R1+0x2da8], R10 ;  /* 0x002da80a01007387 */ /* 0x000fe80000100a00 */
[----:B------:R0:W-:Y:S04]  /*25860*/  STL.64 [R1+0x2da0], R8 ;  /* 0x002da00801007387 */ /* 0x0001e80000100a00 */
[----:B0-----:R-:W3:Y:S04]  /*25870*/  LDL.LU.64 R8, [R1+0x3c0] ;  /* 0x0003c00001087983 */ /* 0x001ee80000300a00 */
[----:B------:R-:W2:Y:S04]  /*25880*/  LDL.LU.64 R10, [R1+0x3c8] ;  /* 0x0003c800010a7983 */ /* 0x000ea80000300a00 */
[----:B--2---:R-:W-:Y:S04]  /*25890*/  STL.64 [R1+0x2db8], R10 ;  /* 0x002db80a01007387 */ /* 0x004fe80000100a00 */
[----:B---3--:R0:W-:Y:S04]  /*258a0*/  STL.64 [R1+0x2db0], R8 ;  /* 0x002db00801007387 */ /* 0x0081e80000100a00 */
[----:B0-----:R-:W2:Y:S02]  /*258b0*/  LDL.64 R8, [R1] ;  /* 0x0000000001087983 */ /* 0x001ea40000100a00 */
[----:B--2---:R-:W-:-:S15]  /*258c0*/  HMMA.16816.F32.BF16 R20, R16, R8, R20 ;  /* 0x000000081014723c */ /* 0x004fde0000041814 */
[----:B------:R-:W-:-:S04]  /*258d0*/  NOP ;  /* 0x0000000000007918 */ /* 0x000fc80000000000 */
[----:B------:R-:W-:Y:S04]  /*258e0*/  STL.64 [R1+0xe0], R20 ;  /* 0x0000e01401007387 */ /* 0x000fe80000100a00 */
[----:B------:R0:W-:Y:S04]  /*258f0*/  STL.64 [R1+0xe8], R22 ;  /* 0x0000e81601007387 */ /* 0x0001e80000100a00 */
[----:B0-----:R-:W2:Y:S04]  /*25900*/  LDL.LU.64 R22, [R1+0x2df0] ;  /* 0x002df00001167983 */ /* 0x001ea80000300a00 */
[----:B------:R-:W4:Y:S04]  /*25910*/  LDL.LU.64 R20, [R1+0x2de8] ;  /* 0x002de80001147983 */ /* 0x000f280000300a00 */
[----:B------:R0:W-:Y:S04]  /*25920*/  STL.64 [R1+0x2dd0], R8 ;  /* 0x002dd00801007387 */ /* 0x0001e80000100a00 */
[----:B0-----:R-:W3:Y:S04]  /*25930*/  LDL.LU.64 R8, [R1+0x590] ;  /* 0x0005900001087983 */ /* 0x001ee80000300a00 */
[----:B------:R-:W3:Y:S01]  /*25940*/  LDL.LU.64 R10, [R1+0x598] ;  /* 0x00059800010a7983 */ /* 0x000ee20000300a00 */
[C---:B----4-:R-:W-:Y:S08]  /*25950*/  HMMA.16816.F32.BF16 R4, R16.reuse, R20, R4 ;  /* 0x000000141004723c */ /* 0x050ff00000041804 */
[----:B------:R-:W-:Y:S01]  /*25960*/  HMMA.16816.F32.BF16 R16, R16, R24, R12 ;  /* 0x000000181010723c */ /* 0x000fe2000004180c */
[----:B--2---:R-:W-:Y:S04]  /*25970*/  STL.64 [R1+0x2dc8], R22 ;  /* 0x002dc81601007387 */ /* 0x004fe80000100a00 */
[----:B------:R0:W-:Y:S06]  /*25980*/  STL.64 [R1+0x2dc0], R20 ;  /* 0x002dc01401007387 */ /* 0x0001ec0000100a00 */
[----:B------:R1:W-:Y:S04]  /*25990*/  STL.64 [R1+0xd0], R4 ;  /* 0x0000d00401007387 */ /* 0x0003e80000100a00 */
[----:B------:R2:W-:Y:S04]  /*259a0*/  STL.64 [R1+0xd8], R6 ;  /* 0x0000d80601007387 */ /* 0x0005e80000100a00 */
[----:B0-----:R-:W4:Y:S04]  /*259b0*/  LDL.LU.64 R20, [R1+0x4a0] ;  /* 0x0004a00001147983 */ /* 0x001f280000300a00 */
[----:B------:R-:W4:Y:S04]  /*259c0*/  LDL.LU.64 R22, [R1+0x4a8] ;  /* 0x0004a80001167983 */ /* 0x000f280000300a00 */
[----:B-1----:R-:W3:Y:S04]  /*259d0*/  LDL.LU.64 R4, [R1+0x270] ;  /* 0x0002700001047983 */ /* 0x002ee80000300a00 */
[----:B--2---:R-:W2:Y:S04]  /*259e0*/  LDL.LU.64 R6, [R1+0x278] ;  /* 0x0002780001067983 */ /* 0x004ea80000300a00 */
[----:B------:R-:W3:Y:S04]  /*259f0*/  LDL.LU.64 R14, [R1+0x2de0] ;  /* 0x002de000010e7983 */ /* 0x000ee80000300a00 */
[----:B------:R-:W3:Y:S04]  /*25a00*/  LDL.LU.64 R12, [R1+0x2dd8] ;  /* 0x002dd800010c7983 */ /* 0x000ee80000300a00 */
[----:B------:R0:W-:Y:S04]  /*25a10*/  STL.64 [R1+0xa0], R16 ;  /* 0x0000a01001007387 */ /* 0x0001e80000100a00 */
[----:B------:R1:W-:Y:S04]  /*25a20*/  STL.64 [R1+0xa8], R18 ;  /* 0x0000a81201007387 */ /* 0x0003e80000100a00 */
[----:B0-----:R-:W2:Y:S04]  /*25a30*/  LDL.LU.64 R16, [R1+0x300] ;  /* 0x0003000001107983 */ /* 0x001ea80000300a00 */
[----:B-1----:R-:W2:Y:S04]  /*25a40*/  LDL.LU.64 R18, [R1+0x308] ;  /* 0x0003080001127983 */ /* 0x002ea80000300a00 */
[----:B--2---:R-:W-:Y:S04]  /*25a50*/  STL.64 [R1+0x2d88], R18 ;  /* 0x002d881201007387 */ /* 0x004fe80000100a00 */
[----:B------:R0:W-:Y:S02]  /*25a60*/  STL.64 [R1+0x2d80], R16 ;  /* 0x002d801001007387 */ /* 0x0001e40000100a00 */
[----:B0-----:R-:W-:-:S02]  /*25a70*/  IMAD.MOV.U32 R16, RZ, RZ, R2 ;  /* 0x000000ffff107224 */ /* 0x001fc400078e0002 */
[----:B------:R-:W-:-:S07]  /*25a80*/  IMAD.MOV.U32 R17, RZ, RZ, R0 ;  /* 0x000000ffff117224 */ /* 0x000fce00078e0000 */
[----:B---3--:R-:W-:-:S15]  /*25a90*/  HMMA.16816.F32.BF16 R8, R12, R16, R8 ;  /* 0x000000100c08723c */ /* 0x008fde0000041808 */
[----:B------:R-:W-:-:S04]  /*25aa0*/  NOP ;  /* 0x0000000000007918 */ /* 0x000fc80000000000 */
[----:B------:R0:W-:Y:S04]  /*25ab0*/  STL.64 [R1+0x90], R8 ;  /* 0x0000900801007387 */ /* 0x0001e80000100a00 */
[----:B------:R-:W-:Y:S04]  /*25ac0*/  STL.64 [R1+0x98], R10 ;  /* 0x0000980a01007387 */ /* 0x000fe80000100a00 */
[----:B0-----:R-:W4:Y:S02]  /*25ad0*/  LDL.LU.64 R8, [R1+0x2dd0] ;  /* 0x002dd00001087983 */ /* 0x001f240000300a00 */
[----:B----4-:R-:W-:Y:S01]  /*25ae0*/  HMMA.16816.F32.BF16 R20, R12, R8, R20 ;  /* 0x000000080c14723c */ /* 0x010fe20000041814 */
[----:B------:R-:W-:-:S02]  /*25af0*/  IMAD.MOV.U32 R2, RZ, RZ, R8 ;  /* 0x000000ffff027224 */ /* 0x000fc400078e0008 */
[----:B------:R-:W-:-:S15]  /*25b00*/  IMAD.MOV.U32 R0, RZ, RZ, R9 ;  /* 0x000000ffff007224 */ /* 0x000fde00078e0009 */
[----:B------:R-:W-:Y:S01]  /*25b10*/  NOP ;  /* 0x0000000000007918 */ /* 0x000fe20000000000 */
[----:B------:R-:W-:Y:S04]  /*25b20*/  STL.64 [R1+0x80], R20 ;  /* 0x0000801401007387 */ /* 0x000fe80000100a00 */
[----:B------:R0:W-:Y:S04]  /*25b30*/  STL.64 [R1+0x88], R22 ;  /* 0x0000881601007387 */ /* 0x0001e80000100a00 */
[----:B0-----:R-:W2:Y:S04]  /*25b40*/  LDL.LU.64 R22, [R1+0x2dc8] ;  /* 0x002dc80001167983 */ /* 0x001ea80000300a00 */
[----:B------:R-:W3:Y:S04]  /*25b50*/  LDL.LU.64 R20, [R1+0x2dc0] ;  /* 0x002dc00001147983 */ /* 0x000ee80000300a00 */
[----:B------:R-:W3:Y:S04]  /*25b60*/  LDL.LU.64 R10, [R1+0x2db8] ;  /* 0x002db800010a7983 */ /* 0x000ee80000300a00 */
[----:B------:R-:W3:Y:S01]  /*25b70*/  LDL.LU.64 R8, [R1+0x2db0] ;  /* 0x002db00001087983 */ /* 0x000ee20000300a00 */
[C---:B------:R-:W-:Y:S08]  /*25b80*/  HMMA.16816.F32.BF16 R4, R12.reuse, R24, R4 ;  /* 0x000000180c04723c */ /* 0x040ff00000041804 */
[----:B---3--:R-:W-:-:S15]  /*25b90*/  HMMA.16816.F32.BF16 R8, R12, R20, R8 ;  /* 0x000000140c08723c */ /* 0x008fde0000041808 */
[----:B------:R-:W-:-:S04]  /*25ba0*/  NOP ;  /* 0x0000000000007918 */ /* 0x000fc80000000000 */
[----:B------:R-:W-:Y:S04]  /*25bb0*/  STL.64 [R1+0x70], R8 ;  /* 0x0000700801007387 */ /* 0x000fe80000100a00 */
[----:B------:R0:W-:Y:S04]  /*25bc0*/  STL.64 [R1+0x78], R10 ;  /* 0x0000780a01007387 */ /* 0x0001e80000100a00 */
[----:B0-----:R-:W3:Y:S04]  /*25bd0*/  LDL.LU.64 R10, [R1+0x2da8] ;  /* 0x002da800010a7983 */ /* 0x001ee80000300a00 */
[----:B------:R-:W3:Y:S04]  /*25be0*/  LDL.LU.64 R8, [R1+0x2da0] ;  /* 0x002da00001087983 */ /* 0x000ee80000300a00 */
[----:B--2---:R-:W-:Y:S04]  /*25bf0*/  STL.64 [R1+0x2d98], R22 ;  /* 0x002d981601007387 */ /* 0x004fe80000100a00 */
[----:B------:R0:W-:Y:S04]  /*25c00*/  STL.64 [R1+0x2d90], R20 ;  /* 0x002d901401007387 */ /* 0x0001e80000100a00 */
[----:B0-----:R-:W3:Y:S04]  /*25c10*/  LDL.LU.64 R20, [R1+0x540] ;  /* 0x0005400001147983 */ /* 0x001ee80000300a00 */
[----:B------:R-:W3:Y:S04]  /*25c20*/  LDL.LU.64 R22, [R1+0x548] ;  /* 0x0005480001167983 */ /* 0x000ee80000300a00 */
[----:B------:R-:W-:Y:S04]  /*25c30*/  STL.64 [R1+0x40], R4 ;  /* 0x0000400401007387 */ /* 0x000fe80000100a00 */
[----:B------:R-:W-:Y:S04]  /*25c40*/  STL.64 [R1+0x48], R6 ;  /* 0x0000480601007387 */ /* 0x000fe80000100a00 */
[----:B------:R-:W0:Y:S04]  /*25c50*/  LDSM.16.MT88.4 R4, [R28+UR5+0x300] ;  /* 0x000300051c04783b */ /* 0x000e280008004200 */
[----:B0-----:R-:W-:Y:S04]  /*25c60*/  STL.64 [R1+0x2d30], R6 ;  /* 0x002d300601007387 */ /* 0x001fe80000100a00 */
[----:B------:R0:W-:Y:S04]  /*25c70*/  STL.64 [R1+0x2d28], R4 ;  /* 0x002d280401007387 */ /* 0x0001e80000100a00 */
[----:B0-----:R-:W2:Y:S04]  /*25c80*/  LDL.LU.64 R4, [R1+0x380] ;  /* 0x0003800001047983 */ /* 0x001ea80000300a00 */
[----:B------:R-:W2:Y:S01]  /*25c90*/  LDL.LU.64 R6, [R1+0x388] ;  /* 0x0003880001067983 */ /* 0x000ea20000300a00 */
[----:B------:R-:W-:-:S02]  /*25ca0*/  IMAD.MOV.U32 R12, RZ, RZ, R2 ;  /* 0x000000ffff0c7224 */ /* 0x000fc400078e0002 */
[----:B------:R-:W-:Y:S01]  /*25cb0*/  IMAD.MOV.U32 R13, RZ, RZ, R0 ;  /* 0x000000ffff0d7224 */ /* 0x000fe200078e0000 */
[----:B---3--:R-:W-:Y:S01]  /*25cc0*/  HMMA.16816.F32.BF16 R16, R8, R16, R20 ;  /* 0x000000100810723c */ /* 0x008fe20000041814 */
[----:B------:R-:W3:Y:S04]  /*25cd0*/  LDL.LU.64 R22, [R1+0x2d98] ;  /* 0x002d980001167983 */ /* 0x000ee80000300a00 */
[----:B------:R-:W4:-:S14]  /*25ce0*/  LDL.LU.64 R20, [R1+0x2d90] ;  /* 0x002d900001147983 */ /* 0x000f1c0000300a00 */
[----:B------:R-:W-:Y:S04]  /*25cf0*/  STL.64 [R1+0x60], R16 ;  /* 0x0000601001007387 */ /* 0x000fe80000100a00 */
[----:B------:R0:W-:Y:S04]  /*25d00*/  STL.64 [R1+0x68], R18 ;  /* 0x0000681201007387 */ /* 0x0001e80000100a00 */
[----:B0-----:R-:W4:Y:S04]  /*25d10*/  LDL.LU.64 R18, [R1+0x2d88] ;  /* 0x002d880001127983 */ /* 0x001f280000300a00 */
[----:B------:R-:W4:Y:S01]  /*25d20*/  LDL.LU.64 R16, [R1+0x2d80] ;  /* 0x002d800001107983 */ /* 0x000f220000300a00 */
[----:B--2---:R-:W-:-:S15]  /*25d30*/  HMMA.16816.F32.BF16 R4, R8, R12, R4 ;  /* 0x0000000c0804723c */ /* 0x004fde0000041804 */
[----:B------:R-:W-:-:S04]  /*25d40*/  NOP ;  /* 0x0000000000007918 */ /* 0x000fc80000000000 */
[----:B------:R0:W-:Y:S04]  /*25d50*/  STL.64 [R1+0x50], R4 ;  /* 0x0000500401007387 */ /* 0x0001e80000100a00 */
[----:B------:R1:W-:Y:S04]  /*25d60*/  STL.64 [R1+0x58], R6 ;  /* 0x0000580601007387 */ /* 0x0003e80000100a00 */
[----:B0-----:R-:W2:Y:S04]  /*25d70*/  LDL.LU.64 R4, [R1+0x570] ;  /* 0x0005700001047983 */ /* 0x001ea80000300a00 */
[----:B-1----:R-:W2:Y:S01]  /*25d80*/  LDL.LU.64 R6, [R1+0x578] ;  /* 0x0005780001067983 */ /* 0x002ea20000300a00 */
[----:B----4-:R-:W-:Y:S03]  /*25d90*/  HMMA.16816.F32.BF16 R12, R8, R20, R16 ;  /* 0x00000014080c723c */ /* 0x010fe60000041810 */
[----:B------:R-:W0:-:S15]  /*25da0*/  LDSM.16.MT88.4 R16, [R28+UR5+0x380] ;  /* 0x000380051c10783b */ /* 0x000e1e0008004200 */
[----:B------:R-:W-:Y:S01]  /*25db0*/  NOP ;  /* 0x0000000000007918 */ /* 0x000fe20000000000 */
[----:B------:R-:W-:Y:S04]  /*25dc0*/  STL.64 [R1+0x160], R12 ;  /* 0x0001600c01007387 */ /* 0x000fe80000100a00 */
[----:B------:R-:W-:Y:S04]  /*25dd0*/  STL.64 [R1+0x168], R14 ;  /* 0x0001680e01007387 */ /* 0x000fe80000100a00 */
[----:B--2---:R-:W-:Y:S04]  /*25de0*/  STL.64 [R1+0x2d78], R6 ;  /* 0x002d780601007387 */ /* 0x004fe80000100a00 */
[----:B------:R1:W-:Y:S04]  /*25df0*/  STL.64 [R1+0x2d70], R4 ;  /* 0x002d700401007387 */ /* 0x0003e80000100a00 */
[----:B-1----:R-:W2:Y:S04]  /*25e00*/  LDL.LU.64 R4, [R1+0x220] ;  /* 0x0002200001047983 */ /* 0x002ea80000300a00 */
[----:B------:R-:W2:Y:S04]  /*25e10*/  LDL.LU.64 R6, [R1+0x228] ;  /* 0x0002280001067983 */ /* 0x000ea80000300a00 */
[----:B---3--:R-:W-:Y:S04]  /*25e20*/  STL.64 [R1+0x2d40], R22 ;  /* 0x002d401601007387 */ /* 0x008fe80000100a00 */
[----:B------:R1:W-:Y:S04]  /*25e30*/  STL.64 [R1+0x2d38], R20 ;  /* 0x002d381401007387 */ /* 0x0003e80000100a00 */
[----:B-1----:R-:W3:Y:S04]  /*25e40*/  LDL.64 R20, [R1] ;  /* 0x0000000001147983 */ /* 0x002ee80000100a00 */
[----:B---3--:R1:W-:Y:S04]  /*25e50*/  STL.64 [R1+0x2d58], R20 ;  /* 0x002d581401007387 */ /* 0x0083e80000100a00 */
[----:B-1----:R-:W3:Y:S04]  /*25e60*/  LDL.64 R20, [R1+0x10] ;  /* 0x0000100001147983 */ /* 0x002ee80000100a00 */
[----:B------:R-:W4:Y:S04]  /*25e70*/  LDL.LU.64 R12, [R1+0x1e0] ;  /* 0x0001e000010c7983 */ /* 0x000f280000300a00 */
[----:B------:R-:W3:Y:S01]  /*25e80*/  LDL.LU.64 R14, [R1+0x1e8] ;  /* 0x0001e800010e7983 */ /* 0x000ee20000300a00 */
[----:B--2---:R-:W-:Y:S01]  /*25e90*/  HMMA.16816.F32.BF16 R8, R8, R24, R4 ;  /* 0x000000180808723c */ /* 0x004fe20000041804 */
[----:B------:R-:W-:-:S02]  /*25ea0*/  LOP3.LUT R0, R28, 0x40, RZ, 0x3c, !PT ;  /* 0x000000401c007812 */ /* 0x000fc400078e3cff */
[----:B---3--:R-:W-:Y:S04]  /*25eb0*/  STL.64 [R1+0x2d50], R14 ;  /* 0x002d500e01007387 */ /* 0x008fe80000100a00 */
[----:B----4-:R1:W-:Y:S04]  /*25ec0*/  STL.64 [R1+0x2d48], R12 ;  /* 0x002d480c01007387 */ /* 0x0103e80000100a00 */
[----:B-1----:R-:W2:Y:S04]  /*25ed0*/  LDL.LU.64 R12, [R1+0x480] ;  /* 0x00048000010c7983 */ /* 0x002ea80000300a00 */
[----:B------:R-:W2:Y:S04]  /*25ee0*/  LDL.LU.64 R14, [R1+0x488] ;  /* 0x00048800010e7983 */ /* 0x000ea80000300a00 */
[----:B0-----:R-:W-:Y:S04]  /*25ef0*/  STL [R1+0x2cec], R17 ;  /* 0x002cec1101007387 */ /* 0x001fe80000100800 */
[----:B------:R-:W-:Y:S04]  /*25f00*/  STL [R1+0x2ce8], R18 ;  /* 0x002ce81201007387 */ /* 0x000fe80000100800 */
[----:B------:R-:W-:Y:S04]  /*25f10*/  STL [R1+0x2ce4], R19 ;  /* 0x002ce41301007387 */ /* 0x000fe80000100800 */
[----:B------:R-:W-:Y:S04]  /*25f20*/  STL [R1+0x2ce0], R28 ;  /* 0x002ce01c01007387 */ /* 0x000fe80000100800 */
[----:B------:R-:W3:Y:S04]  /*25f30*/  LDL.LU.64 R6, [R1+0x2d78] ;  /* 0x002d780001067983 */ /* 0x000ee80000300a00 */
[----:B------:R-:W3:Y:S04]  /*25f40*/  LDL.LU.64 R4, [R1+0x2d70] ;  /* 0x002d700001047983 */ /* 0x000ee80000300a00 */
[----:B------:R-:W-:Y:S04]  /*25f50*/  STL.64 [R1+0x170], R8 ;  /* 0x0001700801007387 */ /* 0x000fe80000100a00 */
[----:B------:R-:W-:Y:S04]  /*25f60*/  STL.64 [R1+0x178], R10 ;  /* 0x0001780a01007387 */ /* 0x000fe80000100a00 */
[----:B------:R-:W0:Y:S02]  /*25f70*/  LDSM.16.MT88.4 R8, [R0+UR5] ;  /* 0x000000050008783b */ /* 0x000e240008004200 */
[----:B0-----:R-:W-:-:S02]  /*25f80*/  IMAD.MOV.U32 R3, RZ, RZ, R10 ;  /* 0x000000ffff037224 */ /* 0x001fc400078e000a */
[----:B------:R-:W-:Y:S02]  /*25f90*/  IMAD.MOV.U32 R2, RZ, RZ, R11 ;  /* 0x000000ffff027224 */ /* 0x000fe400078e000b */
[----:B------:R-:W-:Y:S02]  /*25fa0*/  IMAD.MOV.U32 R28, RZ, RZ, R8 ;  /* 0x000000ffff1c7224 */ /* 0x000fe400078e0008 */
[----:B------:R-:W-:Y:S01]  /*25fb0*/  IMAD.MOV.U32 R29, RZ, RZ, R9 ;  /* 0x000000ffff1d7224 */ /* 0x000fe200078e0009 */
[----:B------:R-:W3:Y:S04]  /*25fc0*/  LDL.LU.64 R10, [R1+0x2d68] ;  /* 0x002d6800010a7983 */ /* 0x000ee80000300a00 */
[----:B------:R-:W3:Y:S02]  /*25fd0*/  LDL.LU.64 R8, [R1+0x2d60] ;  /* 0x002d600001087983 */ /* 0x000ee40000300a00 */
[----:B---3--:R-:W-:-:S15]  /*25fe0*/  HMMA.16816.F32.BF16 R4, R8, R20, R4 ;  /* 0x000000140804723c */ /* 0x008fde0000041804 */
[----:B------:R-:W-:-:S04]  /*25ff0*/  NOP ;  /* 0x0000000000007918 */ /* 0x000fc80000000000 */
[----:B------:R0:W-:Y:S04]  /*26000*/  STL.64 [R1+0x1a0], R4 ;  /* 0x0001a00401007387 */ /* 0x0001e80000100a00 */
[----:B------:R1:W-:Y:S01]  /*26010*/  STL.64 [R1+0x1a8], R6 ;  /* 0x0001a80601007387 */ /* 0x0003e20000100a00 */
[----:B0-----:R-:W-:Y:S02]  /*26020*/  IMAD.MOV.U32 R5, RZ, RZ, R20 ;  /* 0x000000ffff057224 */ /* 0x001fe400078e0014 */
[----:B------:R-:W-:Y:S02]  /*26030*/  IMAD.MOV.U32 R4, RZ, RZ, R21 ;  /* 0x000000ffff047224 */ /* 0x000fe400078e0015 */
[----:B------:R-:W2:Y:S02]  /*26040*/  LDL.LU.64 R20, [R1+0x2d58] ;  /* 0x002d580001147983 */ /* 0x000ea40000300a00 */
[----:B--2---:R-:W-:Y:S01]  /*26050*/  HMMA.16816.F32.BF16 R12, R8, R20, R12 ;  /* 0x00000014080c723c */ /* 0x004fe2000004180c */
[----:B-1----:R-:W-:-:S02]  /*26060*/  IMAD.MOV.U32 R7, RZ, RZ, R20 ;  /* 0x000000ffff077224 */ /* 0x002fc400078e0014 */
[----:B------:R-:W-:-:S15]  /*26070*/  IMAD.MOV.U32 R6, RZ, RZ, R21 ;  /* 0x000000ffff067224 */ /* 0x000fde00078e0015 */
[----:B------:R-:W-:Y:S01]  /*26080*/  NOP ;  /* 0x0000000000007918 */ /* 0x000fe20000000000 */
[----:B------:R-:W-:Y:S04]  /*26090*/  STL.64 [R1+0x1d0], R12 ;  /* 0x0001d00c01007387 */ /* 0x000fe80000100a00 */
[----:B------:R0:W-:Y:S04]  /*260a0*/  STL.64 [R1+0x1d8], R14 ;  /* 0x0001d80e01007387 */ /* 0x0001e80000100a00 */
[----:B0-----:R-:W2:Y:S04]  /*260b0*/  LDL.LU.64 R14, [R1+0x2d50] ;  /* 0x002d5000010e7983 */ /* 0x001ea80000300a00 */
[----:B------:R-:W2:Y:S04]  /*260c0*/  LDL.LU.64 R12, [R1+0x2d48] ;  /* 0x002d4800010c7983 */ /* 0x000ea80000300a00 */
[----:B------:R-:W3:Y:S04]  /*260d0*/  LDL.LU.64 R22, [R1+0x2d40] ;  /* 0x002d400001167983 */ /* 0x000ee80000300a00 */
[----:B------:R-:W2:Y:S02]  /*260e0*/  LDL.LU.64 R20, [R1+0x2d38] ;  /* 0x002d380001147983 */ /* 0x000ea40000300a00 */
[----:B--2---:R-:W-:-:S15]  /*260f0*/  HMMA.16816.F32.BF16 R12, R8, R20, R12 ;  /* 0x00000014080c723c */ /* 0x004fde000004180c */
[----:B------:R-:W-:-:S04]  /*26100*/  NOP ;  /* 0x0000000000007918 */ /* 0x000fc80000000000 */
[----:B------:R0:W-:Y:S04]  /*26110*/  STL.64 [R1+0x1e0], R12 ;  /* 0x0001e00c01007387 */ /* 0x0001e80000100a00 */
[----:B------:R1:W-:Y:S04]  /*26120*/  STL.64 [R1+0x1e8], R14 ;  /* 0x0001e80e01007387 */ /* 0x0003e80000100a00 */
[----:B0-----:R-:W2:Y:S04]  /*26130*/  LDL.LU.64 R12, [R1+0x210] ;  /* 0x00021000010c7983 */ /* 0x001ea80000300a00 */
[----:B-1----:R-:W2:Y:S04]  /*26140*/  LDL.LU.64 R14, [R1+0x218] ;  /* 0x00021800010e7983 */ /* 0x002ea80000300a00 */
[----:B---3--:R-:W-:Y:S04]  /*26150*/  STL.64 [R1+0x2cf8], R22 ;  /* 0x002cf81601007387 */ /* 0x008fe80000100a00 */
[----:B------:R0:W-:Y:S02]  /*26160*/  STL.64 [R1+0x2cf0], R20 ;  /* 0x002cf01401007387 */ /* 0x0001e40000100a00 */
[----:B0-----:R-:W-:-:S02]  /*26170*/  IMAD.MOV.U32 R20, RZ, RZ, R7 ;  /* 0x000000ffff147224 */ /* 0x001fc400078e0007 */
[----:B------:R-:W-:-:S05]  /*26180*/  IMAD.MOV.U32 R21, RZ, RZ, R6 ;  /* 0x000000ffff157224 */ /* 0x000fca00078e0006 */
[----:B------:R0:W-:Y:S02]  /*26190*/  STL.64 [R1+0x2d10], R20 ;  /* 0x002d101401007387 */ /* 0x0001e40000100a00 */
[----:B0-----:R-:W-:Y:S02]  /*261a0*/  IMAD.MOV.U32 R20, RZ, RZ, R5 ;  /* 0x000000ffff147224 */ /* 0x001fe400078e0005 */
[----:B------:R-:W-:Y:S02]  /*261b0*/  IMAD.MOV.U32 R21, RZ, RZ, R4 ;  /* 0x000000ffff157224 */ /* 0x000fe400078e0004 */
[----:B------:R-:W0:Y:S02]  /*261c0*/  LDSM.16.MT88.4 R4, [R0+UR5+0x80] ;  /* 0x000080050004783b */ /* 0x000e240008004200 */
[----:B0-----:R-:W-:Y:S02]  /*261d0*/  IMAD.MOV.U32 R18, RZ, RZ, R5 ;  /* 0x000000ffff127224 */ /* 0x001fe400078e0005 */
[----:B------:R-:W-:-:S02]  /*261e0*/  IMAD.MOV.U32 R19, RZ, RZ, R6 ;  /* 0x000000ffff137224 */ /* 0x000fc400078e0006 */
[----:B------:R-:W-:Y:S01]  /*261f0*/  IMAD.MOV.U32 R17, RZ, RZ, R4 ;  /* 0x000000ffff117224 */ /* 0x000fe200078e0004 */
[----:B------:R0:W-:Y:S04]  /*26200*/  STL [R1+0x2c], R7 ;  /* 0x00002c0701007387 */ /* 0x0001e80000100800 */
[----:B0-----:R-:W3:Y:S04]  /*26210*/  LDL.LU.64 R6, [R1+0x2d30] ;  /* 0x002d300001067983 */ /* 0x001ee80000300a00 */
[----:B------:R-:W3:Y:S04]  /*26220*/  LDL.LU.64 R4, [R1+0x2d28] ;  /* 0x002d280001047983 */ /* 0x000ee80000300a00 */
[----:B------:R-:W-:Y:S04]  /*26230*/  STL.64 [R1+0x2d08], R18 ;  /* 0x002d081201007387 */ /* 0x000fe80000100a00 */
[----:B------:R0:W-:Y:S04]  /*26240*/  STL.64 [R1+0x2d00], R16 ;  /* 0x002d001001007387 */ /* 0x0001e80000100a00 */
[----:B0-----:R-:W4:Y:S04]  /*26250*/  LDL.LU.64 R16, [R1+0x440] ;  /* 0x0004400001107983 */ /* 0x001f280000300a00 */
[----:B------:R-:W2:Y:S04]  /*26260*/  LDL.LU.64 R18, [R1+0x448] ;  /* 0x0004480001127983 */ /* 0x000ea80000300a00 */
[----:B--2---:R-:W-:Y:S04]  /*26270*/  STL.64 [R1+0x2d20], R18 ;  /* 0x002d201201007387 */ /* 0x004fe80000100a00 */
[----:B----4-:R0:W-:Y:S04]  /*26280*/  STL.64 [R1+0x2d18], R16 ;  /* 0x002d181001007387 */ /* 0x0101e80000100a00 */
[----:B0-----:R-:W3:Y:S04]  /*26290*/  LDL.LU.64 R16, [R1+0x560] ;  /* 0x0005600001107983 */ /* 0x001ee80000300a00 */
[----:B------:R-:W3:Y:S01]  /*262a0*/  LDL.LU.64 R18, [R1+0x568] ;  /* 0x0005680001127983 */ /* 0x000ee20000300a00 */
[----:B------:R-:W-:Y:S03]  /*262b0*/  HMMA.16816.F32.BF16 R12, R8, R24, R12 ;  /* 0x00000018080c723c */ /* 0x000fe6000004180c */
[----:B------:R-:W2:Y:S04]  /*262c0*/  LDL.LU.64 R8, [R1+0x200] ;  /* 0x0002000001087983 */ /* 0x000ea80000300a00 */
[----:B------:R-:W2:-:S12]  /*262d0*/  LDL.LU.64 R10, [R1+0x208] ;  /* 0x00020800010a7983 */ /* 0x000e980000300a00 */
[----:B------:R-:W-:Y:S04]  /*262e0*/  STL.64 [R1+0x1f0], R12 ;  /* 0x0001f00c01007387 */ /* 0x000fe80000100a00 */
[----:B------:R-:W-:Y:S04]  /*262f0*/  STL.64 [R1+0x1f8], R14 ;  /* 0x0001f80e01007387 */ /* 0x000fe80000100a00 */
[----:B------:R-:W0:Y:S04]  /*26300*/  LDSM.16.MT88.4 R12, [R0+UR5+0x100] ;  /* 0x00010005000c783b */ /* 0x000e280008004200 */
[----:B0-----:R-:W-:Y:S04]  /*26310*/  STL.64 [R1+0x2c30], R14 ;  /* 0x002c300e01007387 */ /* 0x001fe80000100a00 */
[----:B------:R0:W-:Y:S04]  /*26320*/  STL.64 [R1+0x2c28], R12 ;  /* 0x002c280c01007387 */ /* 0x0001e80000100a00 */
[----:B0-----:R-:W4:Y:S04]  /*26330*/  LDL.LU.64 R12, [R1+0x290] ;  /* 0x00029000010c7983 */ /* 0x001f280000300a00 */
[----:B------:R-:W4:Y:S01]  /*26340*/  LDL.LU.64 R14, [R1+0x298] ;  /* 0x00029800010e7983 */ /* 0x000f220000300a00 */
[----:B---3--:R-:W-:Y:S03]  /*26350*/  HMMA.16816.F32.BF16 R20, R4, R20, R16 ;  /* 0x000000140414723c */ /* 0x008fe60000041810 */
[----:B------:R-:W3:Y:S04]  /*26360*/  LDL.LU.64 R18, [R1+0x2d20] ;  /* 0x002d200001127983 */ /* 0x000ee80000300a00 */
[----:B------:R-:W3:-:S12]  /*26370*/  LDL.LU.64 R16, [R1+0x2d18] ;  /* 0x002d180001107983 */ /* 0x000ed80000300a00 */
[----:B------:R0:W-:Y:S04]  /*26380*/  STL.64 [R1+0x2c0], R20 ;  /* 0x0002c01401007387 */ /* 0x0001e80000100a00 */
[----:B------:R3:W-:Y:S04]  /*26390*/  STL.64 [R1+0x2c8], R22 ;  /* 0x0002c81601007387 */ /* 0x0007e80000100a00 */
[----:B0-----:R-:W3:Y:S02]  /*263a0*/  LDL.LU.64 R20, [R1+0x2d10] ;  /* 0x002d100001147983 */ /* 0x001ee40000300a00 */
[----:B---3--:R-:W-:Y:S02]  /*263b0*/  HMMA.16816.F32.BF16 R20, R4, R20, R16 ;  /* 0x000000140414723c */ /* 0x008fe40000041810 */
[----:B------:R-:W3:Y:S04]  /*263c0*/  LDL.LU.64 R18, [R1+0x2d08] ;  /* 0x002d080001127983 */ /* 0x000ee80000300a00 */
[----:B------:R-:W2:-:S13]  /*263d0*/  LDL.LU.64 R16, [R1+0x2d00] ;  /* 0x002d000001107983 */ /* 0x000e9a0000300a00 */
[----:B------:R-:W-:Y:S04]  /*263e0*/  STL.64 [R1+0x2b0], R20 ;  /* 0x0002b01401007387 */ /* 0x000fe80000100a00 */
[----:B------:R0:W-:Y:S04]  /*263f0*/  STL.64 [R1+0x2b8], R22 ;  /* 0x0002b81601007387 */ /* 0x0001e80000100a00 */
[----:B0-----:R-:W2:Y:S04]  /*26400*/  LDL.LU.64 R22, [R1+0x2cf8] ;  /* 0x002cf80001167983 */ /* 0x001ea80000300a00 */
[----:B------:R-:W4:Y:S02]  /*26410*/  LDL.LU.64 R20, [R1+0x2cf0] ;  /* 0x002cf00001147983 */ /* 0x000f240000300a00 */
[----:B----4-:R-:W-:Y:S02]  /*26420*/  HMMA.16816.F32.BF16 R12, R4, R20, R12 ;  /* 0x00000014040c723c */ /* 0x010fe4000004180c */
[----:B--2---:R-:W-:Y:S04]  /*26430*/  STL.64 [R1+0x2cc0], R22 ;  /* 0x002cc01601007387 */ /* 0x004fe80000100a00 */
[----:B------:R0:W-:-:S13]  /*26440*/  STL.64 [R1+0x2cb8], R20 ;  /* 0x002cb81401007387 */ /* 0x0001da0000100a00 */
[----:B------:R-:W-:Y:S04]  /*26450*/  STL.64 [R1+0x2a0], R12 ;  /* 0x0002a00c01007387 */ /* 0x000fe80000100a00 */
[----:B------:R-:W-:Y:S04]  /*26460*/  STL.64 [R1+0x2a8], R14 ;  /* 0x0002a80e01007387 */ /* 0x000fe80000100a00 */
[----:B0-----:R-:W2:Y:S01]  /*26470*/  LDL.64 R20, [R1] ;  /* 0x0000000001147983 */ /* 0x001ea20000100a00 */
[----:B------:R-:W-:Y:S03]  /*26480*/  HMMA.16816.F32.BF16 R4, R4, R24, R8 ;  /* 0x000000180404723c */ /* 0x000fe60000041808 */
[----:B------:R-:W0:Y:S04]  /*26490*/  LDSM.16.MT88.4 R8, [R0+UR5+0x180] ;  /* 0x000180050008783b */ /* 0x000e280008004200 */
[----:B--2---:R1:W-:Y:S04]  /*264a0*/  STL.64 [R1+0x2cd8], R20 ;  /* 0x002cd81401007387 */ /* 0x0043e80000100a00 */
[----:B-1----:R-:W2:Y:S04]  /*264b0*/  LDL.64 R20, [R1+0x10] ;  /* 0x0000100001147983 */ /* 0x002ea80000100a00 */
[----:B------:R-:W2:Y:S04]  /*264c0*/  LDL.LU.64 R12, [R1+0x550] ;  /* 0x00055000010c7983 */ /* 0x000ea80000300a00 */
[----:B------:R-:W2:Y:S04]  /*264d0*/  LDL.LU.64 R14, [R1+0x558] ;  /* 0x00055800010e7983 */ /* 0x000ea80000300a00 */
[----:B------:R-:W-:Y:S04]  /*264e0*/  STL.64 [R1+0x220], R4 ;  /* 0x0002200401007387 */ /* 0x000fe80000100a00 */
[----:B------:R-:W-:Y:S04]  /*264f0*/  STL.64 [R1+0x228], R6 ;  /* 0x0002280601007387 */ /* 0x000fe80000100a00 */
[----:B------:R-:W-:Y:S04]  /*26500*/  STL.64 [R1+0x2cb0], R26 ;  /* 0x002cb01a01007387 */ /* 0x000fe80000100a00 */
[----:B------:R1:W-:Y:S04]  /*26510*/  STL.64 [R1+0x2ca8], R24 ;  /* 0x002ca81801007387 */ /* 0x0003e80000100a00 */
[----:B-1----:R-:W4:Y:S04]  /*26520*/  LDL.LU.64 R24, [R1+0x2f0] ;  /* 0x0002f00001187983 */ /* 0x002f280000300a00 */
[----:B------:R-:W2:Y:S04]  /*26530*/  LDL.LU.64 R26, [R1+0x2f8] ;  /* 0x0002f800011a7983 */ /* 0x000ea80000300a00 */
[----:B--2---:R-:W-:Y:S04]  /*26540*/  STL.64 [R1+0x2cd0], R26 ;  /* 0x002cd01a01007387 */ /* 0x004fe80000100a00 */
[----:B----4-:R1:W-:Y:S04]  /*26550*/  STL.64 [R1+0x2cc8], R24 ;  /* 0x002cc81801007387 */ /* 0x0103e80000100a00 */
[----:B-1----:R-:W2:Y:S04]  /*26560*/  LDL.LU.64 R24, [R1+0x430] ;  /* 0x0004300001187983 */ /* 0x002ea80000300a00 */
[----:B------:R-:W2:Y:S04]  /*26570*/  LDL.LU.64 R26, [R1+0x438] ;  /* 0x00043800011a7983 */ /* 0x000ea80000300a00 */
[----:B0-----:R-:W-:Y:S04]  /*26580*/  STL.64 [R1+0x2bf0], R10 ;  /* 0x002bf00a01007387 */ /* 0x001fe80000100a00 */
[----:B------:R0:W-:Y:S02]  /*26590*/  STL.64 [R1+0x2be8], R8 ;  /* 0x002be80801007387 */ /* 0x0001e40000100a00 */
[----:B0-----:R-:W-:-:S02]  /*265a0*/  IMAD.MOV.U32 R8, RZ, RZ, R17 ;  /* 0x000000ffff087224 */ /* 0x001fc400078e0011 */
[----:B---3--:R-:W-:Y:S01]  /*265b0*/  IMAD.MOV.U32 R9, RZ, RZ, R18 ;  /* 0x000000ffff097224 */ /* 0x008fe200078e0012 */
[----:B------:R-:W3:Y:S04]  /*265c0*/  LDL.LU R17, [R1+0x2cec] ;  /* 0x002cec0001117983 */ /* 0x000ee80000300800 */
[----:B------:R-:W3:Y:S01]  /*265d0*/  LDL.LU R18, [R1+0x2ce8] ;  /* 0x002ce80001127983 */ /* 0x000ee20000300800 */
[----:B------:R-:W-:-:S03]  /*265e0*/  IMAD.MOV.U32 R10, RZ, RZ, R19 ;  /* 0x000000ffff0a7224 */ /* 0x000fc600078e0013 */
[----:B------:R-:W3:Y:S04]  /*265f0*/  LDL.LU R19, [R1+0x2ce4] ;  /* 0x002ce40001137983 */ /* 0x000ee80000300800 */
[----:B------:R-:W4:Y:S04]  /*26600*/  LDL.LU R11, [R1+0x2c] ;  /* 0x00002c00010b7983 */ /* 0x000f280000300800 */
[----:B------:R-:W2:Y:S04]  /*26610*/  LDL.LU.64 R4, [R1+0x1b0] ;  /* 0x0001b00001047983 */ /* 0x000ea80000300a00 */
[----:B------:R-:W2:Y:S01]  /*26620*/  LDL.LU.64 R6, [R1+0x1b8] ;  /* 0x0001b80001067983 */ /* 0x000ea20000300a00 */
[----:B---3--:R-:W-:Y:S03]  /*26630*/  HMMA.16816.F32.BF16 R12, R16, R20, R12 ;  /* 0x00000014100c723c */ /* 0x008fe6000004180c */
[----:B----4-:R-:W-:Y:S04]  /*26640*/  STL.64 [R1+0x2c70], R10 ;  /* 0x002c700a01007387 */ /* 0x010fe80000100a00 */
[----:B------:R0:W-:Y:S02]  /*26650*/  STL.64 [R1+0x2c68], R8 ;  /* 0x002c680801007387 */ /* 0x0001e40000100a00 */
[----:B0-----:R-:W-:-:S02]  /*26660*/  IMAD.MOV.U32 R8, RZ, RZ, R28 ;  /* 0x000000ffff087224 */ /* 0x001fc400078e001c */
[----:B------:R-:W3:Y:S08]  /*26670*/  LDL.LU R28, [R1+0x2ce0] ;  /* 0x002ce000011c7983 */ /* 0x000ef00000300800 */
[----:B------:R0:W-:Y:S04]  /*26680*/  STL.64 [R1+0x290], R12 ;  /* 0x0002900c01007387 */ /* 0x0001e80000100a00 */
[----:B------:R-:W-:Y:S01]  /*26690*/  STL.64 [R1+0x298], R14 ;  /* 0x0002980e01007387 */ /* 0x000fe20000100a00 */
[----:B0-----:R-:W-:-:S02]  /*266a0*/  IMAD.MOV.U32 R13, RZ, RZ, R20 ;  /* 0x000000ffff0d7224 */ /* 0x001fc400078e0014 */
[----:B------:R-:W-:Y:S02]  /*266b0*/  IMAD.MOV.U32 R12, RZ, RZ, R21 ;  /* 0x000000ffff0c7224 */ /* 0x000fe400078e0015 */
[----:B------:R-:W2:Y:S01]  /*266c0*/  LDL.LU.64 R20, [R1+0x2cd8] ;  /* 0x002cd80001147983 */ /* 0x000ea20000300a00 */
[----:B------:R-:W-:Y:S02]  /*266d0*/  IMAD.MOV.U32 R10, RZ, RZ, R3 ;  /* 0x000000ffff0a7224 */ /* 0x000fe400078e0003 */
[----:B------:R-:W-:Y:S01]  /*266e0*/  IMAD.MOV.U32 R11, RZ, RZ, R2 ;  /* 0x000000ffff0b7224 */ /* 0x000fe200078e0002 */
[----:B--2---:R-:W-:Y:S01]  /*266f0*/  HMMA.16816.F32.BF16 R24, R16, R20, R24 ;  /* 0x000000141018723c */ /* 0x004fe20000041818 */
[----:B------:R-:W-:Y:S02]  /*26700*/  IMAD.MOV.U32 R3, RZ, RZ, R20 ;  /* 0x000000ffff037224 */ /* 0x000fe400078e0014 */
[----:B------:R-:W-:-:S15]  /*26710*/  IMAD.MOV.U32 R2, RZ, RZ, R21 ;  /* 0x000000ffff027224 */ /* 0x000fde00078e0015 */
[----:B------:R-:W-:Y:S01]  /*26720*/  NOP ;  /* 0x0000000000007918 */ /* 0x000fe20000000000 */
[----:B------:R-:W-:Y:S04]  /*26730*/  STL.64 [R1+0x280], R24 ;  /* 0x0002801801007387 */ /* 0x000fe80000100a00 */
[----:B------:R0:W-:Y:S04]  /*26740*/  STL.64 [R1+0x288], R26 ;  /* 0x0002881a01007387 */ /* 0x0001e80000100a00 */
[----:B0-----:R-:W2:Y:S04]  /*26750*/  LDL.LU.64 R26, [R1+0x2cd0] ;  /* 0x002cd000011a7983 */ /* 0x001ea80000300a00 */
[----:B------:R-:W2:Y:S04]  /*26760*/  LDL.LU.64 R24, [R1+0x2cc8] ;  /* 0x002cc80001187983 */ /* 0x000ea80000300a00 */
[----:B------:R-:W4:Y:S04]  /*26770*/  LDL.LU.64 R22, [R1+0x2cc0] ;  /* 0x002cc00001167983 */ /* 0x000f280000300a00 */
[----:B------:R-:W2:Y:S02]  /*26780*/  LDL.LU.64 R20, [R1+0x2cb8] ;  /* 0x002cb80001147983 */ /* 0x000ea40000300a00 */
[----:B--2---:R-:W-:-:S15]  /*26790*/  HMMA.16816.F32.BF16 R24, R16, R20, R24 ;  /* 0x000000141018723c */ /* 0x004fde0000041818 */
[----:B------:R-:W-:-:S04]  /*267a0*/  NOP ;  /* 0x0000000000007918 */ /* 0x000fc80000000000 */
[----:B------:R-:W-:Y:S04]  /*267b0*/  STL.64 [R1+0x270], R24 ;  /* 0x0002701801007387 */ /* 0x000fe80000100a00 */
[----:B------:R0:W-:Y:S04]  /*267c0*/  STL.64 [R1+0x278], R26 ;  /* 0x0002781a01007387 */ /* 0x0001e80000100a00 */
[----:B0-----:R-:W2:Y:S04]  /*267d0*/  LDL.LU.64 R26, [R1+0x2cb0] ;  /* 0x002cb000011a7983 */ /* 0x001ea80000300a00 */
[----:B------:R-:W2:Y:S04]  /*267e0*/  LDL.LU.64 R24, [R1+0x2ca8] ;  /* 0x002ca80001187983 */ /* 0x000ea80000300a00 */
[----:B----4-:R-:W-:Y:S04]  /*267f0*/  STL.64 [R1+0x2ca0], R22 ;  /* 0x002ca01601007387 */ /* 0x010fe80000100a00 */
[----:B------:R0:W-:Y:S02]  /*26800*/  STL.64 [R1+0x2c98], R20 ;  /* 0x002c981401007387 */ /* 0x0001e40000100a00 */
[----:B0-----:R-:W-:-:S02]  /*26810*/  IMAD.MOV.U32 R20, RZ, RZ, R13 ;  /* 0x000000ffff147224 */ /* 0x001fc400078e000d */
[----:B------:R-:W-:Y:S02]  /*26820*/  IMAD.MOV.U32 R21, RZ, RZ, R12 ;  /* 0x000000ffff157224 */ /* 0x000fe400078e000c */
[----:B------:R-:W4:Y:S04]  /*26830*/  LDL.LU.64 R12, [R1+0x330] ;  /* 0x00033000010c7983 */ /* 0x000f280000300a00 */
[----:B------:R-:W3:Y:S01]  /*26840*/  LDL.LU.64 R14, [R1+0x338] ;  /* 0x00033800010e7983 */ /* 0x000ee20000300a00 */
[----:B--2---:R-:W-:Y:S03]  /*26850*/  HMMA.16816.F32.BF16 R4, R16, R24, R4 ;  /* 0x000000181004723c */ /* 0x004fe60000041804 */
[----:B---3--:R-:W-:Y:S04]  /*26860*/  STL.64 [R1+0x2c40], R14 ;  /* 0x002c400e01007387 */ /* 0x008fe80000100a00 */
[----:B----4-:R-:W-:Y:S04]  /*26870*/  STL.64 [R1+0x2c38], R12 ;  /* 0x002c380c01007387 */ /* 0x010fe80000100a00 */
[----:B------:R-:W2:Y:S04]  /*26880*/  LDL.LU.64 R16, [R1+0x5d0] ;  /* 0x0005d00001107983 */ /* 0x000ea80000300a00 */
[----:B------:R-:W2:Y:S04]  /*26890*/  LDL.LU.64 R18, [R1+0x5d8] ;  /* 0x0005d80001127983 */ /* 0x000ea80000300a00 */
[----:B------:R-:W-:Y:S04]  /*268a0*/  STL.64 [R1+0x210], R4 ;  /* 0x0002100401007387 */ /* 0x000fe80000100a00 */
[----:B------:R-:W-:Y:S04]  /*268b0*/  STL.64 [R1+0x218], R6 ;  /* 0x0002180601007387 */ /* 0x000fe80000100a00 */
[----:B------:R-:W0:Y:S01]  /*268c0*/  LDSM.16.MT88.4 R4, [R0+UR5+0x200] ;  /* 0x000200050004783b */ /* 0x000e220008004200 */
[----:B------:R-:W-:-:S03]  /*268d0*/  IMAD.MOV.U32 R9, RZ, RZ, R29 ;  /* 0x000000ffff097224 */ /* 0x000fc600078e001d */
[----:B------:R-:W-:Y:S04]  /*268e0*/  STL.64 [R1+0x2c90], R26 ;  /* 0x002c901a01007387 */ /* 0x000fe80000100a00 */
[----:B------:R-:W-:Y:S04]  /*268f0*/  STL.64 [R1+0x2c88], R24 ;  /* 0x002c881801007387 */ /* 0x000fe80000100a00 */
[----:B0-----:R-:W-:Y:S04]  /*26900*/  STL.64 [R1+0x2ba8], R6 ;  /* 0x002ba80601007387 */ /* 0x001fe80000100a00 */
[----:B------:R2:W-:Y:S02]  /*26910*/  STL.64 [R1+0x2ba0], R4 ;  /* 0x002ba00401007387 */ /* 0x0005e40000100a00 */
[----:B--2---:R-:W-:Y:S02]  /*26920*/  HMMA.16816.F32.BF16 R4, R8, R20, R16 ;  /* 0x000000140804723c */ /* 0x004fe40000041810 */
[----:B------:R-:W2:Y:S04]  /*26930*/  LDL.LU.64 R20, [R1+0x350] ;  /* 0x0003500001147983 */ /* 0x000ea80000300a00 */
[----:B------:R-:W2:Y:S04]  /*26940*/  LDL.LU.64 R22, [R1+0x358] ;  /* 0x0003580001167983 */ /* 0x000ea80000300a00 */
[----:B------:R-:W0:Y:S09]  /*26950*/  LDSM.16.MT88.4 R16, [R0+UR5+0x280] ;  /* 0x000280050010783b */ /* 0x000e320008004200 */
[----:B------:R1:W-:Y:S04]  /*26960*/  STL.64 [R1+0x320], R4 ;  /* 0x0003200401007387 */ /* 0x0003e80000100a00 */
[----:B------:R3:W-:Y:S04]  /*26970*/  STL.64 [R1+0x328], R6 ;  /* 0x0003280601007387 */ /* 0x0007e80000100a00 */
[----:B------:R-:W4:Y:S04]  /*26980*/  LDL.LU.64 R24, [R1+0x310] ;  /* 0x0003100001187983 */ /* 0x000f280000300a00 */
[----:B------:R-:W4:Y:S04]  /*26990*/  LDL.LU.64 R26, [R1+0x318] ;  /* 0x00031800011a7983 */ /* 0x000f280000300a00 */
[----:B-1----:R-:W2:Y:S04]  /*269a0*/  LDL.LU.64 R4, [R1+0x260] ;  /* 0x0002600001047983 */ /* 0x002ea80000300a00 */
[----:B---3--:R-:W3:Y:S04]  /*269b0*/  LDL.LU.64 R6, [R1+0x268] ;  /* 0x0002680001067983 */ /* 0x008ee80000300a00 */
[----:B---3--:R-:W-:Y:S04]  /*269c0*/  STL.64 [R1+0x2c50], R6 ;  /* 0x002c500601007387 */ /* 0x008fe80000100a00 */
[----:B--2---:R1:W-:Y:S04]  /*269d0*/  STL.64 [R1+0x2c48], R4 ;  /* 0x002c480401007387 */ /* 0x0043e80000100a00 */
[----:B-1----:R-:W2:Y:S04]  /*269e0*/  LDL.LU.64 R4, [R1+0x4d0] ;  /* 0x0004d00001047983 */ /* 0x002ea80000300a00 */
[----:B------:R-:W3:Y:S01]  /*269f0*/  LDL.LU.64 R6, [R1+0x4d8] ;  /* 0x0004d80001067983 */ /* 0x000ee20000300a00 */
[----:B------:R-:W-:-:S02]  /*26a00*/  IMAD.MOV.U32 R12, RZ, RZ, R3 ;  /* 0x000000ffff0c7224 */ /* 0x000fc400078e0003 */
[----:B------:R-:W-:-:S07]  /*26a10*/  IMAD.MOV.U32 R13, RZ, RZ, R2 ;  /* 0x000000ffff0d7224 */ /* 0x000fce00078e0002 */
[C---:B------:R-:W-:Y:S01]  /*26a20*/  HMMA.16816.F32.BF16 R20, R8.reuse, R12, R20 ;  /* 0x0000000c0814723c */ /* 0x040fe20000041814 */
[----:B---3--:R-:W-:Y:S04]  /*26a30*/  STL.64 [R1+0x2c60], R6 ;  /* 0x002c600601007387 */ /* 0x008fe80000100a00 */
[----:B--2---:R1:W-:Y:S04]  /*26a40*/  STL.64 [R1+0x2c58], R4 ;  /* 0x002c580401007387 */ /* 0x0043e80000100a00 */
[----:B-1----:R-:W2:Y:S04]  /*26a50*/  LDL.LU.64 R4, [R1+0x5b0] ;  /* 0x0005b00001047983 */ /* 0x002ea80000300a00 */
[----:B------:R-:W3:Y:S04]  /*26a60*/  LDL.LU.64 R6, [R1+0x5b8] ;  /* 0x0005b80001067983 */ /* 0x000ee80000300a00 */
[----:B---3--:R-:W-:Y:S04]  /*26a70*/  STL.64 [R1+0x2c80], R6 ;  /* 0x002c800601007387 */ /* 0x008fe80000100a00 */
[----:B--2---:R1:W-:Y:S04]  /*26a80*/  STL.64 [R1+0x2c78], R4 ;  /* 0x002c780401007387 */ /* 0x0043e80000100a00 */
[----:B-1----:R-:W2:Y:S04]  /*26a90*/  LDL.LU.64 R4, [R1+0x2e0] ;  /* 0x0002e00001047983 */ /* 0x002ea80000300a00 */
[----:B------:R-:W2:Y:S04]  /*26aa0*/  LDL.LU.64 R6, [R1+0x2e8] ;  /* 0x0002e80001067983 */ /* 0x000ea80000300a00 */
[----:B0-----:R-:W-:Y:S04]  /*26ab0*/  STL.64 [R1+0x2b68], R18 ;  /* 0x002b681201007387 */ /* 0x001fe80000100a00 */
[----:B------:R0:W-:Y:S04]  /*26ac0*/  STL.64 [R1+0x2b60], R16 ;  /* 0x002b601001007387 */ /* 0x0001e80000100a00 */
[----:B0-----:R-:W3:Y:S04]  /*26ad0*/  LDL.64 R16, [R1+0x10] ;  /* 0x0000100001107983 */ /* 0x001ee80000100a00 */
[----:B------:R-:W-:Y:S04]  /*26ae0*/  STL.64 [R1+0x350], R20 ;  /* 0x0003501401007387 */ /* 0x000fe80000100a00 */
[----:B------:R0:W-:Y:S04]  /*26af0*/  STL.64 [R1+0x358], R22 ;  /* 0x0003581601007387 */ /* 0x0001e80000100a00 */
[----:B0-----:R-:W2:Y:S04]  /*26b00*/  LDL.LU.64 R22, [R1+0x2ca0] ;  /* 0x002ca00001167983 */ /* 0x001ea80000300a00 */
[----:B------:R-:W4:Y:S02]  /*26b10*/  LDL.LU.64 R20, [R1+0x2c98] ;  /* 0x002c980001147983 */ /* 0x000f240000300a00 */
[----:B----4-:R-:W-:-:S15]  /*26b20*/  HMMA.16816.F32.BF16 R24, R8, R20, R24 ;  /* 0x000000140818723c */ /* 0x010fde0000041818 */
[----:B------:R-:W-:-:S04]  /*26b30*/  NOP ;  /* 0x0000000000007918 */ /* 0x000fc80000000000 */
[----:B------:R-:W-:Y:S04]  /*26b40*/  STL.64 [R1+0x340], R24 ;  /* 0x0003401801007387 */ /* 0x000fe80000100a00 */
[----:B------:R0:W-:Y:S04]  /*26b50*/  STL.64 [R1+0x348], R26 ;  /* 0x0003481a01007387 */ /* 0x0001e80000100a00 */
[----:B0-----:R-:W4:Y:S04]  /*26b60*/  LDL.LU.64 R26, [R1+0x2c90] ;  /* 0x002c9000011a7983 */ /* 0x001f280000300a00 */
[----:B------:R-:W2:Y:S02]  /*26b70*/  LDL.LU.64 R24, [R1+0x2c88] ;  /* 0x002c880001187983 */ /* 0x000ea40000300a00 */
[----:B--2---:R-:W-:Y:S02]  /*26b80*/  HMMA.16816.F32.BF16 R8, R8, R24, R4 ;  /* 0x000000180808723c */ /* 0x004fe40000041804 */
[----:B------:R-:W3:Y:S04]  /*26b90*/  LDL.LU.64 R6, [R1+0x2c80] ;  /* 0x002c800001067983 */ /* 0x000ee80000300a00 */
[----:B------:R-:W3:-:S13]  /*26ba0*/  LDL.LU.64 R4, [R1+0x2c78] ;  /* 0x002c780001047983 */ /* 0x000eda0000300a00 */
[----:B------:R-:W-:Y:S04]  /*26bb0*/  STL.64 [R1+0x310], R8 ;  /* 0x0003100801007387 */ /* 0x000fe80000100a00 */
[----:B------:R0:W-:Y:S04]  /*26bc0*/  STL.64 [R1+0x318], R10 ;  /* 0x0003180a01007387 */ /* 0x0001e80000100a00 */
[----:B0-----:R-:W3:Y:S04]  /*26bd0*/  LDL.LU.64 R10, [R1+0x2c70] ;  /* 0x002c7000010a7983 */ /* 0x001ee80000300a00 */
[----:B------:R-:W3:Y:S02]  /*26be0*/  LDL.LU.64 R8, [R1+0x2c68] ;  /* 0x002c680001087983 */ /* 0x000ee40000300a00 */
[----:B---3--:R-:W-:-:S15]  /*26bf0*/  HMMA.16816.F32.BF16 R4, R8, R16, R4 ;  /* 0x000000100804723c */ /* 0x008fde0000041804 */
[----:B------:R-:W-:-:S04]  /*26c00*/  NOP ;  /* 0x0000000000007918 */ /* 0x000fc80000000000 */
[----:B------:R-:W-:Y:S04]  /*26c10*/  STL.64 [R1+0x300], R4 ;  /* 0x0003000401007387 */ /* 0x000fe80000100a00 */
[----:B------:R0:W-:Y:S04]  /*26c20*/  STL.64 [R1+0x308], R6 ;  /* 0x0003080601007387 */ /* 0x0001e80000100a00 */
[----:B0-----:R-:W2:Y:S04]  /*26c30*/  LDL.LU.64 R6, [R1+0x2c60] ;  /* 0x002c600001067983 */ /* 0x001ea80000300a00 */
[----:B------:R-:W2:Y:S02]  /*26c40*/  LDL.LU.64 R4, [R1+0x2c58] ;  /* 0x002c580001047983 */ /* 0x000ea40000300a00 */
[----:B--2---:R-:W-:Y:S02]  /*26c50*/  HMMA.16816.F32.BF16 R12, R8, R12, R4 ;  /* 0x0000000c080c723c */ /* 0x004fe40000041804 */
[----:B------:R-:W2:Y:S04]  /*26c60*/  LDL.LU.64 R6, [R1+0x2c50] ;  /* 0x002c500001067983 */ /* 0x000ea80000300a00 */
[----:B------:R-:W2:-:S13]  /*26c70*/  LDL.LU.64 R4, [R1+0x2c48] ;  /* 0x002c480001047983 */ /* 0x000e9a0000300a00 */
        /* <DEDUP_REMOVED lines=8> */
[----:B0-----:R-:W3:Y:S04]  /*26d00*/  LDL.LU.64 R14, [R1+0x2c30] ;  /* 0x002c3000010e7983 */ /* 0x001ee80000300a00 */
[----:B------:R-:W3:Y:S04]  /*26d10*/  LDL.LU.64 R12, [R1+0x2c28] ;  /* 0x002c2800010c7983 */ /* 0x000ee80000300a00 */
[----:B------:R-:W-:Y:S04]  /*26d20*/  STL.64 [R1+0x2c10], R22 ;  /* 0x002c101601007387 */ /* 0x000fe80000100a00 */
[----:B------:R0:W-:Y:S04]  /*26d30*/  STL.64 [R1+0x2c08], R20 ;  /* 0x002c081401007387 */ /* 0x0001e80000100a00 */
[----:B0-----:R-:W3:Y:S04]  /*26d40*/  LDL.LU.64 R20, [R1+0x240] ;  /* 0x0002400001147983 */ /* 0x001ee80000300a00 */
[----:B------:R-:W3:Y:S01]  /*26d50*/  LDL.LU.64 R22, [R1+0x248] ;  /* 0x0002480001167983 */ /* 0x000ee20000300a00 */
[----:B--2---:R-:W-:Y:S03]  /*26d60*/  HMMA.16816.F32.BF16 R4, R8, R24, R4 ;  /* 0x000000180804723c */ /* 0x004fe60000041804 */
[----:B---3--:R-:W-:Y:S04]  /*26d70*/  STL.64 [R1+0x2c20], R22 ;  /* 0x002c201601007387 */ /* 0x008fe80000100a00 */
[----:B------:R0:W-:Y:S04]  /*26d80*/  STL.64 [R1+0x2c18], R20 ;  /* 0x002c181401007387 */ /* 0x0001e80000100a00 */
[----:B0-----:R-:W2:Y:S04]  /*26d90*/  LDL.LU.64 R20, [R1+0x250] ;  /* 0x0002500001147983 */ /* 0x001ea80000300a00 */
[----:B------:R-:W2:Y:S04]  /*26da0*/  LDL.LU.64 R22, [R1+0x258] ;  /* 0x0002580001167983 */ /* 0x000ea80000300a00 */
[----:B----4-:R-:W-:Y:S04]  /*26db0*/  STL.64 [R1+0x2c00], R26 ;  /* 0x002c001a01007387 */ /* 0x010fe80000100a00 */
[----:B------:R0:W-:Y:S04]  /*26dc0*/  STL.64 [R1+0x2bf8], R24 ;  /* 0x002bf81801007387 */ /* 0x0001e80000100a00 */
[----:B------:R1:W-:Y:S04]  /*26dd0*/  STL.64 [R1+0x260], R4 ;  /* 0x0002600401007387 */ /* 0x0003e80000100a00 */
[----:B------:R3:W-:Y:S04]  /*26de0*/  STL.64 [R1+0x268], R6 ;  /* 0x0002680601007387 */ /* 0x0007e80000100a00 */
[----:B0-----:R-:W4:Y:S04]  /*26df0*/  LDL.LU.64 R24, [R1+0x230] ;  /* 0x0002300001187983 */ /* 0x001f280000300a00 */
[----:B------:R-:W4:Y:S04]  /*26e00*/  LDL.LU.64 R26, [R1+0x238] ;  /* 0x00023800011a7983 */ /* 0x000f280000300a00 */
[----:B------:R-:W4:Y:S04]  /*26e10*/  LDL.LU.64 R8, [R1+0x2d0] ;  /* 0x0002d00001087983 */ /* 0x000f280000300a00 */
[----:B------:R-:W4:Y:S04]  /*26e20*/  LDL.LU.64 R10, [R1+0x2d8] ;  /* 0x0002d800010a7983 */ /* 0x000f280000300a00 */
[----:B-1----:R-:W4:Y:S04]  /*26e30*/  LDL.LU.64 R4, [R1+0x370] ;  /* 0x0003700001047983 */ /* 0x002f280000300a00 */
[----:B---3--:R-:W3:Y:S01]  /*26e40*/  LDL.LU.64 R6, [R1+0x378] ;  /* 0x0003780001067983 */ /* 0x008ee20000300a00 */
[C---:B--2---:R-:W-:Y:S03]  /*26e50*/  HMMA.16816.F32.BF16 R20, R12.reuse, R16, R20 ;  /* 0x000000100c14723c */ /* 0x044fe60000041814 */
[----:B---3--:R-:W-:Y:S04]  /*26e60*/  STL.64 [R1+0x2bb8], R6 ;  /* 0x002bb80601007387 */ /* 0x008fe80000100a00 */
[----:B----4-:R0:W-:Y:S04]  /*26e70*/  STL.64 [R1+0x2bb0], R4 ;  /* 0x002bb00401007387 */ /* 0x0101e80000100a00 */
[----:B0-----:R-:W2:Y:S08]  /*26e80*/  LDL.64 R4, [R1] ;  /* 0x0000000001047983 */ /* 0x001eb00000100a00 */
[----:B------:R-:W-:Y:S04]  /*26e90*/  STL.64 [R1+0x250], R20 ;  /* 0x0002501401007387 */ /* 0x000fe80000100a00 */
[----:B------:R0:W-:Y:S04]  /*26ea0*/  STL.64 [R1+0x258], R22 ;  /* 0x0002581601007387 */ /* 0x0001e80000100a00 */
[----:B0-----:R-:W2:Y:S04]  /*26eb0*/  LDL.LU.64 R22, [R1+0x2c20] ;  /* 0x002c200001167983 */ /* 0x001ea80000300a00 */
[----:B------:R-:W2:Y:S02]  /*26ec0*/  LDL.LU.64 R20, [R1+0x2c18] ;  /* 0x002c180001147983 */ /* 0x000ea40000300a00 */
[----:B--2---:R-:W-:-:S15]  /*26ed0*/  HMMA.16816.F32.BF16 R20, R12, R4, R20 ;  /* 0x000000040c14723c */ /* 0x004fde0000041814 */
[----:B------:R-:W-:-:S04]  /*26ee0*/  NOP ;  /* 0x0000000000007918 */ /* 0x000fc80000000000 */
[----:B------:R-:W-:Y:S04]  /*26ef0*/  STL.64 [R1+0x240], R20 ;  /* 0x0002401401007387 */ /* 0x000fe80000100a00 */
[----:B------:R0:W-:Y:S04]  /*26f00*/  STL.64 [R1+0x248], R22 ;  /* 0x0002481601007387 */ /* 0x0001e80000100a00 */
[----:B0-----:R-:W2:Y:S04]  /*26f10*/  LDL.LU.64 R22, [R1+0x2c10] ;  /* 0x002c100001167983 */ /* 0x001ea80000300a00 */
[----:B------:R-:W3:Y:S04]  /*26f20*/  LDL.LU.64 R20, [R1+0x2c08] ;  /* 0x002c080001147983 */ /* 0x000ee80000300a00 */
[----:B------:R-:W-:Y:S01]  /*26f30*/  STL.64 [R1+0x2bd0], R4 ;  /* 0x002bd00401007387 */ /* 0x000fe20000100a00 */
[----:B---3--:R-:W-:-:S15]  /*26f40*/  HMMA.16816.F32.BF16 R24, R12, R20, R24 ;  /* 0x000000140c18723c */ /* 0x008fde0000041818 */
[----:B------:R-:W-:-:S04]  /*26f50*/  NOP ;  /* 0x0000000000007918 */ /* 0x000fc80000000000 */
[----:B------:R-:W-:Y:S04]  /*26f60*/  STL.64 [R1+0x230], R24 ;  /* 0x0002301801007387 */ /* 0x000fe80000100a00 */
[----:B------:R0:W-:Y:S04]  /*26f70*/  STL.64 [R1+0x238], R26 ;  /* 0x0002381a01007387 */ /* 0x0001e80000100a00 */
[----:B0-----:R-:W3:Y:S04]  /*26f80*/  LDL.LU.64 R26, [R1+0x2c00] ;  /* 0x002c0000011a7983 */ /* 0x001ee80000300a00 */
[----:B------:R-:W4:Y:S04]  /*26f90*/  LDL.LU.64 R24, [R1+0x2bf8] ;  /* 0x002bf80001187983 */ /* 0x000f280000300a00 */
[----:B--2---:R-:W-:Y:S04]  /*26fa0*/  STL.64 [R1+0x2bc8], R22 ;  /* 0x002bc81601007387 */ /* 0x004fe80000100a00 */
[----:B------:R0:W-:Y:S04]  /*26fb0*/  STL.64 [R1+0x2bc0], R20 ;  /* 0x002bc01401007387 */ /* 0x0001e80000100a00 */
[----:B0-----:R-:W2:Y:S04]  /*26fc0*/  LDL.LU.64 R20, [R1+0x490] ;  /* 0x0004900001147983 */ /* 0x001ea80000300a00 */
[----:B------:R-:W2:Y:S01]  /*26fd0*/  LDL.LU.64 R22, [R1+0x498] ;  /* 0x0004980001167983 */ /* 0x000ea20000300a00 */
[----:B------:R-:W-:Y:S01]  /*26fe0*/  LOP3.LUT R19, R28, 0x40, RZ, 0x3c, !PT ;  /* 0x000000401c137812 */ /* 0x000fe200078e3cff */
[----:B------:R-:W-:-:S02]  /*26ff0*/  IMAD.MOV.U32 R2, RZ, RZ, R16 ;  /* 0x000000ffff027224 */ /* 0x000fc400078e0010 */
[----:B------:R-:W-:Y:S02]  /*27000*/  IMAD.MOV.U32 R0, RZ, RZ, R17 ;  /* 0x000000ffff007224 */ /* 0x000fe400078e0011 */
[----:B------:R-:W-:Y:S02]  /*27010*/  IMAD.MOV.U32 R4, RZ, RZ, R2 ;  /* 0x000000ffff047224 */ /* 0x000fe400078e0002 */
[----:B------:R-:W-:Y:S01]  /*27020*/  IMAD.MOV.U32 R5, RZ, RZ, R0 ;  /* 0x000000ffff057224 */ /* 0x000fe200078e0000 */
[----:B----4-:R-:W-:Y:S01]  /*27030*/  HMMA.16816.F32.BF16 R8, R12, R24, R8 ;  /* 0x000000180c08723c */ /* 0x010fe20000041808 */
[----:B--2---:R-:W-:Y:S04]  /*27040*/  STL.64 [R1+0x2be0], R22 ;  /* 0x002be01601007387 */ /* 0x004fe80000100a00 */
[----:B------:R0:W-:Y:S04]  /*27050*/  STL.64 [R1+0x2bd8], R20 ;  /* 0x002bd81401007387 */ /* 0x0001e80000100a00 */
[----:B0-----:R-:W2:Y:S04]  /*27060*/  LDL.LU.64 R20, [R1+0x580] ;  /* 0x0005800001147983 */ /* 0x001ea80000300a00 */
[----:B------:R-:W2:Y:S04]  /*27070*/  LDL.LU.64 R22, [R1+0x588] ;  /* 0x0005880001167983 */ /* 0x000ea80000300a00 */
[----:B------:R-:W4:Y:S04]  /*27080*/  LDL.LU.64 R12, [R1+0x360] ;  /* 0x00036000010c7983 */ /* 0x000f280000300a00 */
[----:B------:R-:W4:Y:S04]  /*27090*/  LDL.LU.64 R14, [R1+0x368] ;  /* 0x00036800010e7983 */ /* 0x000f280000300a00 */
[----:B------:R-:W-:Y:S04]  /*270a0*/  STL.64 [R1+0x200], R8 ;  /* 0x0002000801007387 */ /* 0x000fe80000100a00 */
[----:B------:R-:W-:Y:S04]  /*270b0*/  STL.64 [R1+0x208], R10 ;  /* 0x0002080a01007387 */ /* 0x000fe80000100a00 */
[----:B------:R-:W0:Y:S02]  /*270c0*/  LDSM.16.MT88.4 R8, [R19+UR5+0x300] ;  /* 0x000300051308783b */ /* 0x000e240008004200 */
[----:B0-----:R-:W-:-:S02]  /*270d0*/  IMAD.MOV.U32 R3, RZ, RZ, R10 ;  /* 0x000000ffff037224 */ /* 0x001fc400078e000a */
[----:B------:R-:W-:Y:S02]  /*270e0*/  IMAD.MOV.U32 R2, RZ, RZ, R11 ;  /* 0x000000ffff027224 */ /* 0x000fe400078e000b */
[----:B------:R-:W-:Y:S02]  /*270f0*/  IMAD.MOV.U32 R29, RZ, RZ, R8 ;  /* 0x000000ffff1d7224 */ /* 0x000fe400078e0008 */
[----:B------:R-:W-:Y:S01]  /*27100*/  IMAD.MOV.U32 R0, RZ, RZ, R9 ;  /* 0x000000ffff007224 */ /* 0x000fe200078e0009 */
[----:B------:R-:W2:Y:S04]  /*27110*/  LDL.LU.64 R10, [R1+0x2bf0] ;  /* 0x002bf000010a7983 */ /* 0x000ea80000300a00 */
[----:B------:R-:W2:Y:S02]  /*27120*/  LDL.LU.64 R8, [R1+0x2be8] ;  /* 0x002be80001087983 */ /* 0x000ea40000300a00 */
[----:B--2---:R-:W-:Y:S02]  /*27130*/  HMMA.16816.F32.BF16 R4, R8, R4, R20 ;  /* 0x000000040804723c */ /* 0x004fe40000041814 */
[----:B------:R-:W2:Y:S04]  /*27140*/  LDL.LU.64 R22, [R1+0x2be0] ;  /* 0x002be00001167983 */ /* 0x000ea80000300a00 */
[----:B------:R-:W2:-:S13]  /*27150*/  LDL.LU.64 R20, [R1+0x2bd8] ;  /* 0x002bd80001147983 */ /* 0x000e9a0000300a00 */
[----:B------:R0:W-:Y:S04]  /*27160*/  STL.64 [R1+0x2d0], R4 ;  /* 0x0002d00401007387 */ /* 0x0001e80000100a00 */
[----:B------:R-:W-:Y:S04]  /*27170*/  STL.64 [R1+0x2d8], R6 ;  /* 0x0002d80601007387 */ /* 0x000fe80000100a00 */
[----:B0-----:R-:W2:Y:S02]  /*27180*/  LDL.LU.64 R4, [R1+0x2bd0] ;  /* 0x002bd00001047983 */ /* 0x001ea40000300a00 */
[----:B--2---:R-:W-:Y:S01]  /*27190*/  HMMA.16816.F32.BF16 R20, R8, R4, R20 ;  /* 0x000000040814723c */ /* 0x004fe20000041814 */
[----:B------:R-:W-:-:S02]  /*271a0*/  IMAD.MOV.U32 R17, RZ, RZ, R4 ;  /* 0x000000ffff117224 */ /* 0x000fc400078e0004 */
[----:B------:R-:W-:-:S15]  /*271b0*/  IMAD.MOV.U32 R16, RZ, RZ, R5 ;  /* 0x000000ffff107224 */ /* 0x000fde00078e0005 */
[----:B------:R-:W-:Y:S01]  /*271c0*/  NOP ;  /* 0x0000000000007918 */ /* 0x000fe20000000000 */
[----:B------:R-:W-:Y:S04]  /*271d0*/  STL.64 [R1+0x330], R20 ;  /* 0x0003301401007387 */ /* 0x000fe80000100a00 */
[----:B------:R0:W-:Y:S04]  /*271e0*/  STL.64 [R1+0x338], R22 ;  /* 0x0003381601007387 */ /* 0x0001e80000100a00 */
[----:B0-----:R-:W2:Y:S04]  /*271f0*/  LDL.LU.64 R22, [R1+0x2bc8] ;  /* 0x002bc80001167983 */ /* 0x001ea80000300a00 */
[----:B------:R-:W2:Y:S04]  /*27200*/  LDL.LU.64 R20, [R1+0x2bc0] ;  /* 0x002bc00001147983 */ /* 0x000ea80000300a00 */
[----:B------:R-:W2:Y:S04]  /*27210*/  LDL.LU.64 R6, [R1+0x2bb8] ;  /* 0x002bb80001067983 */ /* 0x000ea80000300a00 */
[----:B------:R-:W2:Y:S02]  /*27220*/  LDL.LU.64 R4, [R1+0x2bb0] ;  /* 0x002bb00001047983 */ /* 0x000ea40000300a00 */
[C---:B--2---:R-:W-:Y:S08]  /*27230*/  HMMA.16816.F32.BF16 R4, R8.reuse, R20, R4 ;  /* 0x000000140804723c */ /* 0x044ff00000041804 */
[----:B----4-:R-:W-:Y:S01]  /*27240*/  HMMA.16816.F32.BF16 R8, R8, R24, R12 ;  /* 0x000000180808723c */ /* 0x010fe2000004180c */
[----:B------:R-:W0:Y:S10]  /*27250*/  LDSM.16.MT88.4 R12, [R19+UR5+0x380] ;  /* 0x00038005130c783b */ /* 0x000e340008004200 */
[----:B------:R-:W-:Y:S04]  /*27260*/  STL.64 [R1+0x370], R4 ;  /* 0x0003700401007387 */ /* 0x000fe80000100a00 */
[----:B------:R1:W-:Y:S04]  /*27270*/  STL.64 [R1+0x378], R6 ;  /* 0x0003780601007387 */ /* 0x0003e80000100a00 */
[----:B-1----:R-:W2:Y:S04]  /*27280*/  LDL.LU.64 R6, [R1+0x2ba8] ;  /* 0x002ba80001067983 */ /* 0x002ea80000300a00 */
[----:B------:R-:W2:Y:S04]  /*27290*/  LDL.LU.64 R4, [R1+0x2ba0] ;  /* 0x002ba00001047983 */ /* 0x000ea80000300a00 */
[----:B------:R-:W-:Y:S04]  /*272a0*/  STL.64 [R1+0x2b78], R22 ;  /* 0x002b781601007387 */ /* 0x000fe80000100a00 */
[----:B------:R1:W-:Y:S02]  /*272b0*/  STL.64 [R1+0x2b70], R20 ;  /* 0x002b701401007387 */ /* 0x0003e40000100a00 */
[----:B-1----:R-:W-:-:S02]  /*272c0*/  IMAD.MOV.U32 R20, RZ, RZ, R17 ;  /* 0x000000ffff147224 */ /* 0x002fc400078e0011 */
[----:B------:R-:W-:-:S05]  /*272d0*/  IMAD.MOV.U32 R21, RZ, RZ, R16 ;  /* 0x000000ffff157224 */ /* 0x000fca00078e0010 */
[----:B------:R1:W-:Y:S04]  /*272e0*/  STL.64 [R1+0x2b90], R20 ;  /* 0x002b901401007387 */ /* 0x0003e80000100a00 */
[----:B-1----:R-:W2:Y:S04]  /*272f0*/  LDL.LU.64 R20, [R1+0x530] ;  /* 0x0005300001147983 */ /* 0x002ea80000300a00 */
[----:B------:R-:W2:Y:S04]  /*27300*/  LDL.LU.64 R22, [R1+0x538] ;  /* 0x0005380001167983 */ /* 0x000ea80000300a00 */
[----:B------:R-:W-:Y:S04]  /*27310*/  STL.64 [R1+0x360], R8 ;  /* 0x0003600801007387 */ /* 0x000fe80000100a00 */
[----:B------:R-:W-:Y:S04]  /*27320*/  STL.64 [R1+0x368], R10 ;  /* 0x0003680a01007387 */ /* 0x000fe80000100a00 */
[----:B---3--:R-:W-:Y:S04]  /*27330*/  STL.64 [R1+0x2b88], R26 ;  /* 0x002b881a01007387 */ /* 0x008fe80000100a00 */
[----:B------:R1:W-:Y:S04]  /*27340*/  STL.64 [R1+0x2b80], R24 ;  /* 0x002b801801007387 */ /* 0x0003e80000100a00 */
[----:B-1----:R-:W3:Y:S04]  /*27350*/  LDL.LU.64 R24, [R1+0x3f0] ;  /* 0x0003f00001187983 */ /* 0x002ee80000300a00 */
[----:B------:R-:W3:Y:S04]  /*27360*/  LDL.LU.64 R26, [R1+0x3f8] ;  /* 0x0003f800011a7983 */ /* 0x000ee80000300a00 */
[----:B------:R-:W2:Y:S04]  /*27370*/  LDL.64 R8, [R1+0x10] ;  /* 0x0000100001087983 */ /* 0x000ea80000100a00 */
[----:B------:R-:W4:Y:S04]  /*27380*/  LDL.LU.64 R16, [R1+0x190] ;  /* 0x0001900001107983 */ /* 0x000f280000300a00 */
[----:B------:R-:W4:Y:S04]  /*27390*/  LDL.LU.64 R18, [R1+0x198] ;  /* 0x0001980001127983 */ /* 0x000f280000300a00 */
[----:B0-----:R0:W-:Y:S04]  /*273a0*/  STL.64 [R1+0x2af8], R14 ;  /* 0x002af80e01007387 */ /* 0x0011e80000100a00 */
[----:B------:R1:W-:Y:S01]  /*273b0*/  STL.64 [R1+0x2af0], R12 ;  /* 0x002af00c01007387 */ /* 0x0003e20000100a00 */
[----:B0-----:R-:W-:-:S02]  /*273c0*/  IMAD.MOV.U32 R14, RZ, RZ, R3 ;  /* 0x000000ffff0e7224 */ /* 0x001fc400078e0003 */
[----:B------:R-:W-:Y:S02]  /*273d0*/  IMAD.MOV.U32 R15, RZ, RZ, R2 ;  /* 0x000000ffff0f7224 */ /* 0x000fe400078e0002 */
[----:B-1----:R-:W-:Y:S02]  /*273e0*/  IMAD.MOV.U32 R12, RZ, RZ, R29 ;  /* 0x000000ffff0c7224 */ /* 0x002fe400078e001d */
[----:B------:R-:W-:Y:S01]  /*273f0*/  IMAD.MOV.U32 R13, RZ, RZ, R0 ;  /* 0x000000ffff0d7224 */ /* 0x000fe200078e0000 */
[----:B------:R-:W3:Y:S04]  /*27400*/  LDL.LU R29, [R1+0x2b9c] ;  /* 0x002b9c00011d7983 */ /* 0x000ee80000300800 */
[----:B------:R-:W3:Y:S04]  /*27410*/  LDL.LU R0, [R1+0x2b98] ;  /* 0x002b980001007983 */ /* 0x000ee80000300800 */
[----:B------:R-:W-:Y:S04]  /*27420*/  STL.64 [R1+0x2b38], R14 ;  /* 0x002b380e01007387 */ /* 0x000fe80000100a00 */
[----:B------:R0:W-:Y:S04]  /*27430*/  STL.64 [R1+0x2b30], R12 ;  /* 0x002b300c01007387 */ /* 0x0001e80000100a00 */
[----:B0-----:R-:W3:Y:S04]  /*27440*/  LDL.LU.64 R12, [R1+0x3b0] ;  /* 0x0003b000010c7983 */ /* 0x001ee80000300a00 */
[----:B------:R-:W3:Y:S01]  /*27450*/  LDL.LU.64 R14, [R1+0x3b8] ;  /* 0x0003b800010e7983 */ /* 0x000ee20000300a00 */
[----:B--2---:R-:W-:-:S15]  /*27460*/  HMMA.16816.F32.BF16 R20, R4, R8, R20 ;  /* 0x000000080414723c */ /* 0x004fde0000041814 */
[----:B------:R-:W-:-:S04]  /*27470*/  NOP ;  /* 0x0000000000007918 */ /* 0x000fc80000000000 */
[----:B------:R0:W-:Y:S04]  /*27480*/  STL.64 [R1+0x380], R20 ;  /* 0x0003801401007387 */ /* 0x0001e80000100a00 */
[----:B------:R3:W-:Y:S04]  /*27490*/  STL.64 [R1+0x388], R22 ;  /* 0x0003881601007387 */ /* 0x0007e80000100a00 */
[----:B0-----:R-:W3:Y:S02]  /*274a0*/  LDL.LU.64 R20, [R1+0x2b90] ;  /* 0x002b900001147983 */ /* 0x001ee40000300a00 */
[----:B---3--:R-:W-:Y:S02]  /*274b0*/  HMMA.16816.F32.BF16 R20, R4, R20, R24 ;  /* 0x000000140414723c */ /* 0x008fe40000041818 */
[----:B------:R-:W2:Y:S04]  /*274c0*/  LDL.LU.64 R26, [R1+0x2b88] ;  /* 0x002b8800011a7983 */ /* 0x000ea80000300a00 */
[----:B------:R-:W4:-:S13]  /*274d0*/  LDL.LU.64 R24, [R1+0x2b80] ;  /* 0x002b800001187983 */ /* 0x000f1a0000300a00 */
[----:B------:R-:W-:Y:S04]  /*274e0*/  STL.64 [R1+0x390], R20 ;  /* 0x0003901401007387 */ /* 0x000fe80000100a00 */
[----:B------:R0:W-:Y:S04]  /*274f0*/  STL.64 [R1+0x398], R22 ;  /* 0x0003981601007387 */ /* 0x0001e80000100a00 */
[----:B0-----:R-:W3:Y:S04]  /*27500*/  LDL.LU.64 R22, [R1+0x2b78] ;  /* 0x002b780001167983 */ /* 0x001ee80000300a00 */
[----:B------:R-:W2:Y:S02]  /*27510*/  LDL.LU.64 R20, [R1+0x2b70] ;  /* 0x002b700001147983 */ /* 0x000ea40000300a00 */
[----:B--2---:R-:W-:Y:S02]  /*27520*/  HMMA.16816.F32.BF16 R12, R4, R20, R12 ;  /* 0x00000014040c723c */ /* 0x004fe4000004180c */
[----:B---3--:R-:W-:Y:S04]  /*27530*/  STL.64 [R1+0x2b58], R22 ;  /* 0x002b581601007387 */ /* 0x008fe80000100a00 */
[----:B------:R0:W-:-:S13]  /*27540*/  STL.64 [R1+0x2b50], R20 ;  /* 0x002b501401007387 */ /* 0x0001da0000100a00 */
[----:B------:R1:W-:Y:S04]  /*27550*/  STL.64 [R1+0x3c0], R12 ;  /* 0x0003c00c01007387 */ /* 0x0003e80000100a00 */
[----:B------:R2:W-:Y:S04]  /*27560*/  STL.64 [R1+0x3c8], R14 ;  /* 0x0003c80e01007387 */ /* 0x0005e80000100a00 */
[----:B0-----:R-:W3:Y:S04]  /*27570*/  LDL.LU.64 R20, [R1+0x470] ;  /* 0x0004700001147983 */ /* 0x001ee80000300a00 */
[----:B------:R-:W3:Y:S04]  /*27580*/  LDL.LU.64 R22, [R1+0x478] ;  /* 0x0004780001167983 */ /* 0x000ee80000300a00 */
[----:B-1----:R-:W3:Y:S04]  /*27590*/  LDL.LU.64 R12, [R1+0x3a0] ;  /* 0x0003a000010c7983 */ /* 0x002ee80000300a00 */
[----:B--2---:R-:W2:Y:S01]  /*275a0*/  LDL.LU.64 R14, [R1+0x3a8] ;  /* 0x0003a800010e7983 */ /* 0x004ea20000300a00 */
[----:B----4-:R-:W-:Y:S03]  /*275b0*/  HMMA.16816.F32.BF16 R4, R4, R24, R16 ;  /* 0x000000180404723c */ /* 0x010fe60000041810 */
[----:B--2---:R-:W-:Y:S04]  /*275c0*/  STL.64 [R1+0x2b48], R14 ;  /* 0x002b480e01007387 */ /* 0x004fe80000100a00 */
[----:B---3--:R0:W-:Y:S04]  /*275d0*/  STL.64 [R1+0x2b40], R12 ;  /* 0x002b400c01007387 */ /* 0x0081e80000100a00 */
[----:B0-----:R-:W2:Y:S04]  /*275e0*/  LDL.LU.64 R12, [R1+0x410] ;  /* 0x00041000010c7983 */ /* 0x001ea80000300a00 */
[----:B------:R-:W2:Y:S04]  /*275f0*/  LDL.LU.64 R14, [R1+0x418] ;  /* 0x00041800010e7983 */ /* 0x000ea80000300a00 */
[----:B------:R-:W3:Y:S04]  /*27600*/  LDL.LU.64 R18, [R1+0x2b68] ;  /* 0x002b680001127983 */ /* 0x000ee80000300a00 */
[----:B------:R-:W3:Y:S04]  /*27610*/  LDL.LU.64 R16, [R1+0x2b60] ;  /* 0x002b600001107983 */ /* 0x000ee80000300a00 */
[----:B------:R0:W-:Y:S04]  /*27620*/  STL.64 [R1+0x3b0], R4 ;  /* 0x0003b00401007387 */ /* 0x0001e80000100a00 */
[----:B------:R1:W-:Y:S04]  /*27630*/  STL.64 [R1+0x3b8], R6 ;  /* 0x0003b80601007387 */ /* 0x0003e80000100a00 */
[----:B0-----:R-:W3:Y:S04]  /*27640*/  LDL.LU.64 R4, [R1+0x510] ;  /* 0x0005100001047983 */ /* 0x001ee80000300a00 */
[----:B-1----:R-:W3:Y:S01]  /*27650*/  LDL.LU.64 R6, [R1+0x518] ;  /* 0x0005180001067983 */ /* 0x002ee20000300a00 */
[----:B------:R-:W-:-:S02]  /*27660*/  IMAD.MOV.U32 R3, RZ, RZ, R8 ;  /* 0x000000ffff037224 */ /* 0x000fc400078e0008 */
[----:B------:R-:W-:Y:S01]  /*27670*/  IMAD.MOV.U32 R2, RZ, RZ, R9 ;  /* 0x000000ffff027224 */ /* 0x000fe200078e0009 */
[----:B---3--:R-:W-:Y:S01]  /*27680*/  HMMA.16816.F32.BF16 R4, R16, R8, R4 ;  /* 0x000000081004723c */ /* 0x008fe20000041804 */
[----:B------:R-:W0:-:S15]  /*27690*/  LDSM.16.MT88.4 R8, [R28+UR5+0x4000] ;  /* 0x004000051c08783b */ /* 0x000e1e0008004200 */
[----:B------:R-:W-:-:S03]  /*276a0*/  NOP ;  /* 0x0000000000007918 */ /* 0x000fc60000000000 */
[----:B------:R-:W-:Y:S04]  /*276b0*/  STL.64 [R1+0x3e0], R4 ;  /* 0x0003e00401007387 */ /* 0x000fe80000100a00 */
[----:B------:R-:W-:Y:S04]  /*276c0*/  STL.64 [R1+0x3e8], R6 ;  /* 0x0003e80601007387 */ /* 0x000fe80000100a00 */
[----:B------:R-:W1:Y:S04]  /*276d0*/  LDSM.16.MT88.4 R4, [R28+UR5+0x4080] ;  /* 0x004080051c04783b */ /* 0x000e680008004200 */
[----:B0-----:R-:W-:Y:S04]  /*276e0*/  STL.64 [R1+0x2ab8], R10 ;  /* 0x002ab80a01007387 */ /* 0x001fe80000100a00 */
[----:B------:R0:W-:Y:S04]  /*276f0*/  STL.64 [R1+0x2ab0], R8 ;  /* 0x002ab00801007387 */ /* 0x0001e80000100a00 */
[----:B0-----:R-:W3:Y:S04]  /*27700*/  LDL.LU.64 R8, [R1] ;  /* 0x0000000001087983 */ /* 0x001ee80000300a00 */
[----:B-1----:R-:W-:Y:S04]  /*27710*/  STL.64 [R1+0x2a60], R6 ;  /* 0x002a600601007387 */ /* 0x002fe80000100a00 */
[----:B------:R0:W-:Y:S04]  /*27720*/  STL.64 [R1+0x2a58], R4 ;  /* 0x002a580401007387 */ /* 0x0001e80000100a00 */
[----:B0-----:R-:W4:Y:S04]  /*27730*/  LDL.LU.64 R4, [R1+0x460] ;  /* 0x0004600001047983 */ /* 0x001f280000300a00 */
[----:B------:R-:W4:Y:S01]  /*27740*/  LDL.LU.64 R6, [R1+0x468] ;  /* 0x0004680001067983 */ /* 0x000f220000300a00 */
[----:B---3--:R-:W-:-:S15]  /*27750*/  HMMA.16816.F32.BF16 R20, R16, R8, R20 ;  /* 0x000000081014723c */ /* 0x008fde0000041814 */
[----:B------:R-:W-:-:S04]  /*27760*/  NOP ;  /* 0x0000000000007918 */ /* 0x000fc80000000000 */
[----:B------:R-:W-:Y:S04]  /*27770*/  STL.64 [R1+0x3f0], R20 ;  /* 0x0003f01401007387 */ /* 0x000fe80000100a00 */
[----:B------:R-:W-:Y:S04]  /*27780*/  STL.64 [R1+0x3f8], R22 ;  /* 0x0003f81601007387 */ /* 0x000fe80000100a00 */
[----:B------:R-:W0:Y:S04]  /*27790*/  LDSM.16.MT88.4 R20, [R28+UR5+0x4100] ;  /* 0x004100051c14783b */ /* 0x000e280008004200 */
[----:B0-----:R-:W-:Y:S04]  /*277a0*/  STL.64 [R1+0x20], R20 ;  /* 0x0000201401007387 */ /* 0x001fe80000100a00 */
[----:B------:R0:W-:Y:S04]  /*277b0*/  STL.64 [R1+0x28], R22 ;  /* 0x0000281601007387 */ /* 0x0001e80000100a00 */
[----:B0-----:R-:W3:Y:S04]  /*277c0*/  LDL.LU.64 R22, [R1+0x2b58] ;  /* 0x002b580001167983 */ /* 0x001ee80000300a00 */
[----:B------:R-:W2:Y:S02]  /*277d0*/  LDL.LU.64 R20, [R1+0x2b50] ;  /* 0x002b500001147983 */ /* 0x000ea40000300a00 */
[----:B--2---:R-:W-:-:S15]  /*277e0*/  HMMA.16816.F32.BF16 R12, R16, R20, R12 ;  /* 0x00000014100c723c */ /* 0x004fde000004180c */
[----:B------:R-:W-:-:S04]  /*277f0*/  NOP ;  /* 0x0000000000007918 */ /* 0x000fc80000000000 */
[----:B------:R-:W-:Y:S04]  /*27800*/  STL.64 [R1+0x420], R12 ;  /* 0x0004200c01007387 */ /* 0x000fe80000100a00 */
[----:B------:R0:W-:Y:S04]  /*27810*/  STL.64 [R1+0x428], R14 ;  /* 0x0004280e01007387 */ /* 0x0001e80000100a00 */
[----:B0-----:R-:W2:Y:S04]  /*27820*/  LDL.LU.64 R14, [R1+0x2b48] ;  /* 0x002b4800010e7983 */ /* 0x001ea80000300a00 */
[----:B------:R-:W2:Y:S02]  /*27830*/  LDL.LU.64 R12, [R1+0x2b40] ;  /* 0x002b4000010c7983 */ /* 0x000ea40000300a00 */
[----:B--2---:R-:W-:Y:S02]  /*27840*/  HMMA.16816.F32.BF16 R16, R16, R24, R12 ;  /* 0x000000181010723c */ /* 0x004fe4000004180c */
[----:B------:R-:W4:Y:S04]  /*27850*/  LDL.LU.64 R14, [R1+0x2b38] ;  /* 0x002b3800010e7983 */ /* 0x000f280000300a00 */
[----:B------:R-:W4:-:S13]  /*27860*/  LDL.LU.64 R12, [R1+0x2b30] ;  /* 0x002b3000010c7983 */ /* 0x000f1a0000300a00 */
[----:B------:R-:W-:Y:S04]  /*27870*/  STL.64 [R1+0x430], R16 ;  /* 0x0004301001007387 */ /* 0x000fe80000100a00 */
[----:B------:R-:W-:Y:S04]  /*27880*/  STL.64 [R1+0x438], R18 ;  /* 0x0004381201007387 */ /* 0x000fe80000100a00 */
[----:B------:R-:W-:Y:S04]  /*27890*/  STL.64 [R1+0x2b18], R26 ;  /* 0x002b181a01007387 */ /* 0x000fe80000100a00 */
[----:B------:R0:W-:Y:S04]  /*278a0*/  STL.64 [R1+0x2b10], R24 ;  /* 0x002b101801007387 */ /* 0x0001e80000100a00 */
[----:B0-----:R-:W2:Y:S04]  /*278b0*/  LDL.LU.64 R24, [R1+0x520] ;  /* 0x0005200001187983 */ /* 0x001ea80000300a00 */
[----:B------:R-:W2:Y:S01]  /*278c0*/  LDL.LU.64 R26, [R1+0x528] ;  /* 0x00052800011a7983 */ /* 0x000ea20000300a00 */
[----:B------:R-:W-:-:S02]  /*278d0*/  IMAD.MOV.U32 R16, RZ, RZ, R3 ;  /* 0x000000ffff107224 */ /* 0x000fc400078e0003 */
[----:B------:R-:W-:Y:S01]  /*278e0*/  IMAD.MOV.U32 R17, RZ, RZ, R2 ;  /* 0x000000ffff117224 */ /* 0x000fe200078e0002 */
[C---:B----4-:R-:W-:Y:S08]  /*278f0*/  HMMA.16816.F32.BF16 R4, R12.reuse, R8, R4 ;  /* 0x000000080c04723c */ /* 0x050ff00000041804 */
[----:B--2---:R-:W-:-:S15]  /*27900*/  HMMA.16816.F32.BF16 R16, R12, R16, R24 ;  /* 0x000000100c10723c */ /* 0x004fde0000041818 */
[----:B------:R-:W-:-:S04]  /*27910*/  NOP ;  /* 0x0000000000007918 */ /* 0x000fc80000000000 */
[----:B------:R-:W-:Y:S04]  /*27920*/  STL.64 [R1+0x440], R16 ;  /* 0x0004401001007387 */ /* 0x000fe80000100a00 */
[----:B------:R-:W-:Y:S04]  /*27930*/  STL.64 [R1+0x448], R18 ;  /* 0x0004481201007387 */ /* 0x000fe80000100a00 */
[----:B------:R0:W-:Y:S04]  /*27940*/  STL.64 [R1+0x480], R4 ;  /* 0x0004800401007387 */ /* 0x0001e80000100a00 */
[----:B------:R1:W-:Y:S01]  /*27950*/  STL.64 [R1+0x488], R6 ;  /* 0x0004880601007387 */ /* 0x0003e20000100a00 */
[----:B------:R-:W-:-:S02]  /*27960*/  IMAD.MOV.U32 R2, RZ, RZ, R8 ;  /* 0x000000ffff027224 */ /* 0x000fc400078e0008 */
[----:B------:R-:W-:Y:S01]  /*27970*/  IMAD.MOV.U32 R3, RZ, RZ, R9 ;  /* 0x000000ffff037224 */ /* 0x000fe200078e0009 */
[----:B------:R-:W2:Y:S04]  /*27980*/  LDSM.16.MT88.4 R16, [R28+UR5+0x4180] ;  /* 0x004180051c10783b */ /* 0x000ea80008004200 */
[----:B0-----:R-:W4:Y:S04]  /*27990*/  LDL.LU R4, [R1+0x120] ;  /* 0x0001200001047983 */ /* 0x001f280000300800 */
[----:B------:R-:W4:Y:S04]  /*279a0*/  LDL.LU R5, [R1+0x124] ;  /* 0x0001240001057983 */ /* 0x000f280000300800 */
[----:B-1----:R-:W2:Y:S04]  /*279b0*/  LDL.LU R6, [R1+0x128] ;  /* 0x0001280001067983 */ /* 0x002ea80000300800 */
[----:B------:R-:W2:Y:S04]  /*279c0*/  LDL.LU R7, [R1+0x12c] ;  /* 0x00012c0001077983 */ /* 0x000ea80000300800 */
[----:B--2---:R-:W-:Y:S04]  /*279d0*/  STL.64 [R1+0x2a70], R6 ;  /* 0x002a700601007387 */ /* 0x004fe80000100a00 */
[----:B----4-:R0:W-:Y:S04]  /*279e0*/  STL.64 [R1+0x2a68], R4 ;  /* 0x002a680401007387 */ /* 0x0101e80000100a00 */
[----:B0-----:R-:W2:Y:S04]  /*279f0*/  LDL.LU R4, [R1+0x130] ;  /* 0x0001300001047983 */ /* 0x001ea80000300800 */
[----:B------:R-:W2:Y:S04]  /*27a00*/  LDL.LU R5, [R1+0x134] ;  /* 0x0001340001057983 */ /* 0x000ea80000300800 */
[----:B------:R-:W4:Y:S01]  /*27a10*/  LDL.LU R6, [R1+0x138] ;  /* 0x0001380001067983 */ /* 0x000f220000300800 */
[----:B------:R-:W-:-:S03]  /*27a20*/  IMAD.MOV.U32 R7, RZ, RZ, R0 ;  /* 0x000000ffff077224 */ /* 0x000fc600078e0000 */
[----:B------:R-:W2:Y:S04]  /*27a30*/  LDL.LU R0, [R1+0x2b28] ;  /* 0x002b280001007983 */ /* 0x000ea80000300800 */
[----:B------:R-:W3:Y:S04]  /*27a40*/  LDL.LU.64 R24, [R1+0x400] ;  /* 0x0004000001187983 */ /* 0x000ee80000300a00 */
[----:B------:R-:W3:Y:S04]  /*27a50*/  LDL.LU.64 R26, [R1+0x408] ;  /* 0x00040800011a7983 */ /* 0x000ee80000300a00 */
[----:B----4-:R-:W-:Y:S04]  /*27a60*/  STL.64 [R1+0x2a80], R6 ;  /* 0x002a800601007387 */ /* 0x010fe80000100a00 */
[----:B--2---:R0:W-:Y:S04]  /*27a70*/  STL.64 [R1+0x2a78], R4 ;  /* 0x002a780401007387 */ /* 0x0041e80000100a00 */
[----:B0-----:R-:W2:Y:S04]  /*27a80*/  LDL.LU R4, [R1+0x140] ;  /* 0x0001400001047983 */ /* 0x001ea80000300800 */
[----:B------:R-:W2:Y:S04]  /*27a90*/  LDL.LU R5, [R1+0x144] ;  /* 0x0001440001057983 */ /* 0x000ea80000300800 */
[----:B------:R-:W4:Y:S04]  /*27aa0*/  LDL.LU R6, [R1+0x148] ;  /* 0x0001480001067983 */ /* 0x000f280000300800 */
[----:B------:R-:W4:Y:S04]  /*27ab0*/  LDL.LU R7, [R1+0x14c] ;  /* 0x00014c0001077983 */ /* 0x000f280000300800 */
[----:B------:R-:W2:Y:S04]  /*27ac0*/  LDL.LU.64 R8, [R1+0x180] ;  /* 0x0001800001087983 */ /* 0x000ea80000300a00 */
[----:B------:R-:W2:Y:S04]  /*27ad0*/  LDL.LU.64 R10, [R1+0x188] ;  /* 0x00018800010a7983 */ /* 0x000ea80000300a00 */
[----:B--2---:R-:W-:Y:S04]  /*27ae0*/  STL.64 [R1+0x2ac8], R10 ;  /* 0x002ac80a01007387 */ /* 0x004fe80000100a00 */
[----:B------:R0:W-:Y:S04]  /*27af0*/  STL.64 [R1+0x2ac0], R8 ;  /* 0x002ac00801007387 */ /* 0x0001e80000100a00 */
[----:B0-----:R-:W2:Y:S04]  /*27b00*/  LDL.LU.64 R8, [R1+0x3d0] ;  /* 0x0003d00001087983 */ /* 0x001ea80000300a00 */
[----:B------:R-:W2:Y:S04]  /*27b10*/  LDL.LU.64 R10, [R1+0x3d8] ;  /* 0x0003d800010a7983 */ /* 0x000ea80000300a00 */
[----:B--2---:R-:W-:Y:S04]  /*27b20*/  STL.64 [R1+0x2ad8], R10 ;  /* 0x002ad80a01007387 */ /* 0x004fe80000100a00 */
[----:B------:R0:W-:Y:S04]  /*27b30*/  STL.64 [R1+0x2ad0], R8 ;  /* 0x002ad00801007387 */ /* 0x0001e80000100a00 */
[----:B0-----:R-:W2:Y:S04]  /*27b40*/  LDL.LU.64 R8, [R1+0x450] ;  /* 0x0004500001087983 */ /* 0x001ea80000300a00 */
[----:B------:R-:W2:Y:S01]  /*27b50*/  LDL.LU.64 R10, [R1+0x458] ;  /* 0x00045800010a7983 */ /* 0x000ea20000300a00 */
[----:B---3--:R-:W-:Y:S03]  /*27b60*/  HMMA.16816.F32.BF16 R24, R12, R20, R24 ;  /* 0x000000140c18723c */ /* 0x008fe60000041818 */
[----:B--2---:R-:W-:Y:S04]  /*27b70*/  STL.64 [R1+0x2ae8], R10 ;  /* 0x002ae80a01007387 */ /* 0x004fe80000100a00 */
[----:B------:R0:W-:Y:S04]  /*27b80*/  STL.64 [R1+0x2ae0], R8 ;  /* 0x002ae00801007387 */ /* 0x0001e80000100a00 */
[----:B0-----:R-:W2:Y:S04]  /*27b90*/  LDL.LU.64 R8, [R1+0x500] ;  /* 0x0005000001087983 */ /* 0x001ea80000300a00 */
[----:B------:R-:W3:Y:S04]  /*27ba0*/  LDL.LU.64 R10, [R1+0x508] ;  /* 0x00050800010a7983 */ /* 0x000ee80000300a00 */
[----:B---3--:R-:W-:Y:S04]  /*27bb0*/  STL.64 [R1+0x2b08], R10 ;  /* 0x002b080a01007387 */ /* 0x008fe80000100a00 */
[----:B--2---:R0:W-:Y:S04]  /*27bc0*/  STL.64 [R1+0x2b00], R8 ;  /* 0x002b000801007387 */ /* 0x0041e80000100a00 */
[----:B0-----:R-:W2:Y:S04]  /*27bd0*/  LDL.LU.64 R8, [R1+0x1c0] ;  /* 0x0001c00001087983 */ /* 0x001ea80000300a00 */
[----:B------:R-:W2:Y:S04]  /*27be0*/  LDL.LU.64 R10, [R1+0x1c8] ;  /* 0x0001c800010a7983 */ /* 0x000ea80000300a00 */
[----:B----4-:R-:W-:Y:S04]  /*27bf0*/  STL.64 [R1+0x2a90], R6 ;  /* 0x002a900601007387 */ /* 0x010fe80000100a00 */
[----:B------:R0:W-:Y:S04]  /*27c00*/  STL.64 [R1+0x2a88], R4 ;  /* 0x002a880401007387 */ /* 0x0001e80000100a00 */
[----:B0-----:R-:W3:Y:S04]  /*27c10*/  LDL.LU.64 R4, [R1+0x10] ;  /* 0x0000100001047983 */ /* 0x001ee80000300a00 */
[----:B------:R-:W4:Y:S04]  /*27c20*/  LDL.64 R6, [R1+0x18] ;  /* 0x0000180001067983 */ /* 0x000f280000100a00 */
[----:B------:R-:W-:Y:S04]  /*27c30*/  STL.64 [R1+0x2a20], R18 ;  /* 0x002a201201007387 */ /* 0x000fe80000100a00 */
[----:B------:R0:W-:Y:S02]  /*27c40*/  STL.64 [R1+0x2a18], R16 ;  /* 0x002a181001007387 */ /* 0x0001e40000100a00 */
[----:B0-----:R-:W-:-:S02]  /*27c50*/  IMAD.MOV.U32 R16, RZ, RZ, R2 ;  /* 0x000000ffff107224 */ /* 0x001fc400078e0002 */
[----:B------:R-:W-:Y:S01]  /*27c60*/  IMAD.MOV.U32 R17, RZ, RZ, R3 ;  /* 0x000000ffff117224 */ /* 0x000fe200078e0003 */
[----:B------:R-:W2:Y:S04]  /*27c70*/  LDL.LU R2, [R1+0x2b24] ;  /* 0x002b240001027983 */ /* 0x000ea80000300800 */
[----:B------:R-:W2:Y:S04]  /*27c80*/  LDL.LU R3, [R1+0x2b20] ;  /* 0x002b200001037983 */ /* 0x000ea80000300800 */
[----:B------:R-:W2:Y:S04]  /*27c90*/  LDL R18, [R1+0x8] ;  /* 0x0000080001127983 */ /* 0x000ea80000100800 */
[----:B------:R-:W2:Y:S04]  /*27ca0*/  LDL R19, [R1+0xc] ;  /* 0x00000c0001137983 */ /* 0x000ea80000100800 */
[----:B------:R-:W-:Y:S04]  /*27cb0*/  STL.64 [R1+0x4b0], R24 ;  /* 0x0004b01801007387 */ /* 0x000fe80000100a00 */
[----:B------:R0:W-:Y:S04]  /*27cc0*/  STL.64 [R1+0x4b8], R26 ;  /* 0x0004b81a01007387 */ /* 0x0001e80000100a00 */
[----:B0-----:R-:W2:Y:S04]  /*27cd0*/  LDL.LU.64 R26, [R1+0x2b18] ;  /* 0x002b1800011a7983 */ /* 0x001ea80000300a00 */
        /* <DEDUP_REMOVED lines=19> */
[----:B------:R-:W2:Y:S04]  /*27e10*/  LDL.LU.64 R8, [R1+0x2ad0] ;  /* 0x002ad00001087983 */ /* 0x000ea80000300a00 */
[----:B------:R-:W-:Y:S04]  /*27e20*/  STL.64 [R1+0x2a98], R18 ;  /* 0x002a981201007387 */ /* 0x000fe80000100a00 */
[----:B------:R-:W4:Y:S01]  /*27e30*/  LDL.LU R16, [R1+0x150] ;  /* 0x0001500001107983 */ /* 0x000f220000300800 */
[----:B--2---:R-:W-:-:S15]  /*27e40*/  HMMA.16816.F32.BF16 R8, R12, R20, R8 ;  /* 0x000000140c08723c */ /* 0x004fde0000041808 */
[----:B------:R-:W-:-:S04]  /*27e50*/  NOP ;  /* 0x0000000000007918 */ /* 0x000fc80000000000 */
        /* <DEDUP_REMOVED lines=8> */
[----:B------:R-:W-:Y:S02]  /*27ee0*/  IMAD.MOV.U32 R18, RZ, RZ, R2 ;  /* 0x000000ffff127224 */ /* 0x000fe400078e0002 */
[----:B------:R-:W-:Y:S01]  /*27ef0*/  IMAD.MOV.U32 R19, RZ, RZ, R0 ;  /* 0x000000ffff137224 */ /* 0x000fe200078e0000 */
[----:B--2---:R-:W-:Y:S01]  /*27f00*/  HMMA.16816.F32.BF16 R12, R12, R24, R8 ;  /* 0x000000180c0c723c */ /* 0x004fe20000041808 */
[----:B------:R-:W4:Y:S04]  /*27f10*/  LDL.LU.64 R10, [R1+0x2ab8] ;  /* 0x002ab800010a7983 */ /* 0x000f280000300a00 */
[----:B------:R-:W4:-:S14]  /*27f20*/  LDL.LU.64 R8, [R1+0x2ab0] ;  /* 0x002ab00001087983 */ /* 0x000f1c0000300a00 */
[----:B------:R0:W-:Y:S01]  /*27f30*/  STL [R1+0x450], R12 ;  /* 0x0004500c01007387 */ /* 0x0001e20000100800 */
[----:B------:R-:W-:Y:S02]  /*27f40*/  IMAD.MOV.U32 R3, RZ, RZ, R13 ;  /* 0x000000ffff037224 */ /* 0x000fe400078e000d */
[----:B------:R-:W-:Y:S02]  /*27f50*/  IMAD.MOV.U32 R2, RZ, RZ, R14 ;  /* 0x000000ffff027224 */ /* 0x000fe400078e000e */
[----:B------:R-:W-:Y:S01]  /*27f60*/  IMAD.MOV.U32 R0, RZ, RZ, R15 ;  /* 0x000000ffff007224 */ /* 0x000fe200078e000f */
[----:B0-----:R-:W2:Y:S04]  /*27f70*/  LDL.LU R12, [R1+0x100] ;  /* 0x00010000010c7983 */ /* 0x001ea80000300800 */
[----:B------:R-:W2:Y:S04]  /*27f80*/  LDL.LU R13, [R1+0x104] ;  /* 0x00010400010d7983 */ /* 0x000ea80000300800 */
[----:B------:R-:W3:Y:S04]  /*27f90*/  LDL.LU R14, [R1+0x108] ;  /* 0x00010800010e7983 */ /* 0x000ee80000300800 */
[----:B------:R-:W3:Y:S01]  /*27fa0*/  LDL.LU R15, [R1+0x10c] ;  /* 0x00010c00010f7983 */ /* 0x000ee20000300800 */
[----:B----4-:R-:W-:Y:S03]  /*27fb0*/  HMMA.16816.F32.BF16 R16, R8, R6, R16 ;  /* 0x000000060810723c */ /* 0x010fe60000041810 */
[----:B---3--:R-:W-:Y:S04]  /*27fc0*/  STL.64 [R1+0x2a50], R14 ;  /* 0x002a500e01007387 */ /* 0x008fe80000100a00 */
[----:B--2---:R0:W-:Y:S02]  /*27fd0*/  STL.64 [R1+0x2a48], R12 ;  /* 0x002a480c01007387 */ /* 0x0041e40000100a00 */
[----:B0-----:R-:W-:-:S02]  /*27fe0*/  IMAD.MOV.U32 R12, RZ, RZ, R26 ;  /* 0x000000ffff0c7224 */ /* 0x001fc400078e001a */
[----:B------:R-:W-:Y:S01]  /*27ff0*/  IMAD.MOV.U32 R13, RZ, RZ, R27 ;  /* 0x000000ffff0d7224 */ /* 0x000fe200078e001b */
[----:B------:R-:W2:Y:S04]  /*28000*/  LDL.LU R26, [R1+0x2aac] ;  /* 0x002aac00011a7983 */ /* 0x000ea80000300800 */
[----:B------:R-:W2:Y:S01]  /*28010*/  LDL.LU R27, [R1+0x2aa8] ;  /* 0x002aa800011b7983 */ /* 0x000ea20000300800 */
[----:B------:R-:W-:Y:S02]  /*28020*/  IMAD.MOV.U32 R14, RZ, RZ, R22 ;  /* 0x000000ffff0e7224 */ /* 0x000fe400078e0016 */
[----:B------:R-:W-:Y:S01]  /*28030*/  IMAD.MOV.U32 R15, RZ, RZ, R23 ;  /* 0x000000ffff0f7224 */ /* 0x000fe200078e0017 */
[----:B------:R-:W3:Y:S04]  /*28040*/  LDL.LU R22, [R1+0x2aa4] ;  /* 0x002aa40001167983 */ /* 0x000ee80000300800 */
[----:B------:R-:W3:Y:S04]  /*28050*/  LDL.LU R23, [R1+0x2aa0] ;  /* 0x002aa00001177983 */ /* 0x000ee80000300800 */
[----:B------:R0:W-:Y:S04]  /*28060*/  STL [R1+0x2794], R0 ;  /* 0x0027940001007387 */ /* 0x0001e80000100800 */
[----:B------:R1:W-:Y:S04]  /*28070*/  STL [R1+0x2790], R2 ;  /* 0x0027900201007387 */ /* 0x0003e80000100800 */
[----:B------:R-:W-:Y:S04]  /*28080*/  STL [R1+0x278c], R3 ;  /* 0x00278c0301007387 */ /* 0x000fe80000100800 */
[----:B------:R-:W-:Y:S04]  /*28090*/  STL.64 [R1+0x4d0], R16 ;  /* 0x0004d01001007387 */ /* 0x000fe80000100a00 */
[----:B------:R4:W-:Y:S01]  /*280a0*/  STL.64 [R1+0x4d8], R18 ;  /* 0x0004d81201007387 */ /* 0x0009e20000100a00 */
[----:B0-----:R-:W-:-:S02]  /*280b0*/  IMAD.MOV.U32 R0, RZ, RZ, R7 ;  /* 0x000000ffff007224 */ /* 0x001fc400078e0007 */
[----:B-1----:R-:W-:Y:S01]  /*280c0*/  IMAD.MOV.U32 R2, RZ, RZ, R6 ;  /* 0x000000ffff027224 */ /* 0x002fe200078e0006 */
[----:B----4-:R-:W4:Y:S04]  /*280d0*/  LDL.LU.64 R18, [R1+0x2a98] ;  /* 0x002a980001127983 */ /* 0x010f280000300a00 */
[----:B------:R-:W4:Y:S04]  /*280e0*/  LDL.LU.64 R6, [R1+0x2a90] ;  /* 0x002a900001067983 */ /* 0x000f280000300a00 */
[----:B------:R-:W4:Y:S02]  /*280f0*/  LDL.LU.64 R4, [R1+0x2a88] ;  /* 0x002a880001047983 */ /* 0x000f240000300a00 */
[----:B----4-:R-:W-:-:S15]  /*28100*/  HMMA.16816.F32.BF16 R4, R8, R18, R4 ;  /* 0x000000120804723c */ /* 0x010fde0000041804 */
[----:B------:R-:W-:-:S04]  /*28110*/  NOP ;  /* 0x0000000000007918 */ /* 0x000fc80000000000 */
        /* <DEDUP_REMOVED lines=13> */
[----:B------:R-:W-:Y:S02]  /*281f0*/  IMAD.MOV.U32 R21, RZ, RZ, R10 ;  /* 0x000000ffff157224 */ /* 0x000fe400078e000a */
[----:B------:R-:W-:Y:S02]  /*28200*/  IMAD.MOV.U32 R20, RZ, RZ, R11 ;  /* 0x000000ffff147224 */ /* 0x000fe400078e000b */
[----:B------:R-:W-:Y:S02]  /*28210*/  IMAD.MOV.U32 R10, RZ, RZ, R2 ;  /* 0x000000ffff0a7224 */ /* 0x000fe400078e0002 */
[----:B------:R-:W-:Y:S01]  /*28220*/  IMAD.MOV.U32 R11, RZ, RZ, R0 ;  /* 0x000000ffff0b7224 */ /* 0x000fe200078e0000 */
[----:B------:R-:W-:Y:S04]  /*28230*/  STL.64 [R1+0x560], R8 ;  /* 0x0005600801007387 */ /* 0x000fe80000100a00 */
[----:B------:R0:W-:Y:S04]  /*28240*/  STL.64 [R1+0x2a40], R26 ;  /* 0x002a401a01007387 */ /* 0x0001e80000100a00 */
[----:B------:R-:W3:Y:S04]  /*28250*/  LDL.LU R24, [R1+0xf0] ;  /* 0x0000f00001187983 */ /* 0x000ee80000300800 */
[----:B------:R-:W3:Y:S04]  /*28260*/  LDL.LU R25, [R1+0xf4] ;  /* 0x0000f40001197983 */ /* 0x000ee80000300800 */
[----:B0-----:R-:W3:Y:S04]  /*28270*/  LDL.LU R26, [R1+0xf8] ;  /* 0x0000f800011a7983 */ /* 0x001ee80000300800 */
[----:B------:R-:W-:Y:S04]  /*28280*/  STL [R1+0x26f0], R20 ;  /* 0x0026f01401007387 */ /* 0x000fe80000100800 */
[----:B------:R-:W-:Y:S01]  /*28290*/  STL [R1+0x26ec], R21 ;  /* 0x0026ec1501007387 */ /* 0x000fe20000100800 */
[----:B--2---:R-:W-:Y:S03]  /*282a0*/  HMMA.16816.F32.BF16 R8, R4, R10, R12 ;  /* 0x0000000a0408723c */ /* 0x004fe6000004180c */
[----:B------:R-:W2:Y:S04]  /*282b0*/  LDL.LU.64 R14, [R1+0x2a50] ;  /* 0x002a5000010e7983 */ /* 0x000ea80000300a00 */
[----:B------:R-:W2:Y:S01]  /*282c0*/  LDL.LU.64 R12, [R1+0x2a48] ;  /* 0x002a4800010c7983 */ /* 0x000ea20000300a00 */
[----:B------:R-:W-:-:S11]  /*282d0*/  IMAD.MOV.U32 R27, RZ, RZ, R29 ;  /* 0x000000ffff1b7224 */ /* 0x000fd600078e001d */
[----:B------:R-:W-:Y:S04]  /*282e0*/  STL.64 [R1+0x550], R8 ;  /* 0x0005500801007387 */ /* 0x000fe80000100a00 */
[----:B------:R2:W-:Y:S01]  /*282f0*/  STL [R1+0x558], R10 ;  /* 0x0005580a01007387 */ /* 0x0005e20000100800 */
[----:B------:R-:W-:-:S05]  /*28300*/  IMAD.MOV.U32 R29, RZ, RZ, R11 ;  /* 0x000000ffff1d7224 */ /* 0x000fca00078e000b */
[----:B------:R-:W-:Y:S04]  /*28310*/  STL [R1+0x26e8], R29 ;  /* 0x0026e81d01007387 */ /* 0x000fe80000100800 */
[----:B------:R-:W4:Y:S01]  /*28320*/  LDL.LU R16, [R1+0x20] ;  /* 0x0000200001107983 */ /* 0x000f220000300800 */
[----:B--2---:R-:W-:-:S15]  /*28330*/  HMMA.16816.F32.BF16 R8, R4, R18, R12 ;  /* 0x000000120408723c */ /* 0x004fde000004180c */
[----:B------:R-:W-:-:S04]  /*28340*/  NOP ;  /* 0x0000000000007918 */ /* 0x000fc80000000000 */
[----:B------:R-:W-:Y:S04]  /*28350*/  STL.64 [R1+0x540], R8 ;  /* 0x0005400801007387 */ /* 0x000fe80000100a00 */
[----:B------:R-:W-:Y:S04]  /*28360*/  STL.64 [R1+0x548], R10 ;  /* 0x0005480a01007387 */ /* 0x000fe80000100a00 */
[----:B------:R-:W4:Y:S04]  /*28370*/  LDL.LU R17, [R1+0x24] ;  /* 0x0000240001117983 */ /* 0x000f280000300800 */
[----:B------:R-:W4:Y:S04]  /*28380*/  LDL.LU R18, [R1+0x28] ;  /* 0x0000280001127983 */ /* 0x000f280000300800 */
[----:B------:R-:W4:Y:S04]  /*28390*/  LDL.LU R19, [R1+0x2c] ;  /* 0x00002c0001137983 */ /* 0x000f280000300800 */
[----:B------:R-:W2:Y:S04]  /*283a0*/  LDL.LU R12, [R1+0x160] ;  /* 0x00016000010c7983 */ /* 0x000ea80000300800 */
[----:B------:R-:W2:Y:S04]  /*283b0*/  LDL.LU R13, [R1+0x164] ;  /* 0x00016400010d7983 */ /* 0x000ea80000300800 */
[----:B------:R-:W2:Y:S04]  /*283c0*/  LDL.LU R14, [R1+0x168] ;  /* 0x00016800010e7983 */ /* 0x000ea80000300800 */
[----:B------:R-:W2:Y:S01]  /*283d0*/  LDL.LU R15, [R1+0x16c] ;  /* 0x00016c00010f7983 */ /* 0x000ea20000300800 */
[----:B---3--:R-:W-:Y:S03]  /*283e0*/  HMMA.16816.F32.BF16 R24, R4, R22, R24 ;  /* 0x000000160418723c */ /* 0x008fe60000041818 */
[----:B--2---:R-:W-:Y:S04]  /*283f0*/  STL.64 [R1+0x29b8], R14 ;  /* 0x0029b80e01007387 */ /* 0x004fe80000100a00 */
[----:B------:R0:W-:Y:S04]  /*28400*/  STL.64 [R1+0x29b0], R12 ;  /* 0x0029b00c01007387 */ /* 0x0001e80000100a00 */
[----:B0-----:R-:W2:Y:S04]  /*28410*/  LDL.LU R12, [R1+0x50] ;  /* 0x00005000010c7983 */ /* 0x001ea80000300800 */
[----:B------:R-:W2:Y:S04]  /*28420*/  LDL.LU R13, [R1+0x54] ;  /* 0x00005400010d7983 */ /* 0x000ea80000300800 */
[----:B------:R-:W3:Y:S04]  /*28430*/  LDL.LU R14, [R1+0x58] ;  /* 0x00005800010e7983 */ /* 0x000ee80000300800 */
[----:B------:R-:W3:Y:S04]  /*28440*/  LDL.LU R15, [R1+0x5c] ;  /* 0x00005c00010f7983 */ /* 0x000ee80000300800 */
[----:B------:R-:W4:Y:S04]  /*28450*/  LDL.LU R8, [R1+0xb0] ;  /* 0x0000b00001087983 */ /* 0x000f280000300800 */
[----:B------:R-:W4:Y:S04]  /*28460*/  LDL.LU R9, [R1+0xb4] ;  /* 0x0000b40001097983 */ /* 0x000f280000300800 */
[----:B------:R-:W4:Y:S04]  /*28470*/  LDL.LU R10, [R1+0xb8] ;  /* 0x0000b800010a7983 */ /* 0x000f280000300800 */
[----:B------:R-:W4:Y:S01]  /*28480*/  LDL.LU R11, [R1+0xbc] ;  /* 0x0000bc00010b7983 */ /* 0x000f220000300800 */
[----:B------:R-:W-:-:S03]  /*28490*/  IMAD.MOV.U32 R29, RZ, RZ, R27 ;  /* 0x000000ffff1d7224 */ /* 0x000fc600078e001b */
[----:B---3--:R0:W-:Y:S04]  /*284a0*/  STL.64 [R1+0x29c8], R14 ;  /* 0x0029c80e01007387 */ /* 0x0081e80000100a00 */
[----:B--2---:R-:W-:Y:S04]  /*284b0*/  STL.64 [R1+0x29c0], R12 ;  /* 0x0029c00c01007387 */ /* 0x004fe80000100a00 */
[----:B0-----:R-:W4:Y:S04]  /*284c0*/  LDL.64 R14, [R1+0x18] ;  /* 0x00001800010e7983 */ /* 0x001f280000100a00 */
[----:B------:R-:W-:Y:S04]  /*284d0*/  STL.64 [R1+0x530], R24 ;  /* 0x0005301801007387 */ /* 0x000fe80000100a00 */
[----:B------:R0:W-:Y:S04]  /*284e0*/  STL [R1+0x538], R26 ;  /* 0x0005381a01007387 */ /* 0x0001e80000100800 */
[----:B0-----:R-:W2:Y:S04]  /*284f0*/  LDL.LU.64 R26, [R1+0x2a40] ;  /* 0x002a4000011a7983 */ /* 0x001ea80000300a00 */
[----:B------:R0:W-:Y:S04]  /*28500*/  STL.64 [R1+0x2a38], R22 ;  /* 0x002a381601007387 */ /* 0x0001e80000100a00 */
[----:B------:R-:W2:Y:S04]  /*28510*/  LDL.LU R20, [R1+0xc0] ;  /* 0x0000c00001147983 */ /* 0x000ea80000300800 */
[----:B------:R-:W2:Y:S04]  /*28520*/  LDL.LU R21, [R1+0xc4] ;  /* 0x0000c40001157983 */ /* 0x000ea80000300800 */
[----:B0-----:R-:W2:Y:S04]  /*28530*/  LDL.LU R22, [R1+0xc8] ;  /* 0x0000c80001167983 */ /* 0x001ea80000300800 */
[----:B------:R-:W2:Y:S04]  /*28540*/  LDL.LU R23, [R1+0xcc] ;  /* 0x0000cc0001177983 */ /* 0x000ea80000300800 */
[----:B------:R-:W-:Y:S01]  /*28550*/  STL [R1+0x26f4], R29 ;  /* 0x0026f41d01007387 */ /* 0x000fe20000100800 */
[----:B--2---:R-:W-:Y:S03]  /*28560*/  HMMA.16816.F32.BF16 R20, R4, R26, R20 ;  /* 0x0000001a0414723c */ /* 0x004fe60000041814 */
[----:B------:R0:W-:Y:S04]  /*28570*/  STL.64 [R1+0x2a30], R26 ;  /* 0x002a301a01007387 */ /* 0x0001e80000100a00 */
[----:B------:R-:W2:-:S12]  /*28580*/  LDL.LU R4, [R1+0x40] ;  /* 0x0000400001047983 */ /* 0x000e980000300800 */
[----:B------:R1:W-:Y:S04]  /*28590*/  STL.64 [R1+0x410], R20 ;  /* 0x0004101401007387 */ /* 0x0003e80000100a00 */
[----:B------:R3:W-:Y:S04]  /*285a0*/  STL.64 [R1+0x418], R22 ;  /* 0x0004181601007387 */ /* 0x0007e80000100a00 */
[----:B------:R-:W2:Y:S04]  /*285b0*/  LDL.LU R5, [R1+0x44] ;  /* 0x0000440001057983 */ /* 0x000ea80000300800 */
[----:B------:R-:W2:Y:S04]  /*285c0*/  LDL.LU R6, [R1+0x48] ;  /* 0x0000480001067983 */ /* 0x000ea80000300800 */
[----:B------:R-:W2:Y:S04]  /*285d0*/  LDL.LU R7, [R1+0x4c] ;  /* 0x00004c0001077983 */ /* 0x000ea80000300800 */
[----:B------:R-:W4:Y:S04]  /*285e0*/  LDL.LU R24, [R1+0xd0] ;  /* 0x0000d00001187983 */ /* 0x000f280000300800 */
[----:B------:R-:W4:Y:S04]  /*285f0*/  LDL.LU R25, [R1+0xd4] ;  /* 0x0000d40001197983 */ /* 0x000f280000300800 */
[----:B0-----:R-:W4:Y:S04]  /*28600*/  LDL.LU R26, [R1+0xd8] ;  /* 0x0000d800011a7983 */ /* 0x001f280000300800 */
[----:B------:R-:W4:Y:S04]  /*28610*/  LDL.LU R27, [R1+0xdc] ;  /* 0x0000dc00011b7983 */ /* 0x000f280000300800 */
[----:B-1----:R-:W4:Y:S04]  /*28620*/  LDL.LU R20, [R1+0xe0] ;  /* 0x0000e00001147983 */ /* 0x002f280000300800 */
[----:B------:R-:W4:Y:S04]  /*28630*/  LDL.LU R21, [R1+0xe4] ;  /* 0x0000e40001157983 */ /* 0x000f280000300800 */
[----:B---3--:R-:W3:Y:S04]  /*28640*/  LDL.LU R22, [R1+0xe8] ;  /* 0x0000e80001167983 */ /* 0x008ee80000300800 */
[----:B------:R-:W3:Y:S04]  /*28650*/  LDL.LU R23, [R1+0xec] ;  /* 0x0000ec0001177983 */ /* 0x000ee80000300800 */
[----:B--2---:R-:W-:Y:S04]  /*28660*/  STL.64 [R1+0x29e0], R6 ;  /* 0x0029e00601007387 */ /* 0x004fe80000100a00 */
[----:B------:R0:W-:Y:S04]  /*28670*/  STL.64 [R1+0x29d8], R4 ;  /* 0x0029d80401007387 */ /* 0x0001e80000100a00 */
[----:B0-----:R-:W2:Y:S04]  /*28680*/  LDL.LU R4, [R1+0x70] ;  /* 0x0000700001047983 */ /* 0x001ea80000300800 */
[----:B------:R-:W2:Y:S04]  /*28690*/  LDL.LU R5, [R1+0x74] ;  /* 0x0000740001057983 */ /* 0x000ea80000300800 */
[----:B------:R-:W2:Y:S04]  /*286a0*/  LDL.LU R6, [R1+0x78] ;  /* 0x0000780001067983 */ /* 0x000ea80000300800 */
[----:B------:R-:W2:Y:S01]  /*286b0*/  LDL.LU R7, [R1+0x7c] ;  /* 0x00007c0001077983 */ /* 0x000ea20000300800 */
[C---:B----4-:R-:W-:Y:S03]  /*286c0*/  HMMA.16816.F32.BF16 R8, R16.reuse, R14, R8 ;  /* 0x0000000e1008723c */ /* 0x050fe60000041808 */
[----:B--2---:R0:W-:Y:S04]  /*286d0*/  STL.64 [R1+0x29f0], R6 ;  /* 0x0029f00601007387 */ /* 0x0041e80000100a00 */
[----:B------:R-:W-:Y:S04]  /*286e0*/  STL.64 [R1+0x29e8], R4 ;  /* 0x0029e80401007387 */ /* 0x000fe80000100a00 */
[----:B0-----:R-:W3:Y:S04]  /*286f0*/  LDL.64 R6, [R1+0x8] ;  /* 0x0000080001067983 */ /* 0x001ee80000100a00 */
[----:B------:R0:W-:Y:S04]  /*28700*/  STL.64 [R1+0x2a28], R14 ;  /* 0x002a280e01007387 */ /* 0x0001e80000100a00 */
[----:B------:R-:W2:Y:S04]  /*28710*/  LDL.LU R12, [R1+0xa0] ;  /* 0x0000a000010c7983 */ /* 0x000ea80000300800 */
[----:B------:R-:W-:Y:S04]  /*28720*/  STL.64 [R1+0x400], R8 ;  /* 0x0004000801007387 */ /* 0x000fe80000100a00 */
[----:B------:R-:W-:Y:S04]  /*28730*/  STL.64 [R1+0x408], R10 ;  /* 0x0004080a01007387 */ /* 0x000fe80000100a00 */
[----:B------:R-:W1:Y:S04]  /*28740*/  LDSM.16.MT88.4 R8, [R28+UR5+0x4280] ;  /* 0x004280051c08783b */ /* 0x000e680008004200 */
[----:B------:R-:W2:Y:S04]  /*28750*/  LDL.LU R13, [R1+0xa4] ;  /* 0x0000a400010d7983 */ /* 0x000ea80000300800 */
[----:B0-----:R-:W2:Y:S04]  /*28760*/  LDL.LU R14, [R1+0xa8] ;  /* 0x0000a800010e7983 */ /* 0x001ea80000300800 */
[----:B------:R-:W2:Y:S04]  /*28770*/  LDL.LU R15, [R1+0xac] ;  /* 0x0000ac00010f7983 */ /* 0x000ea80000300800 */
[----:B-1----:R-:W-:Y:S04]  /*28780*/  STL.64 [R1+0x29a8], R10 ;  /* 0x0029a80a01007387 */ /* 0x002fe80000100a00 */
[----:B------:R0:W-:Y:S04]  /*28790*/  STL.64 [R1+0x29a0], R8 ;  /* 0x0029a00801007387 */ /* 0x0001e80000100a00 */
[----:B0-----:R-:W4:Y:S04]  /*287a0*/  LDL.LU R8, [R1+0x30] ;  /* 0x0000300001087983 */ /* 0x001f280000300800 */
[----:B------:R-:W4:Y:S04]  /*287b0*/  LDL.LU R9, [R1+0x34] ;  /* 0x0000340001097983 */ /* 0x000f280000300800 */
[----:B------:R-:W2:Y:S04]  /*287c0*/  LDL.LU R10, [R1+0x38] ;  /* 0x00003800010a7983 */ /* 0x000ea80000300800 */
[----:B------:R-:W2:Y:S04]  /*287d0*/  LDL.LU R11, [R1+0x3c] ;  /* 0x00003c00010b7983 */ /* 0x000ea80000300800 */
[----:B--2---:R-:W-:Y:S04]  /*287e0*/  STL.64 [R1+0x2a00], R10 ;  /* 0x002a000a01007387 */ /* 0x004fe80000100a00 */
[----:B----4-:R0:W-:Y:S04]  /*287f0*/  STL.64 [R1+0x29f8], R8 ;  /* 0x0029f80801007387 */ /* 0x0101e80000100a00 */
[----:B0-----:R-:W2:Y:S04]  /*28800*/  LDL.LU R8, [R1+0x80] ;  /* 0x0000800001087983 */ /* 0x001ea80000300800 */
[----:B------:R-:W2:Y:S04]  /*28810*/  LDL.LU R9, [R1+0x84] ;  /* 0x0000840001097983 */ /* 0x000ea80000300800 */
[----:B------:R-:W4:Y:S04]  /*28820*/  LDL.LU R10, [R1+0x88] ;  /* 0x00008800010a7983 */ /* 0x000f280000300800 */
[----:B------:R-:W4:Y:S01]  /*28830*/  LDL.LU R11, [R1+0x8c] ;  /* 0x00008c00010b7983 */ /* 0x000f220000300800 */
[C---:B---3--:R-:W-:Y:S03]  /*28840*/  HMMA.16816.F32.BF16 R20, R16.reuse, R6, R20 ;  /* 0x000000061014723c */ /* 0x048fe60000041814 */
[----:B----4-:R-:W-:Y:S04]  /*28850*/  STL.64 [R1+0x2a10], R10 ;  /* 0x002a100a01007387 */ /* 0x010fe80000100a00 */
[----:B--2---:R0:W-:Y:S04]  /*28860*/  STL.64 [R1+0x2a08], R8 ;  /* 0x002a080801007387 */ /* 0x0041e80000100a00 */
[----:B0-----:R-:W2:Y:S04]  /*28870*/  LDL.LU R8, [R1+0x90] ;  /* 0x0000900001087983 */ /* 0x001ea80000300800 */
[----:B------:R-:W2:Y:S04]  /*28880*/  LDL.LU R9, [R1+0x94] ;  /* 0x0000940001097983 */ /* 0x000ea80000300800 */
[----:B------:R-:W2:Y:S04]  /*28890*/  LDL.LU R10, [R1+0x98] ;  /* 0x00009800010a7983 */ /* 0x000ea80000300800 */
[----:B------:R-:W2:Y:S04]  /*288a0*/  LDL.LU R11, [R1+0x9c] ;  /* 0x00009c00010b7983 */ /* 0x000ea80000300800 */
[----:B------:R-:W-:Y:S04]  /*288b0*/  STL.64 [R1+0x3d0], R20 ;  /* 0x0003d01401007387 */ /* 0x000fe80000100a00 */
[----:B------:R0:W-:Y:S04]  /*288c0*/  STL.64 [R1+0x3d8], R22 ;  /* 0x0003d81601007387 */ /* 0x0001e80000100a00 */
[----:B0-----:R-:W3:Y:S02]  /*288d0*/  LDL.LU.64 R22, [R1+0x2a38] ;  /* 0x002a380001167983 */ /* 0x001ee40000300a00 */
[----:B---3--:R-:W-:-:S15]  /*288e0*/  HMMA.16816.F32.BF16 R24, R16, R22, R24 ;  /* 0x000000161018723c */ /* 0x008fde0000041818 */
[----:B------:R-:W-:-:S04]  /*288f0*/  NOP ;  /* 0x0000000000007918 */ /* 0x000fc80000000000 */
[----:B------:R-:W-:Y:S04]  /*28900*/  STL.64 [R1+0x3a0], R24 ;  /* 0x0003a01801007387 */ /* 0x000fe80000100a00 */
[----:B------:R0:W-:Y:S04]  /*28910*/  STL.64 [R1+0x3a8], R26 ;  /* 0x0003a81a01007387 */ /* 0x0001e80000100a00 */
[----:B0-----:R-:W3:Y:S02]  /*28920*/  LDL.LU.64 R26, [R1+0x2a30] ;  /* 0x002a3000011a7983 */ /* 0x001ee40000300a00 */
[----:B---3--:R-:W-:Y:S02]  /*28930*/  HMMA.16816.F32.BF16 R16, R16, R26, R12 ;  /* 0x0000001a1010723c */ /* 0x008fe4000004180c */
[----:B------:R-:W2:-:S15]  /*28940*/  LDL.LU.64 R14, [R1+0x2a28] ;  /* 0x002a2800010e7983 */ /* 0x000e9e0000300a00 */
[----:B------:R-:W-:Y:S02]  /*28950*/  NOP ;  /* 0x0000000000007918 */ /* 0x000fe40000000000 */
        /* <DEDUP_REMOVED lines=9> */
[----:B------:R-:W2:Y:S01]  /*289f0*/  LDL.LU.64 R8, [R1+0x2a08] ;  /* 0x002a080001087983 */ /* 0x000ea20000300a00 */
[----:B------:R-:W-:-:S02]  /*28a00*/  IMAD.MOV.U32 R2, RZ, RZ, R6 ;  /* 0x000000ffff027224 */ /* 0x000fc400078e0006 */
[----:B------:R-:W-:Y:S01]  /*28a10*/  IMAD.MOV.U32 R0, RZ, RZ, R7 ;  /* 0x000000ffff007224 */ /* 0x000fe200078e0007 */
[----:B--2---:R-:W-:-:S15]  /*28a20*/  HMMA.16816.F32.BF16 R8, R16, R6, R8 ;  /* 0x000000061008723c */ /* 0x004fde0000041808 */
[----:B------:R-:W-:-:S04]  /*28a30*/  NOP ;  /* 0x0000000000007918 */ /* 0x000fc80000000000 */
[----:B------:R-:W-:Y:S04]  /*28a40*/  STL.64 [R1+0x190], R8 ;  /* 0x0001900801007387 */ /* 0x000fe80000100a00 */
[----:B------:R0:W-:Y:S04]  /*28a50*/  STL.64 [R1+0x198], R10 ;  /* 0x0001980a01007387 */ /* 0x0001e80000100a00 */
[----:B0-----:R-:W2:Y:S04]  /*28a60*/  LDL.LU.64 R10, [R1+0x2a00] ;  /* 0x002a0000010a7983 */ /* 0x001ea80000300a00 */
[----:B------:R-:W2:Y:S04]  /*28a70*/  LDL.LU.64 R8, [R1+0x29f8] ;  /* 0x0029f80001087983 */ /* 0x000ea80000300a00 */
[----:B------:R-:W3:Y:S04]  /*28a80*/  LDL.LU.64 R6, [R1+0x29f0] ;  /* 0x0029f00001067983 */ /* 0x000ee80000300a00 */
[----:B------:R-:W3:Y:S02]  /*28a90*/  LDL.LU.64 R4, [R1+0x29e8] ;  /* 0x0029e80001047983 */ /* 0x000ee40000300a00 */
[----:B---3--:R-:W-:-:S15]  /*28aa0*/  HMMA.16816.F32.BF16 R4, R16, R22, R4 ;  /* 0x000000161004723c */ /* 0x008fde0000041804 */
[----:B------:R-:W-:-:S04]  /*28ab0*/  NOP ;  /* 0x0000000000007918 */ /* 0x000fc80000000000 */
[----:B------:R-:W-:Y:S04]  /*28ac0*/  STL.64 [R1+0x180], R4 ;  /* 0x0001800401007387 */ /* 0x000fe80000100a00 */
[----:B------:R0:W-:Y:S04]  /*28ad0*/  STL.64 [R1+0x188], R6 ;  /* 0x0001880601007387 */ /* 0x0001e80000100a00 */
[----:B0-----:R-:W3:Y:S04]  /*28ae0*/  LDL.LU.64 R6, [R1+0x29e0] ;  /* 0x0029e00001067983 */ /* 0x001ee80000300a00 */
[----:B------:R-:W3:Y:S04]  /*28af0*/  LDL.LU.64 R4, [R1+0x29d8] ;  /* 0x0029d80001047983 */ /* 0x000ee80000300a00 */
[----:B------:R0:W-:Y:S04]  /*28b00*/  STL.64 [R1+0x29d0], R22 ;  /* 0x0029d01601007387 */ /* 0x0001e80000100a00 */
[----:B------:R-:W2:Y:S04]  /*28b10*/  LDL.LU R20, [R1+0x60] ;  /* 0x0000600001147983 */ /* 0x000ea80000300800 */
[----:B------:R-:W2:Y:S04]  /*28b20*/  LDL.LU R21, [R1+0x64] ;  /* 0x0000640001157983 */ /* 0x000ea80000300800 */
[----:B0-----:R-:W2:Y:S04]  /*28b30*/  LDL.LU R22, [R1+0x68] ;  /* 0x0000680001167983 */ /* 0x001ea80000300800 */
[----:B------:R-:W2:Y:S01]  /*28b40*/  LDL.LU R23, [R1+0x6c] ;  /* 0x00006c0001177983 */ /* 0x000ea20000300800 */
[----:B---3--:R-:W-:Y:S03]  /*28b50*/  HMMA.16816.F32.BF16 R4, R16, R26, R4 ;  /* 0x0000001a1004723c */ /* 0x008fe60000041804 */
[----:B------:R-:W3:-:S15]  /*28b60*/  LDL.LU R16, [R1+0x170] ;  /* 0x0001700001107983 */ /* 0x000ede0000300800 */
[----:B------:R-:W-:Y:S01]  /*28b70*/  NOP ;  /* 0x0000000000007918 */ /* 0x000fe20000000000 */
[----:B------:R-:W-:Y:S04]  /*28b80*/  STL.64 [R1+0x150], R4 ;  /* 0x0001500401007387 */ /* 0x000fe80000100a00 */
[----:B------:R-:W-:Y:S04]  /*28b90*/  STL.64 [R1+0x158], R6 ;  /* 0x0001580601007387 */ /* 0x000fe80000100a00 */
[----:B------:R-:W0:Y:S01]  /*28ba0*/  LDSM.16.MT88.4 R4, [R28+UR5+0x4300] ;  /* 0x004300051c04783b */ /* 0x000e220008004200 */
[----:B--2---:R-:W-:Y:S03]  /*28bb0*/  HMMA.16816.F32.BF16 R20, R8, R14, R20 ;  /* 0x0000000e0814723c */ /* 0x004fe60000041814 */
[----:B------:R-:W3:Y:S04]  /*28bc0*/  LDL.LU R17, [R1+0x174] ;  /* 0x0001740001117983 */ /* 0x000ee80000300800 */
[----:B------:R-:W3:Y:S04]  /*28bd0*/  LDL.LU R18, [R1+0x178] ;  /* 0x0001780001127983 */ /* 0x000ee80000300800 */
[----:B------:R-:W3:Y:S04]  /*28be0*/  LDL.LU R19, [R1+0x17c] ;  /* 0x00017c0001137983 */ /* 0x000ee80000300800 */
[----:B0-----:R0:W-:Y:S04]  /*28bf0*/  STL.64 [R1+0x2980], R6 ;  /* 0x0029800601007387 */ /* 0x0011e80000100a00 */
[----:B------:R-:W-:Y:S04]  /*28c00*/  STL.64 [R1+0x2978], R4 ;  /* 0x0029780401007387 */ /* 0x000fe80000100a00 */
[----:B------:R-:W-:Y:S04]  /*28c10*/  STL.64 [R1+0x140], R20 ;  /* 0x0001401401007387 */ /* 0x000fe80000100a00 */
[----:B------:R1:W-:Y:S01]  /*28c20*/  STL.64 [R1+0x148], R22 ;  /* 0x0001481601007387 */ /* 0x0003e20000100a00 */
[----:B0-----:R-:W-:-:S02]  /*28c30*/  IMAD.MOV.U32 R6, RZ, RZ, R2 ;  /* 0x000000ffff067224 */ /* 0x001fc400078e0002 */
[----:B------:R-:W-:Y:S02]  /*28c40*/  IMAD.MOV.U32 R7, RZ, RZ, R0 ;  /* 0x000000ffff077224 */ /* 0x000fe400078e0000 */
[----:B------:R-:W-:Y:S01]  /*28c50*/  IMAD.MOV.U32 R2, RZ, RZ, R14 ;  /* 0x000000ffff027224 */ /* 0x000fe200078e000e */
[----:B-1----:R-:W2:Y:S01]  /*28c60*/  LDL.LU.64 R22, [R1+0x29d0] ;  /* 0x0029d00001167983 */ /* 0x002ea20000300a00 */
[----:B------:R-:W-:-:S03]  /*28c70*/  IMAD.MOV.U32 R0, RZ, RZ, R15 ;  /* 0x000000ffff007224 */ /* 0x000fc600078e000f */
[----:B------:R-:W4:Y:S04]  /*28c80*/  LDL.LU.64 R14, [R1+0x29c8] ;  /* 0x0029c800010e7983 */ /* 0x000f280000300a00 */
[----:B------:R-:W4:Y:S02]  /*28c90*/  LDL.LU.64 R12, [R1+0x29c0] ;  /* 0x0029c000010c7983 */ /* 0x000f240000300a00 */
[----:B----4-:R-:W-:Y:S02]  /*28ca0*/  HMMA.16816.F32.BF16 R4, R8, R6, R12 ;  /* 0x000000060804723c */ /* 0x010fe4000004180c */
[----:B------:R-:W4:Y:S04]  /*28cb0*/  LDL.LU.64 R14, [R1+0x29b8] ;  /* 0x0029b800010e7983 */ /* 0x000f280000300a00 */
[----:B------:R-:W4:-:S13]  /*28cc0*/  LDL.LU.64 R12, [R1+0x29b0] ;  /* 0x0029b000010c7983 */ /* 0x000f1a0000300a00 */
[----:B------:R-:W-:Y:S04]  /*28cd0*/  STL.64 [R1+0xf0], R4 ;  /* 0x0000f00401007387 */ /* 0x000fe80000100a00 */
[----:B------:R4:W-:Y:S04]  /*28ce0*/  STL.64 [R1+0xf8], R6 ;  /* 0x0000f80601007387 */ /* 0x0009e80000100a00 */
[----:B--2---:R0:W-:Y:S04]  /*28cf0*/  STL.64 [R1+0x2988], R22 ;  /* 0x0029881601007387 */ /* 0x0041e80000100a00 */
[----:B------:R-:W2:Y:S01]  /*28d00*/  LDL.LU R20, [R1+0x1d0] ;  /* 0x0001d00001147983 */ /* 0x000ea20000300800 */
[----:B----4-:R-:W-:Y:S03]  /*28d10*/  HMMA.16816.F32.BF16 R4, R8, R22, R12 ;  /* 0x000000160804723c */ /* 0x010fe6000004180c */
[----:B------:R-:W1:-:S15]  /*28d20*/  LDSM.16.MT88.4 R12, [R28+UR5+0x4380] ;  /* 0x004380051c0c783b */ /* 0x000e5e0008004200 */
[----:B------:R-:W-:Y:S01]  /*28d30*/  NOP ;  /* 0x0000000000007918 */ /* 0x000fe20000000000 */
[----:B------:R-:W-:Y:S04]  /*28d40*/  STL.64 [R1+0xe0], R4 ;  /* 0x0000e00401007387 */ /* 0x000fe80000100a00 */
[----:B------:R-:W-:Y:S04]  /*28d50*/  STL.64 [R1+0xe8], R6 ;  /* 0x0000e80601007387 */ /* 0x000fe80000100a00 */
[----:B------:R-:W2:Y:S04]  /*28d60*/  LDL.LU R21, [R1+0x1d4] ;  /* 0x0001d40001157983 */ /* 0x000ea80000300800 */
[----:B0-----:R-:W4:Y:S04]  /*28d70*/  LDL.LU R22, [R1+0x1d8] ;  /* 0x0001d80001167983 */ /* 0x001f280000300800 */
[----:B------:R-:W4:Y:S01]  /*28d80*/  LDL.LU R23, [R1+0x1dc] ;  /* 0x0001dc0001177983 */ /* 0x000f220000300800 */
[----:B---3--:R-:W-:Y:S01]  /*28d90*/  HMMA.16816.F32.BF16 R8, R8, R26, R16 ;  /* 0x0000001a0808723c */ /* 0x008fe20000041810 */
[----:B------:R-:W-:-:S02]  /*28da0*/  LOP3.LUT R25, R28, 0x40, RZ, 0x3c, !PT ;  /* 0x000000401c197812 */ /* 0x000fc400078e3cff */
[----:B----4-:R-:W-:Y:S04]  /*28db0*/  STL.64 [R1+0x2998], R22 ;  /* 0x0029981601007387 */ /* 0x010fe80000100a00 */
[----:B--2---:R0:W-:Y:S04]  /*28dc0*/  STL.64 [R1+0x2990], R20 ;  /* 0x0029901401007387 */ /* 0x0041e80000100a00 */
[----:B0-----:R-:W2:Y:S04]  /*28dd0*/  LDL.LU R20, [R1+0x1a0] ;  /* 0x0001a00001147983 */ /* 0x001ea80000300800 */
[----:B------:R-:W2:Y:S04]  /*28de0*/  LDL.LU R21, [R1+0x1a4] ;  /* 0x0001a40001157983 */ /* 0x000ea80000300800 */
[----:B------:R-:W2:Y:S04]  /*28df0*/  LDL.LU R22, [R1+0x1a8] ;  /* 0x0001a80001167983 */ /* 0x000ea80000300800 */
[----:B------:R-:W2:Y:S04]  /*28e00*/  LDL.LU R23, [R1+0x1ac] ;  /* 0x0001ac0001177983 */ /* 0x000ea80000300800 */
[----:B------:R-:W3:Y:S04]  /*28e10*/  LDL.LU R4, [R1+0x1e0] ;  /* 0x0001e00001047983 */ /* 0x000ee80000300800 */
[----:B------:R-:W3:Y:S04]  /*28e20*/  LDL.LU R5, [R1+0x1e4] ;  /* 0x0001e40001057983 */ /* 0x000ee80000300800 */
[----:B------:R-:W3:Y:S04]  /*28e30*/  LDL.LU R6, [R1+0x1e8] ;  /* 0x0001e80001067983 */ /* 0x000ee80000300800 */
[----:B------:R-:W3:Y:S04]  /*28e40*/  LDL.LU R7, [R1+0x1ec] ;  /* 0x0001ec0001077983 */ /* 0x000ee80000300800 */
[----:B-1----:R-:W-:Y:S04]  /*28e50*/  STL.64 [R1+0x2950], R14 ;  /* 0x0029500e01007387 */ /* 0x002fe80000100a00 */
[----:B------:R-:W-:Y:S04]  /*28e60*/  STL.64 [R1+0x2948], R12 ;  /* 0x0029480c01007387 */ /* 0x000fe80000100a00 */
[----:B------:R-:W-:Y:S04]  /*28e70*/  STL [R1+0x2910], R28 ;  /* 0x0029101c01007387 */ /* 0x000fe80000100800 */
[----:B------:R-:W4:Y:S04]  /*28e80*/  LDL.LU R16, [R1+0x1f0] ;  /* 0x0001f00001107983 */ /* 0x000f280000300800 */
[----:B------:R-:W-:Y:S04]  /*28e90*/  STL.64 [R1+0xb0], R8 ;  /* 0x0000b00801007387 */ /* 0x000fe80000100a00 */
[----:B------:R-:W-:Y:S04]  /*28ea0*/  STL.64 [R1+0xb8], R10 ;  /* 0x0000b80a01007387 */ /* 0x000fe80000100a00 */
[----:B------:R-:W0:Y:S04]  /*28eb0*/  LDSM.16.MT88.4 R8, [R25+UR5+0x4000] ;  /* 0x004000051908783b */ /* 0x000e280008004200 */
[----:B------:R-:W4:Y:S04]  /*28ec0*/  LDL.LU R17, [R1+0x1f4] ;  /* 0x0001f40001117983 */ /* 0x000f280000300800 */
[----:B------:R-:W4:Y:S04]  /*28ed0*/  LDL.LU R18, [R1+0x1f8] ;  /* 0x0001f80001127983 */ /* 0x000f280000300800 */
[----:B------:R-:W4:Y:S01]  /*28ee0*/  LDL.LU R19, [R1+0x1fc] ;  /* 0x0001fc0001137983 */ /* 0x000f220000300800 */
[----:B0-----:R-:W-:-:S02]  /*28ef0*/  IMAD.MOV.U32 R24, RZ, RZ, R10 ;  /* 0x000000ffff187224 */ /* 0x001fc400078e000a */
[----:B------:R-:W-:Y:S02]  /*28f00*/  IMAD.MOV.U32 R3, RZ, RZ, R11 ;  /* 0x000000ffff037224 */ /* 0x000fe400078e000b */
[----:B------:R-:W-:Y:S02]  /*28f10*/  IMAD.MOV.U32 R28, RZ, RZ, R8 ;  /* 0x000000ffff1c7224 */ /* 0x000fe400078e0008 */
[----:B------:R-:W-:Y:S01]  /*28f20*/  IMAD.MOV.U32 R29, RZ, RZ, R9 ;  /* 0x000000ffff1d7224 */ /* 0x000fe200078e0009 */
[----:B------:R-:W2:Y:S04]  /*28f30*/  LDL.LU.64 R10, [R1+0x29a8] ;  /* 0x0029a800010a7983 */ /* 0x000ea80000300a00 */
[----:B------:R-:W2:Y:S01]  /*28f40*/  LDL.LU.64 R8, [R1+0x29a0] ;  /* 0x0029a00001087983 */ /* 0x000ea20000300a00 */
[----:B------:R-:W-:-:S02]  /*28f50*/  IMAD.MOV.U32 R14, RZ, RZ, R2 ;  /* 0x000000ffff0e7224 */ /* 0x000fc400078e0002 */
[----:B------:R-:W-:Y:S01]  /*28f60*/  IMAD.MOV.U32 R15, RZ, RZ, R0 ;  /* 0x000000ffff0f7224 */ /* 0x000fe200078e0000 */
[----:B------:R-:W-:Y:S04]  /*28f70*/  STL [R1+0x2918], R29 ;  /* 0x0029181d01007387 */ /* 0x000fe80000100800 */
[----:B------:R-:W-:Y:S02]  /*28f80*/  STL [R1+0x2914], R3 ;  /* 0x0029140301007387 */ /* 0x000fe40000100800 */
[----:B--2---:R-:W-:Y:S02]  /*28f90*/  HMMA.16816.F32.BF16 R12, R8, R14, R20 ;  /* 0x0000000e080c723c */ /* 0x004fe40000041814 */
[----:B------:R-:W2:Y:S04]  /*28fa0*/  LDL.LU.64 R22, [R1+0x2998] ;  /* 0x0029980001167983 */ /* 0x000ea80000300a00 */
[----:B------:R-:W2:-:S13]  /*28fb0*/  LDL.LU.64 R20, [R1+0x2990] ;  /* 0x0029900001147983 */ /* 0x000e9a0000300a00 */
[----:B------:R0:W-:Y:S04]  /*28fc0*/  STL.64 [R1+0x90], R12 ;  /* 0x0000900c01007387 */ /* 0x0001e80000100a00 */
[----:B------:R1:W-:Y:S04]  /*28fd0*/  STL.64 [R1+0x98], R14 ;  /* 0x0000980e01007387 */ /* 0x0003e80000100a00 */
[----:B0-----:R-:W2:Y:S04]  /*28fe0*/  LDL.LU R12, [R1+0x2a0] ;  /* 0x0002a000010c7983 */ /* 0x001ea80000300800 */
[----:B------:R-:W2:Y:S04]  /*28ff0*/  LDL.LU R13, [R1+0x2a4] ;  /* 0x0002a400010d7983 */ /* 0x000ea80000300800 */
[----:B-1----:R-:W2:Y:S04]  /*29000*/  LDL.LU R14, [R1+0x2a8] ;  /* 0x0002a800010e7983 */ /* 0x002ea80000300800 */
[----:B------:R-:W2:Y:S04]  /*29010*/  LDL.LU R15, [R1+0x2ac] ;  /* 0x0002ac00010f7983 */ /* 0x000ea80000300800 */
[----:B--2---:R0:W-:Y:S04]  /*29020*/  STL.64 [R1+0x2960], R14 ;  /* 0x0029600e01007387 */ /* 0x0041e80000100a00 */
[----:B------:R-:W-:Y:S04]  /*29030*/  STL.64 [R1+0x2958], R12 ;  /* 0x0029580c01007387 */ /* 0x000fe80000100a00 */
[----:B0-----:R-:W2:Y:S02]  /*29040*/  LDL.64 R14, [R1+0x8] ;  /* 0x00000800010e7983 */ /* 0x001ea40000100a00 */
[----:B--2---:R-:W-:-:S15]  /*29050*/  HMMA.16816.F32.BF16 R20, R8, R14, R20 ;  /* 0x0000000e0814723c */ /* 0x004fde0000041814 */
[----:B------:R-:W-:-:S04]  /*29060*/  NOP ;  /* 0x0000000000007918 */ /* 0x000fc80000000000 */
[----:B------:R-:W-:Y:S04]  /*29070*/  STL.64 [R1+0x80], R20 ;  /* 0x0000801401007387 */ /* 0x000fe80000100a00 */
[----:B------:R0:W-:Y:S04]  /*29080*/  STL.64 [R1+0x88], R22 ;  /* 0x0000881601007387 */ /* 0x0001e80000100a00 */
[----:B0-----:R-:W3:Y:S04]  /*29090*/  LDL.LU.64 R22, [R1+0x2988] ;  /* 0x0029880001167983 */ /* 0x001ee80000300a00 */
[----:B------:R0:W-:Y:S04]  /*290a0*/  STL.64 [R1+0x2970], R14 ;  /* 0x0029700e01007387 */ /* 0x0001e80000100a00 */
[----:B------:R-:W2:Y:S04]  /*290b0*/  LDL.LU R12, [R1+0x2c0] ;  /* 0x0002c000010c7983 */ /* 0x000ea80000300800 */
[----:B------:R-:W2:Y:S04]  /*290c0*/  LDL.LU R13, [R1+0x2c4] ;  /* 0x0002c400010d7983 */ /* 0x000ea80000300800 */
[----:B0-----:R-:W2:Y:S04]  /*290d0*/  LDL.LU R14, [R1+0x2c8] ;  /* 0x0002c800010e7983 */ /* 0x001ea80000300800 */
[----:B------:R-:W2:Y:S01]  /*290e0*/  LDL.LU R15, [R1+0x2cc] ;  /* 0x0002cc00010f7983 */ /* 0x000ea20000300800 */
[C---:B----4-:R-:W-:Y:S08]  /*290f0*/  HMMA.16816.F32.BF16 R16, R8.reuse, R26, R16 ;  /* 0x0000001a0810723c */ /* 0x050ff00000041810 */
[----:B---3--:R-:W-:Y:S01]  /*29100*/  HMMA.16816.F32.BF16 R4, R8, R22, R4 ;  /* 0x000000160804723c */ /* 0x008fe20000041804 */
[----:B------:R0:W-:Y:S04]  /*29110*/  STL.64 [R1+0x2968], R22 ;  /* 0x0029681601007387 */ /* 0x0001e80000100a00 */
[----:B------:R-:W3:-:S14]  /*29120*/  LDL.LU R20, [R1+0x2b0] ;  /* 0x0002b00001147983 */ /* 0x000edc0000300800 */
[----:B------:R-:W-:Y:S04]  /*29130*/  STL.64 [R1+0x70], R4 ;  /* 0x0000700401007387 */ /* 0x000fe80000100a00 */
[----:B------:R-:W-:Y:S04]  /*29140*/  STL.64 [R1+0x78], R6 ;  /* 0x0000780601007387 */ /* 0x000fe80000100a00 */
[----:B------:R-:W1:Y:S04]  /*29150*/  LDSM.16.MT88.4 R4, [R25+UR5+0x4080] ;  /* 0x004080051904783b */ /* 0x000e680008004200 */
[----:B------:R-:W3:Y:S04]  /*29160*/  LDL.LU R21, [R1+0x2b4] ;  /* 0x0002b40001157983 */ /* 0x000ee80000300800 */
[----:B0-----:R-:W3:Y:S04]  /*29170*/  LDL.LU R22, [R1+0x2b8] ;  /* 0x0002b80001167983 */ /* 0x001ee80000300800 */
[----:B------:R-:W3:Y:S04]  /*29180*/  LDL.LU R23, [R1+0x2bc] ;  /* 0x0002bc0001177983 */ /* 0x000ee80000300800 */
[----:B-1----:R0:W-:Y:S01]  /*29190*/  STL.64 [R1+0x28], R6 ;  /* 0x0000280601007387 */ /* 0x0021e20000100a00 */
[----:B------:R-:W-:-:S02]  /*291a0*/  IMAD.MOV.U32 R29, RZ, RZ, R4 ;  /* 0x000000ffff1d7224 */ /* 0x000fc400078e0004 */
[----:B------:R-:W-:Y:S01]  /*291b0*/  IMAD.MOV.U32 R3, RZ, RZ, R5 ;  /* 0x000000ffff037224 */ /* 0x000fe200078e0005 */
[----:B0-----:R-:W2:Y:S04]  /*291c0*/  LDL.LU.64 R6, [R1+0x2980] ;  /* 0x0029800001067983 */ /* 0x001ea80000300a00 */
[----:B------:R-:W2:Y:S04]  /*291d0*/  LDL.LU.64 R4, [R1+0x2978] ;  /* 0x0029780001047983 */ /* 0x000ea80000300a00 */
[----:B------:R-:W4:Y:S04]  /*291e0*/  LDL.LU R8, [R1+0x220] ;  /* 0x0002200001087983 */ /* 0x000f280000300800 */
[----:B------:R-:W-:Y:S04]  /*291f0*/  STL.64 [R1+0xd0], R16 ;  /* 0x0000d01001007387 */ /* 0x000fe80000100a00 */
[----:B------:R-:W-:Y:S04]  /*29200*/  STL.64 [R1+0xd8], R18 ;  /* 0x0000d81201007387 */ /* 0x000fe80000100a00 */
[----:B------:R-:W0:Y:S04]  /*29210*/  LDSM.16.MT88.4 R16, [R25+UR5+0x4100] ;  /* 0x004100051910783b */ /* 0x000e280008004200 */
[----:B------:R-:W4:Y:S04]  /*29220*/  LDL.LU R9, [R1+0x224] ;  /* 0x0002240001097983 */ /* 0x000f280000300800 */
[----:B------:R-:W4:Y:S04]  /*29230*/  LDL.LU R10, [R1+0x228] ;  /* 0x00022800010a7983 */ /* 0x000f280000300800 */
[----:B------:R-:W4:Y:S04]  /*29240*/  LDL.LU R11, [R1+0x22c] ;  /* 0x00022c00010b7983 */ /* 0x000f280000300800 */
[----:B0-----:R-:W-:Y:S04]  /*29250*/  STL.64 [R1+0x2898], R18 ;  /* 0x0028981201007387 */ /* 0x001fe80000100a00 */
[----:B------:R0:W-:Y:S04]  /*29260*/  STL.64 [R1+0x2890], R16 ;  /* 0x0028901001007387 */ /* 0x0001e80000100a00 */
[----:B0-----:R-:W2:Y:S04]  /*29270*/  LDL.LU R16, [R1+0x210] ;  /* 0x0002100001107983 */ /* 0x001ea80000300800 */
[----:B------:R-:W2:Y:S04]  /*29280*/  LDL.LU R17, [R1+0x214] ;  /* 0x0002140001117983 */ /* 0x000ea80000300800 */
[----:B------:R-:W2:Y:S04]  /*29290*/  LDL.LU R18, [R1+0x218] ;  /* 0x0002180001127983 */ /* 0x000ea80000300800 */
[----:B------:R-:W2:Y:S04]  /*292a0*/  LDL.LU R19, [R1+0x21c] ;  /* 0x00021c0001137983 */ /* 0x000ea80000300800 */
[----:B--2---:R-:W-:Y:S04]  /*292b0*/  STL.64 [R1+0x2928], R18 ;  /* 0x0029281201007387 */ /* 0x004fe80000100a00 */
[----:B------:R0:W-:Y:S04]  /*292c0*/  STL.64 [R1+0x2920], R16 ;  /* 0x0029201001007387 */ /* 0x0001e80000100a00 */
[----:B0-----:R-:W2:Y:S04]  /*292d0*/  LDL.LU R16, [R1+0x280] ;  /* 0x0002800001107983 */ /* 0x001ea80000300800 */
[----:B------:R-:W2:Y:S04]  /*292e0*/  LDL.LU R17, [R1+0x284] ;  /* 0x0002840001117983 */ /* 0x000ea80000300800 */
[----:B------:R-:W2:Y:S04]  /*292f0*/  LDL.LU R18, [R1+0x288] ;  /* 0x0002880001127983 */ /* 0x000ea80000300800 */
        /* <DEDUP_REMOVED lines=8> */
[----:B0-----:R-:W3:Y:S02]  /*29380*/  LDL.LU.64 R14, [R1+0x2970] ;  /* 0x00297000010e7983 */ /* 0x001ee40000300a00 */
[----:B---3--:R-:W-:Y:S01]  /*29390*/  HMMA.16816.F32.BF16 R20, R4, R14, R20 ;  /* 0x0000000e0414723c */ /* 0x008fe20000041814 */
[----:B------:R-:W-:-:S02]  /*293a0*/  IMAD.MOV.U32 R2, RZ, RZ, R14 ;  /* 0x000000ffff027224 */ /* 0x000fc400078e000e */
[----:B------:R-:W-:-:S15]  /*293b0*/  IMAD.MOV.U32 R0, RZ, RZ, R15 ;  /* 0x000000ffff007224 */ /* 0x000fde00078e000f */
[----:B------:R-:W-:Y:S01]  /*293c0*/  NOP ;  /* 0x0000000000007918 */ /* 0x000fe20000000000 */
[----:B------:R-:W-:Y:S04]  /*293d0*/  STL.64 [R1+0x610], R20 ;  /* 0x0006101401007387 */ /* 0x000fe80000100a00 */
[----:B------:R0:W-:Y:S04]  /*293e0*/  STL.64 [R1+0x618], R22 ;  /* 0x0006181601007387 */ /* 0x0001e80000100a00 */
[----:B0-----:R-:W2:Y:S04]  /*293f0*/  LDL.LU.64 R22, [R1+0x2968] ;  /* 0x0029680001167983 */ /* 0x001ea80000300a00 */
[----:B------:R-:W2:Y:S04]  /*29400*/  LDL.LU.64 R14, [R1+0x2960] ;  /* 0x00296000010e7983 */ /* 0x000ea80000300a00 */
[----:B------:R-:W2:Y:S01]  /*29410*/  LDL.LU.64 R12, [R1+0x2958] ;  /* 0x00295800010c7983 */ /* 0x000ea20000300a00 */
[C---:B----4-:R-:W-:Y:S08]  /*29420*/  HMMA.16816.F32.BF16 R8, R4.reuse, R26, R8 ;  /* 0x0000001a0408723c */ /* 0x050ff00000041808 */
[----:B--2---:R-:W-:-:S15]  /*29430*/  HMMA.16816.F32.BF16 R12, R4, R22, R12 ;  /* 0x00000016040c723c */ /* 0x004fde000004180c */
[----:B------:R-:W-:-:S04]  /*29440*/  NOP ;  /* 0x0000000000007918 */ /* 0x000fc80000000000 */
[----:B------:R-:W-:Y:S04]  /*29450*/  STL.64 [R1+0x600], R12 ;  /* 0x0006000c01007387 */ /* 0x000fe80000100a00 */
[----:B------:R0:W-:Y:S04]  /*29460*/  STL.64 [R1+0x608], R14 ;  /* 0x0006080e01007387 */ /* 0x0001e80000100a00 */
[----:B0-----:R-:W2:Y:S04]  /*29470*/  LDL.LU.64 R14, [R1+0x2950] ;  /* 0x00295000010e7983 */ /* 0x001ea80000300a00 */
[----:B------:R-:W2:Y:S04]  /*29480*/  LDL.LU.64 R12, [R1+0x2948] ;  /* 0x00294800010c7983 */ /* 0x000ea80000300a00 */
[----:B------:R0:W-:Y:S04]  /*29490*/  STL.64 [R1+0x2940], R22 ;  /* 0x0029401601007387 */ /* 0x0001e80000100a00 */
[----:B------:R-:W2:Y:S04]  /*294a0*/  LDL.LU R20, [R1+0x290] ;  /* 0x0002900001147983 */ /* 0x000ea80000300800 */
[----:B------:R-:W2:Y:S04]  /*294b0*/  LDL.LU R21, [R1+0x294] ;  /* 0x0002940001157983 */ /* 0x000ea80000300800 */
[----:B0-----:R-:W2:Y:S04]  /*294c0*/  LDL.LU R22, [R1+0x298] ;  /* 0x0002980001167983 */ /* 0x001ea80000300800 */
[----:B------:R-:W2:Y:S04]  /*294d0*/  LDL.LU R23, [R1+0x29c] ;  /* 0x00029c0001177983 */ /* 0x000ea80000300800 */
[----:B------:R-:W3:Y:S04]  /*294e0*/  LDL.LU R4, [R1+0x270] ;  /* 0x0002700001047983 */ /* 0x000ee80000300800 */
[----:B------:R-:W-:Y:S04]  /*294f0*/  STL.64 [R1+0x2b0], R8 ;  /* 0x0002b00801007387 */ /* 0x000fe80000100a00 */
[----:B------:R-:W-:Y:S04]  /*29500*/  STL.64 [R1+0x2b8], R10 ;  /* 0x0002b80a01007387 */ /* 0x000fe80000100a00 */
[----:B------:R-:W0:Y:S04]  /*29510*/  LDSM.16.MT88.4 R8, [R25+UR5+0x4180] ;  /* 0x004180051908783b */ /* 0x000e280008004200 */
[----:B------:R-:W3:Y:S04]  /*29520*/  LDL.LU R5, [R1+0x274] ;  /* 0x0002740001057983 */ /* 0x000ee80000300800 */
[----:B------:R-:W3:Y:S04]  /*29530*/  LDL.LU R6, [R1+0x278] ;  /* 0x0002780001067983 */ /* 0x000ee80000300800 */
[----:B------:R-:W3:Y:S04]  /*29540*/  LDL.LU R7, [R1+0x27c] ;  /* 0x00027c0001077983 */ /* 0x000ee80000300800 */
[----:B0-----:R0:W-:Y:S04]  /*29550*/  STL.64 [R1+0x2858], R10 ;  /* 0x0028580a01007387 */ /* 0x0011e80000100a00 */
[----:B------:R-:W-:Y:S01]  /*29560*/  STL.64 [R1+0x2850], R8 ;  /* 0x0028500801007387 */ /* 0x000fe20000100a00 */
[----:B0-----:R-:W-:-:S02]  /*29570*/  IMAD.MOV.U32 R10, RZ, RZ, R2 ;  /* 0x000000ffff0a7224 */ /* 0x001fc400078e0002 */
[----:B------:R-:W-:Y:S02]  /*29580*/  IMAD.MOV.U32 R11, RZ, RZ, R0 ;  /* 0x000000ffff0b7224 */ /* 0x000fe400078e0000 */
[----:B------:R-:W-:Y:S02]  /*29590*/  IMAD.MOV.U32 R2, RZ, RZ, R18 ;  /* 0x000000ffff027224 */ /* 0x000fe400078e0012 */
[----:B------:R-:W-:Y:S01]  /*295a0*/  IMAD.MOV.U32 R0, RZ, RZ, R19 ;  /* 0x000000ffff007224 */ /* 0x000fe200078e0013 */
[----:B--2---:R-:W-:-:S15]  /*295b0*/  HMMA.16816.F32.BF16 R20, R12, R18, R20 ;  /* 0x000000120c14723c */ /* 0x004fde0000041814 */
[----:B------:R-:W-:-:S04]  /*295c0*/  NOP ;  /* 0x0000000000007918 */ /* 0x000fc80000000000 */
[----:B------:R-:W-:Y:S04]  /*295d0*/  STL.64 [R1+0x2a0], R20 ;  /* 0x0002a01401007387 */ /* 0x000fe80000100a00 */
[----:B------:R0:W-:Y:S04]  /*295e0*/  STL.64 [R1+0x2a8], R22 ;  /* 0x0002a81601007387 */ /* 0x0001e80000100a00 */
[----:B0-----:R-:W3:Y:S04]  /*295f0*/  LDL.LU.64 R22, [R1+0x2940] ;  /* 0x0029400001167983 */ /* 0x001ee80000300a00 */
[----:B------:R-:W2:Y:S04]  /*29600*/  LDL.LU.64 R18, [R1+0x2938] ;  /* 0x0029380001127983 */ /* 0x000ea80000300a00 */
[----:B------:R-:W2:Y:S02]  /*29610*/  LDL.LU.64 R16, [R1+0x2930] ;  /* 0x0029300001107983 */ /* 0x000ea40000300a00 */
[----:B--2---:R-:W-:-:S15]  /*29620*/  HMMA.16816.F32.BF16 R16, R12, R10, R16 ;  /* 0x0000000a0c10723c */ /* 0x004fde0000041810 */
[----:B------:R-:W-:-:S04]  /*29630*/  NOP ;  /* 0x0000000000007918 */ /* 0x000fc80000000000 */
[----:B------:R-:W-:Y:S04]  /*29640*/  STL.64 [R1+0x5f0], R16 ;  /* 0x0005f01001007387 */ /* 0x000fe80000100a00 */
[----:B------:R0:W-:Y:S04]  /*29650*/  STL.64 [R1+0x5f8], R18 ;  /* 0x0005f81201007387 */ /* 0x0001e80000100a00 */
[----:B0-----:R-:W2:Y:S04]  /*29660*/  LDL.LU.64 R18, [R1+0x2928] ;  /* 0x0029280001127983 */ /* 0x001ea80000300a00 */
[----:B------:R-:W2:Y:S01]  /*29670*/  LDL.LU.64 R16, [R1+0x2920] ;  /* 0x0029200001107983 */ /* 0x000ea20000300a00 */
[----:B---3--:R-:W-:Y:S03]  /*29680*/  HMMA.16816.F32.BF16 R4, R12, R22, R4 ;  /* 0x000000160c04723c */ /* 0x008fe60000041804 */
[----:B------:R0:W-:Y:S04]  /*29690*/  STL.64 [R1+0x2908], R22 ;  /* 0x0029081601007387 */ /* 0x0001e80000100a00 */
[----:B------:R-:W3:-:S12]  /*296a0*/  LDL.LU R20, [R1+0x320] ;  /* 0x0003200001147983 */ /* 0x000ed80000300800 */
[----:B------:R-:W-:Y:S04]  /*296b0*/  STL.64 [R1+0x640], R4 ;  /* 0x0006400401007387 */ /* 0x000fe80000100a00 */
[----:B------:R2:W-:Y:S04]  /*296c0*/  STL.64 [R1+0x648], R6 ;  /* 0x0006480601007387 */ /* 0x0005e80000100a00 */
[----:B------:R-:W3:Y:S04]  /*296d0*/  LDL.LU R21, [R1+0x324] ;  /* 0x0003240001157983 */ /* 0x000ee80000300800 */
[----:B0-----:R-:W3:Y:S04]  /*296e0*/  LDL.LU R22, [R1+0x328] ;  /* 0x0003280001167983 */ /* 0x001ee80000300800 */
[----:B------:R-:W3:Y:S01]  /*296f0*/  LDL.LU R23, [R1+0x32c] ;  /* 0x00032c0001177983 */ /* 0x000ee20000300800 */
[----:B--2---:R-:W-:Y:S01]  /*29700*/  HMMA.16816.F32.BF16 R4, R12, R26, R16 ;  /* 0x0000001a0c04723c */ /* 0x004fe20000041810 */
[----:B------:R-:W-:-:S02]  /*29710*/  IMAD.MOV.U32 R16, RZ, RZ, R29 ;  /* 0x000000ffff107224 */ /* 0x000fc400078e001d */
[----:B------:R-:W-:Y:S04]  /*29720*/  LDSM.16.MT88.4 R12, [R25+UR5+0x4280] ;  /* 0x00428005190c783b */ /* 0x000fe80008004200 */
[----:B------:R-:W2:Y:S01]  /*29730*/  LDL.LU R29, [R1+0x2918] ;  /* 0x00291800011d7983 */ /* 0x000ea20000300800 */
[----:B------:R-:W-:-:S11]  /*29740*/  IMAD.MOV.U32 R17, RZ, RZ, R3 ;  /* 0x000000ffff117224 */ /* 0x000fd600078e0003 */
[----:B------:R-:W-:Y:S04]  /*29750*/  STL.64 [R1+0x5e0], R4 ;  /* 0x0005e00401007387 */ /* 0x000fe80000100a00 */
[----:B------:R-:W-:Y:S04]  /*29760*/  STL.64 [R1+0x5e8], R6 ;  /* 0x0005e80601007387 */ /* 0x000fe80000100a00 */
[----:B------:R-:W4:Y:S04]  /*29770*/  LDL.LU R3, [R1+0x2914] ;  /* 0x0029140001037983 */ /* 0x000f280000300800 */
[----:B------:R-:W2:Y:S04]  /*29780*/  LDL.LU R18, [R1+0x28] ;  /* 0x0000280001127983 */ /* 0x000ea80000300800 */
[----:B------:R-:W2:Y:S04]  /*29790*/  LDL.LU R19, [R1+0x2c] ;  /* 0x00002c0001137983 */ /* 0x000ea80000300800 */
[----:B------:R-:W0:Y:S04]  /*297a0*/  LDSM.16.MT88.4 R4, [R25+UR5+0x4200] ;  /* 0x004200051904783b */ /* 0x000e280008004200 */
[----:B--2---:R-:W-:Y:S04]  /*297b0*/  STL.64 [R1+0x28e8], R18 ;  /* 0x0028e81201007387 */ /* 0x004fe80000100a00 */
[----:B------:R1:W-:Y:S02]  /*297c0*/  STL.64 [R1+0x28e0], R16 ;  /* 0x0028e01001007387 */ /* 0x0003e40000100a00 */
[----:B-1----:R-:W-:-:S02]  /*297d0*/  IMAD.MOV.U32 R16, RZ, RZ, R28 ;  /* 0x000000ffff107224 */ /* 0x002fc400078e001c */
[----:B------:R-:W2:Y:S04]  /*297e0*/  LDL.LU R28, [R1+0x2910] ;  /* 0x00291000011c7983 */ /* 0x000ea80000300800 */
        /* <DEDUP_REMOVED lines=11> */
[----:B------:R-:W2:Y:S01]  /*298a0*/  LDL.LU R7, [R1+0x24c] ;  /* 0x00024c0001077983 */ /* 0x000ea20000300800 */
[----:B------:R-:W-:-:S02]  /*298b0*/  IMAD.MOV.U32 R17, RZ, RZ, R29 ;  /* 0x000000ffff117224 */ /* 0x000fc400078e001d */
[----:B------:R-:W-:Y:S02]  /*298c0*/  IMAD.MOV.U32 R18, RZ, RZ, R24 ;  /* 0x000000ffff127224 */ /* 0x000fe400078e0018 */
[----:B----4-:R-:W-:Y:S01]  /*298d0*/  IMAD.MOV.U32 R19, RZ, RZ, R3 ;  /* 0x000000ffff137224 */ /* 0x010fe200078e0003 */
[----:B--2---:R0:W-:Y:S02]  /*298e0*/  STL.64 [R1+0x2878], R6 ;  /* 0x0028780601007387 */ /* 0x0041e40000100a00 */
[----:B0-----:R-:W-:Y:S02]  /*298f0*/  IMAD.MOV.U32 R6, RZ, RZ, R2 ;  /* 0x000000ffff067224 */ /* 0x001fe400078e0002 */
[----:B------:R-:W-:-:S07]  /*29900*/  IMAD.MOV.U32 R7, RZ, RZ, R0 ;  /* 0x000000ffff077224 */ /* 0x000fce00078e0000 */
[----:B---3--:R-:W-:Y:S01]  /*29910*/  HMMA.16816.F32.BF16 R20, R16, R6, R20 ;  /* 0x000000061014723c */ /* 0x008fe20000041814 */
[----:B------:R-:W-:Y:S04]  /*29920*/  STL.64 [R1+0x2870], R4 ;  /* 0x0028700401007387 */ /* 0x000fe80000100a00 */
[----:B------:R-:W-:-:S14]  /*29930*/  STL.64 [R1+0x28f0], R6 ;  /* 0x0028f00601007387 */ /* 0x000fdc0000100a00 */
[----:B------:R-:W-:Y:S04]  /*29940*/  STL.64 [R1+0x630], R20 ;  /* 0x0006301401007387 */ /* 0x000fe80000100a00 */
[----:B------:R-:W-:Y:S04]  /*29950*/  STL.64 [R1+0x638], R22 ;  /* 0x0006381601007387 */ /* 0x000fe80000100a00 */
[----:B------:R-:W-:Y:S04]  /*29960*/  STL.64 [R1+0x2900], R26 ;  /* 0x0029001a01007387 */ /* 0x000fe80000100a00 */
[----:B------:R-:W-:Y:S04]  /*29970*/  STL [R1+0x28f8], R25 ;  /* 0x0028f81901007387 */ /* 0x000fe80000100800 */
[----:B------:R-:W-:Y:S04]  /*29980*/  STL.64 [R1+0x27d8], R14 ;  /* 0x0027d80e01007387 */ /* 0x000fe80000100a00 */
        /* <DEDUP_REMOVED lines=17> */
[----:B---3--:R-:W-:Y:S04]  /*29aa0*/  STL.64 [R1+0x2888], R14 ;  /* 0x0028880e01007387 */ /* 0x008fe80000100a00 */
[----:B--2---:R0:W-:Y:S04]  /*29ab0*/  STL.64 [R1+0x2880], R12 ;  /* 0x0028800c01007387 */ /* 0x0041e80000100a00 */
[----:B0-----:R-:W2:Y:S04]  /*29ac0*/  LDL.LU R12, [R1+0x250] ;  /* 0x00025000010c7983 */ /* 0x001ea80000300800 */
[----:B------:R-:W2:Y:S04]  /*29ad0*/  LDL.LU R13, [R1+0x254] ;  /* 0x00025400010d7983 */ /* 0x000ea80000300800 */
[----:B------:R-:W3:Y:S04]  /*29ae0*/  LDL.LU R14, [R1+0x258] ;  /* 0x00025800010e7983 */ /* 0x000ee80000300800 */
[----:B------:R-:W3:Y:S04]  /*29af0*/  LDL.LU R15, [R1+0x25c] ;  /* 0x00025c00010f7983 */ /* 0x000ee80000300800 */
        /* <DEDUP_REMOVED lines=11> */
[----:B------:R-:W3:Y:S01]  /*29bb0*/  LDL.LU R15, [R1+0x2ec] ;  /* 0x0002ec00010f7983 */ /* 0x000ee20000300800 */
[C---:B----4-:R-:W-:Y:S03]  /*29bc0*/  HMMA.16816.F32.BF16 R20, R16.reuse, R10, R20 ;  /* 0x0000000a1014723c */ /* 0x050fe60000041814 */
        /* <DEDUP_REMOVED lines=19> */
[----:B0-----:R-:W3:Y:S04]  /*29d00*/  LDL.LU.64 R26, [R1+0x2900] ;  /* 0x00290000011a7983 */ /* 0x001ee80000300a00 */
[----:B------:R-:W4:Y:S01]  /*29d10*/  LDL.LU R25, [R1+0x28f8] ;  /* 0x0028f80001197983 */ /* 0x000f220000300800 */
[----:B---3--:R-:W-:Y:S03]  /*29d20*/  HMMA.16816.F32.BF16 R16, R16, R26, R4 ;  /* 0x0000001a1010723c */ /* 0x008fe60000041804 */
[----:B------:R-:W2:-:S15]  /*29d30*/  LDL.LU.64 R6, [R1+0x28f0] ;  /* 0x0028f00001067983 */ /* 0x000e9e0000300a00 */
[----:B------:R-:W-:Y:S01]  /*29d40*/  NOP ;  /* 0x0000000000007918 */ /* 0x000fe20000000000 */
        /* <DEDUP_REMOVED lines=36> */
[C---:B---3--:R-:W-:Y:S02]  /*29f90*/  HMMA.16816.F32.BF16 R8, R16.reuse, R10, R4 ;  /* 0x0000000a1008723c */ /* 0x048fe40000041804 */
[----:B------:R-:W3:Y:S04]  /*29fa0*/  LDL.LU.64 R6, [R1+0x2868] ;  /* 0x0028680001067983 */ /* 0x000ee80000300a00 */
[----:B------:R-:W3:Y:S02]  /*29fb0*/  LDL.LU.64 R4, [R1+0x2860] ;  /* 0x0028600001047983 */ /* 0x000ee40000300a00 */
[C---:B--2---:R-:W-:Y:S11]  /*29fc0*/  HMMA.16816.F32.BF16 R12, R16.reuse, R22, R12 ;  /* 0x00000016100c723c */ /* 0x044ff6000004180c */
[----:B------:R-:W-:Y:S04]  /*29fd0*/  STL.64 [R1+0x1a0], R8 ;  /* 0x0001a00801007387 */ /* 0x000fe80000100a00 */
[----:B------:R0:W-:Y:S04]  /*29fe0*/  STL.64 [R1+0x1a8], R10 ;  /* 0x0001a80a01007387 */ /* 0x0001e80000100a00 */
[----:B0-----:R-:W2:Y:S04]  /*29ff0*/  LDL.LU.64 R10, [R1+0x2858] ;  /* 0x00285800010a7983 */ /* 0x001ea80000300a00 */
[----:B------:R-:W2:Y:S04]  /*2a000*/  LDL.LU.64 R8, [R1+0x2850] ;  /* 0x0028500001087983 */ /* 0x000ea80000300a00 */
[----:B------:R-:W-:Y:S04]  /*2a010*/  STL.64 [R1+0x2830], R22 ;  /* 0x0028301601007387 */ /* 0x000fe80000100a00 */
[----:B------:R-:W-:Y:S04]  /*2a020*/  STL.64 [R1+0x170], R12 ;  /* 0x0001700c01007387 */ /* 0x000fe80000100a00 */
[----:B------:R-:W-:Y:S01]  /*2a030*/  STL.64 [R1+0x178], R14 ;  /* 0x0001780e01007387 */ /* 0x000fe20000100a00 */
[----:B---3--:R-:W-:Y:S03]  /*2a040*/  HMMA.16816.F32.BF16 R4, R16, R26, R4 ;  /* 0x0000001a1004723c */ /* 0x008fe60000041804 */
[----:B------:R-:W3:Y:S04]  /*2a050*/  LDL.LU.64 R18, [R1+0x8] ;  /* 0x0000080001127983 */ /* 0x000ee80000300a00 */
[----:B---3--:R-:W-:-:S12]  /*2a060*/  STL.64 [R1+0x2838], R18 ;  /* 0x0028381201007387 */ /* 0x008fd80000100a00 */
[----:B------:R-:W-:Y:S04]  /*2a070*/  STL.64 [R1+0x130], R4 ;  /* 0x0001300401007387 */ /* 0x000fe80000100a00 */
[----:B------:R-:W-:Y:S04]  /*2a080*/  STL.64 [R1+0x138], R6 ;  /* 0x0001380601007387 */ /* 0x000fe80000100a00 */
[----:B----4-:R-:W0:Y:S04]  /*2a090*/  LDSM.16.MT88.4 R4, [R25+UR5+0x4300] ;  /* 0x004300051904783b */ /* 0x010e280008004200 */
[----:B0-----:R-:W-:Y:S04]  /*2a0a0*/  STL [R1+0x30], R4 ;  /* 0x0000300401007387 */ /* 0x001fe80000100800 */
[----:B------:R-:W-:Y:S04]  /*2a0b0*/  STL.64 [R1+0x2828], R26 ;  /* 0x0028281a01007387 */ /* 0x000fe80000100a00 */
[----:B------:R0:W-:Y:S04]  /*2a0c0*/  STL [R1+0x2820], R25 ;  /* 0x0028201901007387 */ /* 0x0001e80000100800 */
[----:B------:R-:W3:Y:S04]  /*2a0d0*/  LDL.LU R24, [R1+0x370] ;  /* 0x0003700001187983 */ /* 0x000ee80000300800 */
[----:B0-----:R-:W3:Y:S04]  /*2a0e0*/  LDL.LU R25, [R1+0x374] ;  /* 0x0003740001197983 */ /* 0x001ee80000300800 */
[----:B------:R-:W4:Y:S04]  /*2a0f0*/  LDL.LU R26, [R1+0x378] ;  /* 0x00037800011a7983 */ /* 0x000f280000300800 */
[----:B------:R-:W4:Y:S01]  /*2a100*/  LDL.LU R27, [R1+0x37c] ;  /* 0x00037c00011b7983 */ /* 0x000f220000300800 */
[----:B------:R-:W-:-:S02]  /*2a110*/  IMAD.MOV.U32 R0, RZ, RZ, R5 ;  /* 0x000000ffff007224 */ /* 0x000fc400078e0005 */
[----:B------:R-:W-:Y:S02]  /*2a120*/  IMAD.MOV.U32 R2, RZ, RZ, R6 ;  /* 0x000000ffff027224 */ /* 0x000fe400078e0006 */
[----:B------:R-:W-:Y:S01]  /*2a130*/  IMAD.MOV.U32 R3, RZ, RZ, R7 ;  /* 0x000000ffff037224 */ /* 0x000fe200078e0007 */
[----:B----4-:R-:W-:Y:S04]  /*2a140*/  STL.64 [R1+0x2848], R26 ;  /* 0x0028481a01007387 */ /* 0x010fe80000100a00 */
[----:B---3--:R0:W-:Y:S04]  /*2a150*/  STL.64 [R1+0x2840], R24 ;  /* 0x0028401801007387 */ /* 0x0081e80000100a00 */
[----:B0-----:R-:W2:Y:S04]  /*2a160*/  LDL.LU R24, [R1+0x2d0] ;  /* 0x0002d00001187983 */ /* 0x001ea80000300800 */
[----:B------:R-:W2:Y:S04]  /*2a170*/  LDL.LU R25, [R1+0x2d4] ;  /* 0x0002d40001197983 */ /* 0x000ea80000300800 */
[----:B------:R-:W2:Y:S04]  /*2a180*/  LDL.LU R26, [R1+0x2d8] ;  /* 0x0002d800011a7983 */ /* 0x000ea80000300800 */
[----:B------:R-:W2:Y:S04]  /*2a190*/  LDL.LU R27, [R1+0x2dc] ;  /* 0x0002dc00011b7983 */ /* 0x000ea80000300800 */
[----:B------:R-:W2:Y:S04]  /*2a1a0*/  LDL.64 R18, [R1+0x18] ;  /* 0x0000180001127983 */ /* 0x000ea80000100a00 */
[----:B------:R-:W3:Y:S04]  /*2a1b0*/  LDL.LU R20, [R1+0x330] ;  /* 0x0003300001147983 */ /* 0x000ee80000300800 */
[----:B------:R-:W3:Y:S04]  /*2a1c0*/  LDL.LU R21, [R1+0x334] ;  /* 0x0003340001157983 */ /* 0x000ee80000300800 */
[----:B------:R-:W3:Y:S04]  /*2a1d0*/  LDL.LU R22, [R1+0x338] ;  /* 0x0003380001167983 */ /* 0x000ee80000300800 */
[----:B------:R-:W3:Y:S04]  /*2a1e0*/  LDL.LU R23, [R1+0x33c] ;  /* 0x00033c0001177983 */ /* 0x000ee80000300800 */
[----:B------:R-:W4:Y:S04]  /*2a1f0*/  LDL.LU R4, [R1+0x360] ;  /* 0x0003600001047983 */ /* 0x000f280000300800 */
[----:B------:R-:W4:Y:S04]  /*2a200*/  LDL.LU R5, [R1+0x364] ;  /* 0x0003640001057983 */ /* 0x000f280000300800 */
[----:B------:R-:W4:Y:S04]  /*2a210*/  LDL.LU R6, [R1+0x368] ;  /* 0x0003680001067983 */ /* 0x000f280000300800 */
[----:B------:R-:W4:Y:S04]  /*2a220*/  LDL.LU R7, [R1+0x36c] ;  /* 0x00036c0001077983 */ /* 0x000f280000300800 */
[----:B------:R-:W2:Y:S04]  /*2a230*/  LDL.LU R12, [R1+0x3b0] ;  /* 0x0003b000010c7983 */ /* 0x000ea80000300800 */
        /* <DEDUP_REMOVED lines=9> */
[----:B------:R-:W-:Y:S03]  /*2a2d0*/  HMMA.16816.F32.BF16 R24, R8, R18, R24 ;  /* 0x000000120818723c */ /* 0x000fe60000041818 */
[----:B--2---:R-:W-:Y:S04]  /*2a2e0*/  STL.64 [R1+0x27f8], R14 ;  /* 0x0027f80e01007387 */ /* 0x004fe80000100a00 */
        /* <DEDUP_REMOVED lines=11> */
[----:B------:R0:W-:Y:S04]  /*2a3a0*/  STL [R1+0x27a0], R0 ;  /* 0x0027a00001007387 */ /* 0x0001e80000100800 */
[----:B------:R1:W-:Y:S04]  /*2a3b0*/  STL [R1+0x279c], R2 ;  /* 0x00279c0201007387 */ /* 0x0003e80000100800 */
[----:B------:R-:W-:Y:S04]  /*2a3c0*/  STL [R1+0x2798], R3 ;  /* 0x0027980301007387 */ /* 0x000fe80000100800 */
[----:B------:R-:W-:Y:S04]  /*2a3d0*/  STL.64 [R1+0x120], R24 ;  /* 0x0001201801007387 */ /* 0x000fe80000100a00 */
[----:B------:R3:W-:Y:S01]  /*2a3e0*/  STL.64 [R1+0x128], R26 ;  /* 0x0001281a01007387 */ /* 0x0007e20000100a00 */
[----:B0-----:R-:W-:-:S02]  /*2a3f0*/  IMAD.MOV.U32 R0, RZ, RZ, R19 ;  /* 0x000000ffff007224 */ /* 0x001fc400078e0013 */
[----:B-1----:R-:W-:Y:S01]  /*2a400*/  IMAD.MOV.U32 R2, RZ, RZ, R18 ;  /* 0x000000ffff027224 */ /* 0x002fe200078e0012 */
[----:B---3--:R-:W3:Y:S04]  /*2a410*/  LDL.LU.64 R26, [R1+0x2848] ;  /* 0x00284800011a7983 */ /* 0x008ee80000300a00 */
[----:B------:R-:W3:Y:S04]  /*2a420*/  LDL.LU.64 R24, [R1+0x2840] ;  /* 0x0028400001187983 */ /* 0x000ee80000300a00 */
[----:B------:R-:W2:Y:S02]  /*2a430*/  LDL.LU.64 R18, [R1+0x2838] ;  /* 0x0028380001127983 */ /* 0x000ea40000300a00 */
[----:B--2---:R-:W-:-:S15]  /*2a440*/  HMMA.16816.F32.BF16 R20, R8, R18, R20 ;  /* 0x000000120814723c */ /* 0x004fde0000041814 */
[----:B------:R-:W-:-:S04]  /*2a450*/  NOP ;  /* 0x0000000000007918 */ /* 0x000fc80000000000 */
[----:B------:R-:W-:Y:S04]  /*2a460*/  STL.64 [R1+0x110], R20 ;  /* 0x0001101401007387 */ /* 0x000fe80000100a00 */
[----:B------:R0:W-:Y:S04]  /*2a470*/  STL.64 [R1+0x118], R22 ;  /* 0x0001181601007387 */ /* 0x0001e80000100a00 */
[----:B0-----:R-:W3:Y:S02]  /*2a480*/  LDL.LU.64 R22, [R1+0x2830] ;  /* 0x0028300001167983 */ /* 0x001ee40000300a00 */
[----:B---3--:R-:W-:-:S15]  /*2a490*/  HMMA.16816.F32.BF16 R24, R8, R22, R24 ;  /* 0x000000160818723c */ /* 0x008fde0000041818 */
[----:B------:R-:W-:-:S04]  /*2a4a0*/  NOP ;  /* 0x0000000000007918 */ /* 0x000fc80000000000 */
[----:B------:R-:W-:Y:S04]  /*2a4b0*/  STL.64 [R1+0x100], R24 ;  /* 0x0001001801007387 */ /* 0x000fe80000100a00 */
[----:B------:R0:W-:Y:S04]  /*2a4c0*/  STL.64 [R1+0x108], R26 ;  /* 0x0001081a01007387 */ /* 0x0001e80000100a00 */
[----:B0-----:R-:W4:Y:S04]  /*2a4d0*/  LDL.LU.64 R26, [R1+0x2828] ;  /* 0x00282800011a7983 */ /* 0x001f280000300a00 */
[----:B------:R-:W2:Y:S01]  /*2a4e0*/  LDL.LU R25, [R1+0x2820] ;  /* 0x0028200001197983 */ /* 0x000ea20000300800 */
[----:B----4-:R-:W-:Y:S03]  /*2a4f0*/  HMMA.16816.F32.BF16 R4, R8, R26, R4 ;  /* 0x0000001a0804723c */ /* 0x010fe60000041804 */
[----:B------:R-:W3:-:S15]  /*2a500*/  LDL.LU R8, [R1+0x430] ;  /* 0x0004300001087983 */ /* 0x000ede0000300800 */
[----:B------:R-:W-:Y:S01]  /*2a510*/  NOP ;  /* 0x0000000000007918 */ /* 0x000fe20000000000 */
[----:B------:R-:W-:Y:S04]  /*2a520*/  STL.64 [R1+0xc0], R4 ;  /* 0x0000c00401007387 */ /* 0x000fe80000100a00 */
[----:B------:R-:W-:Y:S04]  /*2a530*/  STL.64 [R1+0xc8], R6 ;  /* 0x0000c80601007387 */ /* 0x000fe80000100a00 */
[----:B------:R-:W3:Y:S04]  /*2a540*/  LDL.LU R9, [R1+0x434] ;  /* 0x0004340001097983 */ /* 0x000ee80000300800 */
[----:B------:R-:W4:Y:S04]  /*2a550*/  LDL.LU R10, [R1+0x438] ;  /* 0x00043800010a7983 */ /* 0x000f280000300800 */
[----:B------:R-:W4:Y:S04]  /*2a560*/  LDL.LU R11, [R1+0x43c] ;  /* 0x00043c00010b7983 */ /* 0x000f280000300800 */
[----:B--2---:R-:W0:Y:S04]  /*2a570*/  LDSM.16.MT88.4 R4, [R25+UR5+0x4380] ;  /* 0x004380051904783b */ /* 0x004e280008004200 */
[----:B----4-:R-:W-:Y:S04]  /*2a580*/  STL.64 [R1+0x27b0], R10 ;  /* 0x0027b00a01007387 */ /* 0x010fe80000100a00 */
[----:B---3--:R1:W-:Y:S04]  /*2a590*/  STL.64 [R1+0x27a8], R8 ;  /* 0x0027a80801007387 */ /* 0x0083e80000100a00 */
[----:B-1----:R-:W2:Y:S04]  /*2a5a0*/  LDL.LU R8, [R1+0x3f0] ;  /* 0x0003f00001087983 */ /* 0x002ea80000300800 */
[----:B------:R-:W2:Y:S04]  /*2a5b0*/  LDL.LU R9, [R1+0x3f4] ;  /* 0x0003f40001097983 */ /* 0x000ea80000300800 */
[----:B------:R-:W3:Y:S04]  /*2a5c0*/  LDL.LU R10, [R1+0x3f8] ;  /* 0x0003f800010a7983 */ /* 0x000ee80000300800 */
[----:B------:R-:W3:Y:S01]  /*2a5d0*/  LDL.LU R11, [R1+0x3fc] ;  /* 0x0003fc00010b7983 */ /* 0x000ee20000300800 */
[----:B0-----:R-:W-:-:S03]  /*2a5e0*/  IMAD.MOV.U32 R3, RZ, RZ, R6 ;  /* 0x000000ffff037224 */ /* 0x001fc600078e0006 */
[----:B---3--:R0:W-:Y:S04]  /*2a5f0*/  STL.64 [R1+0x27c0], R10 ;  /* 0x0027c00a01007387 */ /* 0x0081e80000100a00 */
[----:B--2---:R-:W-:Y:S04]  /*2a600*/  STL.64 [R1+0x27b8], R8 ;  /* 0x0027b80801007387 */ /* 0x004fe80000100a00 */
[----:B------:R1:W-:Y:S01]  /*2a610*/  STL [R1+0x2c], R7 ;  /* 0x00002c0701007387 */ /* 0x0003e20000100800 */
[----:B0-----:R-:W-:Y:S02]  /*2a620*/  IMAD.MOV.U32 R10, RZ, RZ, R2 ;  /* 0x000000ffff0a7224 */ /* 0x001fe400078e0002 */
[----:B------:R-:W-:-:S02]  /*2a630*/  IMAD.MOV.U32 R11, RZ, RZ, R0 ;  /* 0x000000ffff0b7224 */ /* 0x000fc400078e0000 */
[----:B------:R-:W-:Y:S02]  /*2a640*/  IMAD.MOV.U32 R0, RZ, RZ, R4 ;  /* 0x000000ffff007224 */ /* 0x000fe400078e0004 */
[----:B------:R-:W-:Y:S01]  /*2a650*/  IMAD.MOV.U32 R2, RZ, RZ, R5 ;  /* 0x000000ffff027224 */ /* 0x000fe200078e0005 */
[----:B-1----:R-:W2:Y:S04]  /*2a660*/  LDL.LU.64 R6, [R1+0x2818] ;  /* 0x0028180001067983 */ /* 0x002ea80000300a00 */
        /* <DEDUP_REMOVED lines=13> */
[----:B------:R0:W-:Y:S04]  /*2a740*/  STL.64 [R1+0x27c8], R18 ;  /* 0x0027c81201007387 */ /* 0x0001e80000100a00 */
[----:B------:R-:W3:Y:S04]  /*2a750*/  LDL.LU R16, [R1+0x3e0] ;  /* 0x0003e00001107983 */ /* 0x000ee80000300800 */
[----:B------:R-:W3:Y:S04]  /*2a760*/  LDL.LU R17, [R1+0x3e4] ;  /* 0x0003e40001117983 */ /* 0x000ee80000300800 */
[----:B0-----:R-:W3:Y:S04]  /*2a770*/  LDL.LU R18, [R1+0x3e8] ;  /* 0x0003e80001127983 */ /* 0x001ee80000300800 */
[----:B------:R-:W3:Y:S01]  /*2a780*/  LDL.LU R19, [R1+0x3ec] ;  /* 0x0003ec0001137983 */ /* 0x000ee20000300800 */
[----:B--2---:R-:W-:-:S15]  /*2a790*/  HMMA.16816.F32.BF16 R12, R4, R22, R12 ;  /* 0x00000016040c723c */ /* 0x004fde000004180c */
[----:B------:R-:W-:-:S04]  /*2a7a0*/  NOP ;  /* 0x0000000000007918 */ /* 0x000fc80000000000 */
[----:B------:R-:W-:Y:S04]  /*2a7b0*/  STL.64 [R1+0x280], R12 ;  /* 0x0002800c01007387 */ /* 0x000fe80000100a00 */
[----:B------:R0:W-:Y:S04]  /*2a7c0*/  STL.64 [R1+0x288], R14 ;  /* 0x0002880e01007387 */ /* 0x0001e80000100a00 */
[----:B0-----:R-:W2:Y:S04]  /*2a7d0*/  LDL.LU.64 R14, [R1+0x27e8] ;  /* 0x0027e800010e7983 */ /* 0x001ea80000300a00 */
[----:B------:R-:W2:Y:S02]  /*2a7e0*/  LDL.LU.64 R12, [R1+0x27e0] ;  /* 0x0027e000010c7983 */ /* 0x000ea40000300a00 */
[----:B--2---:R-:W-:Y:S02]  /*2a7f0*/  HMMA.16816.F32.BF16 R4, R4, R26, R12 ;  /* 0x0000001a0404723c */ /* 0x004fe4000004180c */
[----:B------:R-:W3:Y:S04]  /*2a800*/  LDL.LU.64 R14, [R1+0x27d8] ;  /* 0x0027d800010e7983 */ /* 0x000ee80000300a00 */
[----:B------:R-:W3:-:S13]  /*2a810*/  LDL.LU.64 R12, [R1+0x27d0] ;  /* 0x0027d000010c7983 */ /* 0x000eda0000300a00 */
[----:B------:R0:W-:Y:S04]  /*2a820*/  STL.64 [R1+0x270], R4 ;  /* 0x0002700401007387 */ /* 0x0001e80000100a00 */
[----:B------:R1:W-:Y:S04]  /*2a830*/  STL.64 [R1+0x278], R6 ;  /* 0x0002780601007387 */ /* 0x0003e80000100a00 */
[----:B0-----:R-:W2:Y:S04]  /*2a840*/  LDL.LU R4, [R1+0x420] ;  /* 0x0004200001047983 */ /* 0x001ea80000300800 */
[----:B------:R-:W2:Y:S04]  /*2a850*/  LDL.LU R5, [R1+0x424] ;  /* 0x0004240001057983 */ /* 0x000ea80000300800 */
[----:B-1----:R-:W2:Y:S04]  /*2a860*/  LDL.LU R6, [R1+0x428] ;  /* 0x0004280001067983 */ /* 0x002ea80000300800 */
[----:B------:R-:W2:Y:S01]  /*2a870*/  LDL.LU R7, [R1+0x42c] ;  /* 0x00042c0001077983 */ /* 0x000ea20000300800 */
[----:B---3--:R-:W-:Y:S03]  /*2a880*/  HMMA.16816.F32.BF16 R8, R12, R10, R16 ;  /* 0x0000000a0c08723c */ /* 0x008fe60000041810 */
[----:B------:R-:W3:-:S15]  /*2a890*/  LDL.LU.64 R18, [R1+0x27c8] ;  /* 0x0027c80001127983 */ /* 0x000ede0000300a00 */
[----:B------:R-:W-:Y:S01]  /*2a8a0*/  NOP ;  /* 0x0000000000007918 */ /* 0x000fe20000000000 */
[----:B------:R-:W-:Y:S04]  /*2a8b0*/  STL.64 [R1+0x340], R8 ;  /* 0x0003400801007387 */ /* 0x000fe80000100a00 */
[----:B------:R0:W-:Y:S04]  /*2a8c0*/  STL.64 [R1+0x348], R10 ;  /* 0x0003480a01007387 */ /* 0x0001e80000100a00 */
[----:B0-----:R-:W3:Y:S04]  /*2a8d0*/  LDL.LU.64 R10, [R1+0x27c0] ;  /* 0x0027c000010a7983 */ /* 0x001ee80000300a00 */
[----:B------:R-:W3:Y:S01]  /*2a8e0*/  LDL.LU.64 R8, [R1+0x27b8] ;  /* 0x0027b80001087983 */ /* 0x000ee20000300a00 */
[----:B------:R-:W0:Y:S01]  /*2a8f0*/  S2R R25, SR_TID.X ;  /* 0x0000000000197919 */ /* 0x000e220000002100 */
[----:B------:R-:W1:Y:S01]  /*2a900*/  S2R R20, SR_TID.X ;  /* 0x0000000000147919 */ /* 0x000e620000002100 */
[----:B0-----:R-:W-:Y:S01]  /*2a910*/  LOP3.LUT R21, R25, 0x7, RZ, 0xc0, !PT ;  /* 0x0000000719157812 */ /* 0x001fe200078ec0ff */
[----:B---3--:R-:W-:-:S15]  /*2a920*/  HMMA.16816.F32.BF16 R8, R12, R18, R8 ;  /* 0x000000120c08723c */ /* 0x008fde0000041808 */
[----:B------:R-:W-:-:S04]  /*2a930*/  NOP ;  /* 0x0000000000007918 */ /* 0x000fc80000000000 */
[----:B------:R-:W-:Y:S04]  /*2a940*/  STL.64 [R1+0x390], R8 ;  /* 0x0003900801007387 */ /* 0x000fe80000100a00 */
[----:B------:R-:W-:Y:S04]  /*2a950*/  STL.64 [R1+0x398], R10 ;  /* 0x0003980a01007387 */ /* 0x000fe80000100a00 */
[----:B------:R-:W0:Y:S01]  /*2a960*/  LDSM.16.MT88.4 R8, [R28+UR5+0x8000] ;  /* 0x008000051c08783b */ /* 0x000e220008004200 */
[----:B------:R-:W-:Y:S02]  /*2a970*/  IMAD.MOV.U32 R25, RZ, RZ, R18 ;  /* 0x000000ffff197224 */ /* 0x000fe400078e0012 */
[----:B------:R-:W-:-:S02]  /*2a980*/  IMAD.MOV.U32 R24, RZ, RZ, R19 ;  /* 0x000000ffff187224 */ /* 0x000fc400078e0013 */
[----:B------:R-:W-:Y:S02]  /*2a990*/  IMAD R19, R21, 0x90, RZ ;  /* 0x0000009015137824 */ /* 0x000fe400078e02ff */
[----:B-1----:R-:W-:Y:S02]  /*2a9a0*/  IMAD.SHL.U32 R18, R20, 0x2, RZ ;  /* 0x0000000214127824 */ /* 0x002fe400078e00ff */
[----:B0-----:R-:W-:Y:S01]  /*2a9b0*/  IMAD.MOV.U32 R20, RZ, RZ, R10 ;  /* 0x000000ffff147224 */ /* 0x001fe200078e000a */
[----:B------:R0:W-:Y:S01]  /*2a9c0*/  STL [R1+0x60], R8 ;  /* 0x0000600801007387 */ /* 0x0001e20000100800 */
[----:B------:R-:W-:Y:S02]  /*2a9d0*/  IMAD.MOV.U32 R21, RZ, RZ, R11 ;  /* 0x000000ffff157224 */ /* 0x000fe400078e000b */
[----:B------:R-:W-:Y:S01]  /*2a9e0*/  IMAD.MOV.U32 R29, RZ, RZ, R9 ;  /* 0x000000ffff1d7224 */ /* 0x000fe200078e0009 */
[----:B------:R-:W3:Y:S04]  /*2a9f0*/  LDL.LU.64 R10, [R1+0x27b0] ;  /* 0x0027b000010a7983 */ /* 0x000ee80000300a00 */
[----:B0-----:R-:W3:Y:S01]  /*2aa00*/  LDL.LU.64 R8, [R1+0x27a8] ;  /* 0x0027a80001087983 */ /* 0x001ee20000300a00 */
[----:B--2---:R-:W-:Y:S01]  /*2aa10*/  HMMA.16816.F32.BF16 R4, R12, R22, R4 ;  /* 0x000000160c04723c */ /* 0x004fe20000041804 */
[----:B------:R-:W-:-:S02]  /*2aa20*/  LOP3.LUT R16, R19, 0x30, R18, 0x78, !PT ;  /* 0x0000003013107812 */ /* 0x000fc400078e7812 */
[----:B------:R-:W-:Y:S04]  /*2aa30*/  STL [R1+0x26fc], R20 ;  /* 0x0026fc1401007387 */ /* 0x000fe80000100800 */
[----:B------:R-:W-:Y:S01]  /*2aa40*/  STL [R1+0x26f8], R21 ;  /* 0x0026f81501007387 */ /* 0x000fe20000100800 */
[----:B------:R-:W-:-:S11]  /*2aa50*/  LOP3.LUT R16, R16, 0x40, RZ, 0x3c, !PT ;  /* 0x0000004010107812 */ /* 0x000fd600078e3cff */
[----:B------:R-:W-:Y:S04]  /*2aa60*/  STL.64 [R1+0x3c0], R4 ;  /* 0x0003c00401007387 */ /* 0x000fe80000100a00 */
[----:B------:R-:W-:Y:S04]  /*2aa70*/  STL.64 [R1+0x3c8], R6 ;  /* 0x0003c80601007387 */ /* 0x000fe80000100a00 */
[----:B------:R-:W0:Y:S04]  /*2aa80*/  LDSM.16.M88.4 R4, [R16+UR5+0x10000] ;  /* 0x010000051004783b */ /* 0x000e280008000200 */
[----:B0-----:R-:W-:Y:S04]  /*2aa90*/  STL [R1+0x229c], R6 ;  /* 0x00229c0601007387 */ /* 0x001fe80000100800 */
[----:B------:R-:W-:Y:S04]  /*2aaa0*/  STL [R1+0x2298], R7 ;  /* 0x0022980701007387 */ /* 0x000fe80000100800 */
[----:B------:R-:W-:Y:S01]  /*2aab0*/  STL.64 [R1+0x2760], R26 ;  /* 0x0027601a01007387 */ /* 0x000fe20000100a00 */
[----:B---3--:R-:W-:Y:S03]  /*2aac0*/  HMMA.16816.F32.BF16 R12, R12, R26, R8 ;  /* 0x0000001a0c0c723c */ /* 0x008fe60000041808 */
[----:B------:R-:W0:-:S15]  /*2aad0*/  LDSM.16.M88.4 R8, [R16+UR5+0x10400] ;  /* 0x010400051008783b */ /* 0x000e1e0008000200 */
[----:B------:R-:W-:Y:S01]  /*2aae0*/  NOP ;  /* 0x0000000000007918 */ /* 0x000fe20000000000 */
[----:B------:R-:W-:Y:S04]  /*2aaf0*/  STL.64 [R1+0x3b0], R12 ;  /* 0x0003b00c01007387 */ /* 0x000fe80000100a00 */
[----:B------:R-:W-:Y:S04]  /*2ab00*/  STL.64 [R1+0x3b8], R14 ;  /* 0x0003b80e01007387 */ /* 0x000fe80000100a00 */
[----:B------:R-:W1:Y:S04]  /*2ab10*/  LDSM.16.M88.4 R12, [R16+UR5+0x10800] ;  /* 0x01080005100c783b */ /* 0x000e680008000200 */
[----:B------:R-:W2:Y:S04]  /*2ab20*/  LDSM.16.M88.4 R16, [R16+UR5+0x10c00] ;  /* 0x010c00051010783b */ /* 0x000ea80008000200 */
[----:B0-----:R-:W-:Y:S04]  /*2ab30*/  STL [R1+0x24fc], R10 ;  /* 0x0024fc0a01007387 */ /* 0x001fe80000100800 */
[----:B------:R-:W-:Y:S04]  /*2ab40*/  STL [R1+0x24f8], R11 ;  /* 0x0024f80b01007387 */ /* 0x000fe80000100800 */
[----:B-1----:R-:W-:Y:S04]  /*2ab50*/  STL [R1+0x2360], R15 ;  /* 0x0023600f01007387 */ /* 0x002fe80000100800 */
[----:B------:R0:W-:Y:S04]  /*2ab60*/  STL [R1+0x2788], R14 ;  /* 0x0027880e01007387 */ /* 0x0001e80000100800 */
[----:B------:R-:W-:Y:S04]  /*2ab70*/  STL.64 [R1+0x2780], R12 ;  /* 0x0027800c01007387 */ /* 0x000fe80000100a00 */
[----:B0-----:R-:W3:Y:S04]  /*2ab80*/  LDL.LU.64 R14, [R1+0x18] ;  /* 0x00001800010e7983 */ /* 0x001ee80000300a00 */
[----:B--2---:R0:W-:Y:S04]  /*2ab90*/  STL [R1+0x2300], R18 ;  /* 0x0023001201007387 */ /* 0x0041e80000100800 */
[----:B------:R1:W-:Y:S01]  /*2aba0*/  STL [R1+0x22dc], R19 ;  /* 0x0022dc1301007387 */ /* 0x0003e20000100800 */
[----:B0-----:R-:W-:-:S02]  /*2abb0*/  IMAD.MOV.U32 R18, RZ, RZ, R25 ;  /* 0x000000ffff127224 */ /* 0x001fc400078e0019 */
[----:B-1----:R-:W-:Y:S02]  /*2abc0*/  IMAD.MOV.U32 R19, RZ, RZ, R24 ;  /* 0x000000ffff137224 */ /* 0x002fe400078e0018 */
[----:B------:R-:W0:Y:S04]  /*2abd0*/  LDSM.16.MT88.4 R24, [R28+UR5+0x8080] ;  /* 0x008080051c18783b */ /* 0x000e280008004200 */
[----:B------:R1:W-:Y:S04]  /*2abe0*/  STL.64 [R1+0x2728], R16 ;  /* 0x0027281001007387 */ /* 0x0003e80000100a00 */
[----:B------:R2:W-:Y:S04]  /*2abf0*/  STL.64 [R1+0x2778], R18 ;  /* 0x0027781201007387 */ /* 0x0005e80000100a00 */
[----:B-1----:R-:W4:Y:S04]  /*2ac00*/  LDL.LU R16, [R1+0x440] ;  /* 0x0004400001107983 */ /* 0x002f280000300800 */
[----:B------:R-:W4:Y:S04]  /*2ac10*/  LDL.LU R17, [R1+0x444] ;  /* 0x0004440001117983 */ /* 0x000f280000300800 */
[----:B--2---:R-:W4:Y:S04]  /*2ac20*/  LDL.LU R18, [R1+0x448] ;  /* 0x0004480001127983 */ /* 0x004f280000300800 */
[----:B------:R-:W4:Y:S04]  /*2ac30*/  LDL.LU R19, [R1+0x44c] ;  /* 0x00044c0001137983 */ /* 0x000f280000300800 */
[----:B------:R-:W-:Y:S01]  /*2ac40*/  STL.64 [R1+0x2770], R22 ;  /* 0x0027701601007387 */ /* 0x000fe20000100a00 */
[----:B0-----:R-:W-:-:S02]  /*2ac50*/  IMAD.MOV.U32 R20, RZ, RZ, R24 ;  /* 0x000000ffff147224 */ /* 0x001fc400078e0018 */
[----:B------:R-:W-:Y:S02]  /*2ac60*/  IMAD.MOV.U32 R21, RZ, RZ, R25 ;  /* 0x000000ffff157224 */ /* 0x000fe400078e0019 */
[----:B------:R-:W-:-:S03]  /*2ac70*/  IMAD.MOV.U32 R7, RZ, RZ, R26 ;  /* 0x000000ffff077224 */ /* 0x000fc600078e001a */
[----:B------:R0:W-:Y:S01]  /*2ac80*/  STL.64 [R1+0x2768], R20 ;  /* 0x0027681401007387 */ /* 0x0001e20000100a00 */
[----:B------:R-:W-:-:S03]  /*2ac90*/  IMAD.MOV.U32 R6, RZ, RZ, R27 ;  /* 0x000000ffff067224 */ /* 0x000fc600078e001b */
        /* <DEDUP_REMOVED lines=8> */
[----:B------:R-:W-:Y:S04]  /*2ad20*/  STL.64 [R1+0x2708], R6 ;  /* 0x0027080601007387 */ /* 0x000fe80000100a00 */
[----:B------:R0:W-:Y:S02]  /*2ad30*/  STL.64 [R1+0x2700], R4 ;  /* 0x0027000401007387 */ /* 0x0001e40000100a00 */
[----:B0-----:R-:W-:-:S02]  /*2ad40*/  IMAD.MOV.U32 R4, RZ, RZ, R0 ;  /* 0x000000ffff047224 */ /* 0x001fc400078e0000 */
[----:B------:R-:W-:Y:S01]  /*2ad50*/  IMAD.MOV.U32 R5, RZ, RZ, R2 ;  /* 0x000000ffff057224 */ /* 0x000fe200078e0002 */
[----:B------:R-:W2:Y:S04]  /*2ad60*/  LDL.LU R0, [R1+0x27a0] ;  /* 0x0027a00001007983 */ /* 0x000ea80000300800 */
[----:B------:R-:W2:Y:S01]  /*2ad70*/  LDL.LU R2, [R1+0x279c] ;  /* 0x00279c0001027983 */ /* 0x000ea20000300800 */
[----:B------:R-:W-:-:S03]  /*2ad80*/  IMAD.MOV.U32 R6, RZ, RZ, R3 ;  /* 0x000000ffff067224 */ /* 0x000fc600078e0003 */
[----:B------:R-:W2:Y:S04]  /*2ad90*/  LDL.LU R3, [R1+0x2798] ;  /* 0x0027980001037983 */ /* 0x000ea80000300800 */
[----:B------:R-:W2:Y:S04]  /*2ada0*/  LDL.LU R7, [R1+0x2c] ;  /* 0x00002c0001077983 */ /* 0x000ea80000300800 */
[----:B--2---:R-:W-:Y:S04]  /*2adb0*/  STL.64 [R1+0x2750], R6 ;  /* 0x0027500601007387 */ /* 0x004fe80000100a00 */
[----:B------:R0:W-:Y:S04]  /*2adc0*/  STL.64 [R1+0x2748], R4 ;  /* 0x0027480401007387 */ /* 0x0001e80000100a00 */
[----:B0-----:R-:W4:Y:S01]  /*2add0*/  LDL.LU R4, [R1+0x30] ;  /* 0x0000300001047983 */ /* 0x001f220000300800 */
[----:B------:R-:W-:-:S02]  /*2ade0*/  IMAD.MOV.U32 R5, RZ, RZ, R0 ;  /* 0x000000ffff057224 */ /* 0x000fc400078e0000 */
[----:B------:R-:W-:Y:S02]  /*2adf0*/  IMAD.MOV.U32 R6, RZ, RZ, R2 ;  /* 0x000000ffff067224 */ /* 0x000fe400078e0002 */
[----:B------:R-:W-:Y:S01]  /*2ae00*/  IMAD.MOV.U32 R7, RZ, RZ, R3 ;  /* 0x000000ffff077224 */ /* 0x000fe200078e0003 */
[----:B------:R-:W2:Y:S04]  /*2ae10*/  LDL.LU R0, [R1+0x2794] ;  /* 0x0027940001007983 */ /* 0x000ea80000300800 */
[----:B------:R-:W2:Y:S04]  /*2ae20*/  LDL.LU R2, [R1+0x2790] ;  /* 0x0027900001027983 */ /* 0x000ea80000300800 */
[----:B------:R-:W2:Y:S01]  /*2ae30*/  LDL.LU R3, [R1+0x278c] ;  /* 0x00278c0001037983 */ /* 0x000ea20000300800 */
[----:B---3--:R-:W-:-:S02]  /*2ae40*/  IMAD.MOV.U32 R11, RZ, RZ, R14 ;  /* 0x000000ffff0b7224 */ /* 0x008fc400078e000e */
[----:B------:R-:W-:Y:S01]  /*2ae50*/  IMAD.MOV.U32 R10, RZ, RZ, R15 ;  /* 0x000000ffff0a7224 */ /* 0x000fe200078e000f */
[----:B----4-:R-:W-:Y:S01]  /*2ae60*/  HMMA.16816.F32.BF16 R16, R4, R14, R16 ;  /* 0x0000000e0410723c */ /* 0x010fe20000041810 */
[----:B------:R-:W3:Y:S04]  /*2ae70*/  LDL.LU R14, [R1+0x2788] ;  /* 0x00278800010e7983 */ /* 0x000ee80000300800 */
[----:B------:R-:W4:-:S14]  /*2ae80*/  LDL.LU.64 R12, [R1+0x2780] ;  /* 0x00278000010c7983 */ /* 0x000f1c0000300a00 */
[----:B------:R-:W-:Y:S04]  /*2ae90*/  STL [R1+0x3e4], R17 ;  /* 0x0003e41101007387 */ /* 0x000fe80000100800 */
[----:B------:R-:W-:Y:S01]  /*2aea0*/  STL.64 [R1+0x3e8], R18 ;  /* 0x0003e81201007387 */ /* 0x000fe20000100a00 */
[----:B------:R-:W-:-:S03]  /*2aeb0*/  IMAD.MOV.U32 R15, RZ, RZ, R16 ;  /* 0x000000ffff0f7224 */ /* 0x000fc600078e0010 */
[----:B------:R-:W0:Y:S04]  /*2aec0*/  LDSM.16.MT88.4 R16, [R28+UR5+0x8100] ;  /* 0x008100051c10783b */ /* 0x000e280008004200 */
[----:B---3--:R1:W-:Y:S04]  /*2aed0*/  STL.64 [R1+0x26e0], R14 ;  /* 0x0026e00e01007387 */ /* 0x0083e80000100a00 */
[----:B----4-:R3:W-:Y:S01]  /*2aee0*/  STL.64 [R1+0x26d8], R12 ;  /* 0x0026d80c01007387 */ /* 0x0107e20000100a00 */
[----:B-1----:R-:W-:Y:S02]  /*2aef0*/  IMAD.MOV.U32 R14, RZ, RZ, R11 ;  /* 0x000000ffff0e7224 */ /* 0x002fe400078e000b */
[----:B------:R-:W-:-:S05]  /*2af00*/  IMAD.MOV.U32 R15, RZ, RZ, R10 ;  /* 0x000000ffff0f7224 */ /* 0x000fca00078e000a */
[----:B------:R1:W-:Y:S04]  /*2af10*/  STL.64 [R1+0x2758], R14 ;  /* 0x0027580e01007387 */ /* 0x0003e80000100a00 */
[----:B---3--:R-:W3:Y:S04]  /*2af20*/  LDL.LU R12, [R1+0x470] ;  /* 0x00047000010c7983 */ /* 0x008ee80000300800 */
[----:B------:R-:W3:Y:S01]  /*2af30*/  LDL.LU R13, [R1+0x474] ;  /* 0x00047400010d7983 */ /* 0x000ee20000300800 */
[----:B0-----:R-:W-:Y:S02]  /*2af40*/  IMAD.MOV.U32 R11, RZ, RZ, R18 ;  /* 0x000000ffff0b7224 */ /* 0x001fe400078e0012 */
[----:B------:R-:W-:Y:S01]  /*2af50*/  IMAD.MOV.U32 R10, RZ, RZ, R19 ;  /* 0x000000ffff0a7224 */ /* 0x000fe200078e0013 */
[----:B-1----:R-:W3:Y:S04]  /*2af60*/  LDL.LU R14, [R1+0x478] ;  /* 0x00047800010e7983 */ /* 0x002ee80000300800 */
[----:B------:R-:W3:Y:S04]  /*2af70*/  LDL.LU R15, [R1+0x47c] ;  /* 0x00047c00010f7983 */ /* 0x000ee80000300800 */
[----:B------:R-:W-:Y:S04]  /*2af80*/  STL.64 [R1+0x40], R16 ;  /* 0x0000401001007387 */ /* 0x000fe80000100a00 */
[----:B------:R-:W4:Y:S04]  /*2af90*/  LDL.LU.64 R18, [R1+0x2778] ;  /* 0x0027780001127983 */ /* 0x000f280000300a00 */
[----:B------:R-:W-:Y:S04]  /*2afa0*/  STL [R1+0x2684], R10 ;  /* 0x0026840a01007387 */ /* 0x000fe80000100800 */
[----:B------:R-:W-:Y:S01]  /*2afb0*/  STL [R1+0x2680], R11 ;  /* 0x0026800b01007387 */ /* 0x000fe20000100800 */
[----:B----4-:R-:W-:-:S15]  /*2afc0*/  HMMA.16816.F32.BF16 R20, R4, R18, R20 ;  /* 0x000000120414723c */ /* 0x010fde0000041814 */
[----:B------:R-:W-:-:S04]  /*2afd0*/  NOP ;  /* 0x0000000000007918 */ /* 0x000fc80000000000 */
[----:B------:R-:W-:Y:S04]  /*2afe0*/  STL.64 [R1+0x420], R20 ;  /* 0x0004201401007387 */ /* 0x000fe80000100a00 */
[----:B------:R0:W-:Y:S04]  /*2aff0*/  STL.64 [R1+0x428], R22 ;  /* 0x0004281601007387 */ /* 0x0001e80000100a00 */
[----:B0-----:R-:W4:Y:S04]  /*2b000*/  LDL.LU.64 R22, [R1+0x2770] ;  /* 0x0027700001167983 */ /* 0x001f280000300a00 */
[----:B------:R-:W2:Y:S04]  /*2b010*/  LDL.LU.64 R20, [R1+0x2768] ;  /* 0x0027680001147983 */ /* 0x000ea80000300a00 */
[----:B------:R0:W-:Y:S04]  /*2b020*/  STL.64 [R1+0x2740], R18 ;  /* 0x0027401201007387 */ /* 0x0001e80000100a00 */
[----:B------:R-:W2:Y:S04]  /*2b030*/  LDL.LU R16, [R1+0x460] ;  /* 0x0004600001107983 */ /* 0x000ea80000300800 */
[----:B------:R-:W2:Y:S04]  /*2b040*/  LDL.LU R17, [R1+0x464] ;  /* 0x0004640001117983 */ /* 0x000ea80000300800 */
[----:B0-----:R-:W2:Y:S04]  /*2b050*/  LDL.LU R18, [R1+0x468] ;  /* 0x0004680001127983 */ /* 0x001ea80000300800 */
[----:B------:R-:W2:Y:S01]  /*2b060*/  LDL.LU R19, [R1+0x46c] ;  /* 0x00046c0001137983 */ /* 0x000ea20000300800 */
[----:B----4-:R-:W-:-:S15]  /*2b070*/  HMMA.16816.F32.BF16 R24, R4, R22, R24 ;  /* 0x000000160418723c */ /* 0x010fde0000041818 */
[----:B------:R-:W-:-:S04]  /*2b080*/  NOP ;  /* 0x0000000000007918 */ /* 0x000fc80000000000 */
[----:B------:R-:W-:Y:S04]  /*2b090*/  STL.64 [R1+0x520], R24 ;  /* 0x0005201801007387 */ /* 0x000fe80000100a00 */
[----:B------:R0:W-:Y:S04]  /*2b0a0*/  STL.64 [R1+0x528], R26 ;  /* 0x0005281a01007387 */ /* 0x0001e80000100a00 */
[----:B0-----:R-:W3:Y:S04]  /*2b0b0*/  LDL.LU.64 R26, [R1+0x2760] ;  /* 0x00276000011a7983 */ /* 0x001ee80000300a00 */
[----:B------:R-:W-:Y:S04]  /*2b0c0*/  STL.64 [R1+0x2738], R22 ;  /* 0x0027381601007387 */ /* 0x000fe80000100a00 */
[----:B--2---:R0:W-:Y:S04]  /*2b0d0*/  STL.64 [R1+0x2730], R20 ;  /* 0x0027301401007387 */ /* 0x0041e80000100a00 */
[----:B0-----:R-:W2:Y:S04]  /*2b0e0*/  LDL.LU R20, [R1+0x4a0] ;  /* 0x0004a00001147983 */ /* 0x001ea80000300800 */
[----:B------:R-:W2:Y:S04]  /*2b0f0*/  LDL.LU R21, [R1+0x4a4] ;  /* 0x0004a40001157983 */ /* 0x000ea80000300800 */
[----:B------:R-:W2:Y:S04]  /*2b100*/  LDL.LU R22, [R1+0x4a8] ;  /* 0x0004a80001167983 */ /* 0x000ea80000300800 */
[----:B------:R-:W2:Y:S01]  /*2b110*/  LDL.LU R23, [R1+0x4ac] ;  /* 0x0004ac0001177983 */ /* 0x000ea20000300800 */
[----:B---3--:R-:W-:Y:S03]  /*2b120*/  HMMA.16816.F32.BF16 R4, R4, R26, R12 ;  /* 0x0000001a0404723c */ /* 0x008fe6000004180c */
[----:B------:R-:W3:-:S15]  /*2b130*/  LDL.LU.64 R14, [R1+0x2758] ;  /* 0x00275800010e7983 */ /* 0x000ede0000300a00 */
[----:B------:R-:W-:Y:S01]  /*2b140*/  NOP ;  /* 0x0000000000007918 */ /* 0x000fe20000000000 */
[----:B------:R-:W-:Y:S04]  /*2b150*/  STL.64 [R1+0x580], R4 ;  /* 0x0005800401007387 */ /* 0x000fe80000100a00 */
[----:B------:R0:W-:Y:S04]  /*2b160*/  STL.64 [R1+0x588], R6 ;  /* 0x0005880601007387 */ /* 0x0001e80000100a00 */
[----:B0-----:R-:W3:Y:S04]  /*2b170*/  LDL.LU.64 R6, [R1+0x2750] ;  /* 0x0027500001067983 */ /* 0x001ee80000300a00 */
[----:B------:R-:W3:Y:S04]  /*2b180*/  LDL.LU.64 R4, [R1+0x2748] ;  /* 0x0027480001047983 */ /* 0x000ee80000300a00 */
[----:B------:R0:W-:Y:S04]  /*2b190*/  STL.64 [R1+0x2720], R26 ;  /* 0x0027201a01007387 */ /* 0x0001e80000100a00 */
[----:B------:R-:W4:Y:S04]  /*2b1a0*/  LDL.LU R24, [R1+0x490] ;  /* 0x0004900001187983 */ /* 0x000f280000300800 */
[----:B------:R-:W4:Y:S04]  /*2b1b0*/  LDL.LU R25, [R1+0x494] ;  /* 0x0004940001197983 */ /* 0x000f280000300800 */
[----:B0-----:R-:W4:Y:S04]  /*2b1c0*/  LDL.LU R26, [R1+0x498] ;  /* 0x00049800011a7983 */ /* 0x001f280000300800 */
[----:B------:R-:W4:Y:S04]  /*2b1d0*/  LDL.LU R27, [R1+0x49c] ;  /* 0x00049c00011b7983 */ /* 0x000f280000300800 */
[----:B------:R-:W2:Y:S01]  /*2b1e0*/  LDL.LU R12, [R1+0x4d0] ;  /* 0x0004d000010c7983 */ /* 0x000ea20000300800 */
[----:B---3--:R-:W-:-:S15]  /*2b1f0*/  HMMA.16816.F32.BF16 R16, R4, R14, R16 ;  /* 0x0000000e0410723c */ /* 0x008fde0000041810 */
[----:B------:R-:W-:-:S04]  /*2b200*/  NOP ;  /* 0x0000000000007918 */ /* 0x000fc80000000000 */
[----:B------:R-:W-:Y:S04]  /*2b210*/  STL.64 [R1+0x570], R16 ;  /* 0x0005701001007387 */ /* 0x000fe80000100a00 */
[----:B------:R-:W-:Y:S04]  /*2b220*/  STL.64 [R1+0x578], R18 ;  /* 0x0005781201007387 */ /* 0x000fe80000100a00 */
[----:B------:R-:W2:Y:S04]  /*2b230*/  LDL.LU R13, [R1+0x4d4] ;  /* 0x0004d400010d7983 */ /* 0x000ea80000300800 */
[----:B------:R-:W3:Y:S04]  /*2b240*/  LDL.LU R14, [R1+0x4d8] ;  /* 0x0004d800010e7983 */ /* 0x000ee80000300800 */
[----:B------:R-:W3:Y:S04]  /*2b250*/  LDL.LU R15, [R1+0x4dc] ;  /* 0x0004dc00010f7983 */ /* 0x000ee80000300800 */
[----:B------:R-:W0:Y:S02]  /*2b260*/  LDSM.16.MT88.4 R16, [R28+UR5+0x8180] ;  /* 0x008180051c10783b */ /* 0x000e240008004200 */
[----:B0-----:R-:W-:-:S02]  /*2b270*/  IMAD.MOV.U32 R10, RZ, RZ, R18 ;  /* 0x000000ffff0a7224 */ /* 0x001fc400078e0012 */
[----:B------:R-:W-:Y:S01]  /*2b280*/  IMAD.MOV.U32 R11, RZ, RZ, R19 ;  /* 0x000000ffff0b7224 */ /* 0x000fe200078e0013 */
[----:B---3--:R-:W-:Y:S04]  /*2b290*/  STL.64 [R1+0x2718], R14 ;  /* 0x0027180e01007387 */ /* 0x008fe80000100a00 */
[----:B--2---:R0:W-:Y:S04]  /*2b2a0*/  STL.64 [R1+0x2710], R12 ;  /* 0x0027100c01007387 */ /* 0x0041e80000100a00 */
[----:B0-----:R-:W2:Y:S04]  /*2b2b0*/  LDL.LU R12, [R1+0x450] ;  /* 0x00045000010c7983 */ /* 0x001ea80000300800 */
[----:B------:R0:W-:Y:S04]  /*2b2c0*/  STL.64 [R1+0x10], R16 ;  /* 0x0000101001007387 */ /* 0x0001e80000100a00 */
[----:B------:R-:W0:Y:S02]  /*2b2d0*/  LDL.LU.64 R18, [R1+0x2740] ;  /* 0x0027400001127983 */ /* 0x000e240000300a00 */
[----:B0-----:R-:W-:Y:S02]  /*2b2e0*/  HMMA.16816.F32.BF16 R16, R4, R18, R20 ;  /* 0x000000120410723c */ /* 0x001fe40000041814 */
[----:B------:R-:W4:Y:S04]  /*2b2f0*/  LDL.LU.64 R22, [R1+0x2738] ;  /* 0x0027380001167983 */ /* 0x000f280000300a00 */
[----:B------:R-:W3:Y:S01]  /*2b300*/  LDL.LU.64 R20, [R1+0x2730] ;  /* 0x0027300001147983 */ /* 0x000ee20000300a00 */
[----:B------:R-:W-:-:S02]  /*2b310*/  IMAD.MOV.U32 R14, RZ, RZ, R2 ;  /* 0x000000ffff0e7224 */ /* 0x000fc400078e0002 */
[----:B------:R-:W-:-:S10]  /*2b320*/  IMAD.MOV.U32 R15, RZ, RZ, R0 ;  /* 0x000000ffff0f7224 */ /* 0x000fd400078e0000 */
[----:B------:R0:W-:Y:S04]  /*2b330*/  STL.64 [R1+0x510], R16 ;  /* 0x0005101001007387 */ /* 0x0001e80000100a00 */
[----:B------:R1:W-:Y:S04]  /*2b340*/  STL.64 [R1+0x518], R18 ;  /* 0x0005181201007387 */ /* 0x0003e80000100a00 */
[----:B0-----:R-:W2:Y:S01]  /*2b350*/  LDL.LU.64 R16, [R1+0x2728] ;  /* 0x0027280001107983 */ /* 0x001ea20000300a00 */
[----:B----4-:R-:W-:-:S15]  /*2b360*/  HMMA.16816.F32.BF16 R24, R4, R22, R24 ;  /* 0x000000160418723c */ /* 0x010fde0000041818 */
[----:B------:R-:W-:-:S04]  /*2b370*/  NOP ;  /* 0x0000000000007918 */ /* 0x000fc80000000000 */
[----:B------:R-:W-:Y:S02]  /*2b380*/  IMAD.MOV.U32 R2, RZ, RZ, R26 ;  /* 0x000000ffff027224 */ /* 0x000fe400078e001a */
[----:B------:R-:W-:Y:S02]  /*2b390*/  IMAD.MOV.U32 R0, RZ, RZ, R27 ;  /* 0x000000ffff007224 */ /* 0x000fe400078e001b */
[----:B------:R-:W2:Y:S01]  /*2b3a0*/  LDL.LU.64 R26, [R1+0x2720] ;  /* 0x00272000011a7983 */ /* 0x000ea20000300a00 */
[----:B------:R-:W-:Y:S02]  /*2b3b0*/  IMAD.MOV.U32 R13, RZ, RZ, R3 ;  /* 0x000000ffff0d7224 */ /* 0x000fe400078e0003 */
[----:B-1----:R-:W-:Y:S02]  /*2b3c0*/  IMAD.MOV.U32 R19, RZ, RZ, R24 ;  /* 0x000000ffff137224 */ /* 0x002fe400078e0018 */
[----:B------:R-:W-:Y:S01]  /*2b3d0*/  IMAD.MOV.U32 R3, RZ, RZ, R25 ;  /* 0x000000ffff037224 */ /* 0x000fe200078e0019 */
[----:B------:R-:W-:Y:S04]  /*2b3e0*/  STL [R1+0x2324], R0 ;  /* 0x0023240001007387 */ /* 0x000fe80000100800 */
[----:B------:R-:W-:Y:S04]  /*2b3f0*/  STL [R1+0x2320], R2 ;  /* 0x0023200201007387 */ /* 0x000fe80000100800 */
[----:B------:R-:W-:Y:S04]  /*2b400*/  STL [R1+0x231c], R3 ;  /* 0x00231c0301007387 */ /* 0x000fe80000100800 */
[----:B------:R-:W-:Y:S01]  /*2b410*/  STL [R1+0x2318], R19 ;  /* 0x0023181301007387 */ /* 0x000fe20000100800 */
[----:B--2---:R-:W-:Y:S03]  /*2b420*/  HMMA.16816.F32.BF16 R24, R4, R26, R12 ;  /* 0x0000001a0418723c */ /* 0x004fe6000004180c */
[----:B------:R-:W2:Y:S04]  /*2b430*/  LDL.LU.64 R14, [R1+0x2718] ;  /* 0x00271800010e7983 */ /* 0x000ea80000300a00 */
[----:B------:R-:W2:Y:S04]  /*2b440*/  LDL.LU.64 R12, [R1+0x2710] ;  /* 0x00271000010c7983 */ /* 0x000ea80000300a00 */
[----:B------:R-:W4:Y:S04]  /*2b450*/  LDL.LU.64 R6, [R1+0x2708] ;  /* 0x0027080001067983 */ /* 0x000f280000300a00 */
[----:B------:R-:W2:Y:S04]  /*2b460*/  LDL.LU.64 R4, [R1+0x2700] ;  /* 0x0027000001047983 */ /* 0x000ea80000300a00 */
[----:B------:R-:W-:Y:S04]  /*2b470*/  STL.64 [R1+0x4c0], R24 ;  /* 0x0004c01801007387 */ /* 0x000fe80000100a00 */
[----:B------:R-:W-:Y:S01]  /*2b480*/  STL [R1+0x4c8], R26 ;  /* 0x0004c81a01007387 */ /* 0x000fe20000100800 */
[----:B------:R-:W-:-:S03]  /*2b490*/  IMAD.MOV.U32 R18, RZ, RZ, R27 ;  /* 0x000000ffff127224 */ /* 0x000fc600078e001b */
[----:B------:R-:W0:Y:S04]  /*2b4a0*/  LDSM.16.MT88.4 R24, [R28+UR5+0x8200] ;  /* 0x008200051c18783b */ /* 0x000e280008004200 */
[----:B------:R-:W-:Y:S04]  /*2b4b0*/  STL [R1+0x2348], R18 ;  /* 0x0023481201007387 */ /* 0x000fe80000100800 */
[----:B------:R-:W-:Y:S04]  /*2b4c0*/  STL.64 [R1+0x26d0], R16 ;  /* 0x0026d01001007387 */ /* 0x000fe80000100a00 */
[----:B0-----:R-:W-:Y:S04]  /*2b4d0*/  STL.64 [R1+0x25f8], R26 ;  /* 0x0025f81a01007387 */ /* 0x001fe80000100a00 */
[----:B------:R3:W-:Y:S02]  /*2b4e0*/  STL.64 [R1+0x25f0], R24 ;  /* 0x0025f01801007387 */ /* 0x0007e40000100a00 */
[----:B---3--:R-:W-:-:S02]  /*2b4f0*/  IMAD.MOV.U32 R24, RZ, RZ, R20 ;  /* 0x000000ffff187224 */ /* 0x008fc400078e0014 */
[----:B------:R-:W-:Y:S01]  /*2b500*/  IMAD.MOV.U32 R25, RZ, RZ, R21 ;  /* 0x000000ffff197224 */ /* 0x000fe200078e0015 */
[----:B------:R-:W3:Y:S04]  /*2b510*/  LDL.LU R20, [R1+0x26fc] ;  /* 0x0026fc0001147983 */ /* 0x000ee80000300800 */
[----:B------:R-:W2:Y:S01]  /*2b520*/  LDL.LU R21, [R1+0x26f8] ;  /* 0x0026f80001157983 */ /* 0x000ea20000300800 */
[----:B----4-:R-:W-:Y:S02]  /*2b530*/  IMAD.MOV.U32 R26, RZ, RZ, R7 ;  /* 0x000000ffff1a7224 */ /* 0x010fe400078e0007 */
[----:B------:R-:W-:-:S05]  /*2b540*/  IMAD.MOV.U32 R27, RZ, RZ, R6 ;  /* 0x000000ffff1b7224 */ /* 0x000fca00078e0006 */
[----:B------:R-:W-:Y:S04]  /*2b550*/  STL.64 [R1+0x26c0], R26 ;  /* 0x0026c01a01007387 */ /* 0x000fe80000100a00 */
[----:B------:R0:W-:Y:S04]  /*2b560*/  STL.64 [R1+0x26b8], R24 ;  /* 0x0026b81801007387 */ /* 0x0001e80000100a00 */
[----:B0-----:R-:W4:Y:S01]  /*2b570*/  LDL.LU R24, [R1+0x60] ;  /* 0x0000600001187983 */ /* 0x001f220000300800 */
[----:B------:R-:W-:-:S03]  /*2b580*/  IMAD.MOV.U32 R25, RZ, RZ, R29 ;  /* 0x000000ffff197224 */ /* 0x000fc600078e001d */
[----:B------:R-:W4:Y:S01]  /*2b590*/  LDL.LU R29, [R1+0x26f4] ;  /* 0x0026f400011d7983 */ /* 0x000f220000300800 */
[----:B---3--:R-:W-:Y:S02]  /*2b5a0*/  IMAD.MOV.U32 R26, RZ, RZ, R20 ;  /* 0x000000ffff1a7224 */ /* 0x008fe400078e0014 */
[----:B--2---:R-:W-:Y:S01]  /*2b5b0*/  IMAD.MOV.U32 R27, RZ, RZ, R21 ;  /* 0x000000ffff1b7224 */ /* 0x004fe200078e0015 */
[----:B------:R-:W2:Y:S04]  /*2b5c0*/  LDL.LU R20, [R1+0x26f0] ;  /* 0x0026f00001147983 */ /* 0x000ea80000300800 */
[----:B------:R-:W3:Y:S04]  /*2b5d0*/  LDL.LU R21, [R1+0x26ec] ;  /* 0x0026ec0001157983 */ /* 0x000ee80000300800 */
[----:B------:R-:W3:Y:S01]  /*2b5e0*/  LDL.LU R16, [R1+0x5d0] ;  /* 0x0005d00001107983 */ /* 0x000ee20000300800 */
[----:B----4-:R-:W-:-:S15]  /*2b5f0*/  HMMA.16816.F32.BF16 R12, R24, R4, R12 ;  /* 0x00000004180c723c */ /* 0x010fde000004180c */
[----:B------:R-:W-:-:S04]  /*2b600*/  NOP ;  /* 0x0000000000007918 */ /* 0x000fc80000000000 */
[----:B------:R0:W-:Y:S04]  /*2b610*/  STL.64 [R1+0x4f0], R12 ;  /* 0x0004f00c01007387 */ /* 0x0001e80000100a00 */
[----:B------:R1:W-:Y:S04]  /*2b620*/  STL.64 [R1+0x4f8], R14 ;  /* 0x0004f80e01007387 */ /* 0x0003e80000100a00 */
[----:B------:R-:W4:Y:S04]  /*2b630*/  LDL.LU R17, [R1+0x5d4] ;  /* 0x0005d40001117983 */ /* 0x000f280000300800 */
[----:B------:R-:W4:Y:S04]  /*2b640*/  LDL.LU R18, [R1+0x5d8] ;  /* 0x0005d80001127983 */ /* 0x000f280000300800 */
[----:B------:R-:W4:Y:S04]  /*2b650*/  LDL.LU R19, [R1+0x5dc] ;  /* 0x0005dc0001137983 */ /* 0x000f280000300800 */
[----:B0-----:R-:W4:Y:S04]  /*2b660*/  LDL.LU R12, [R1+0x4e0] ;  /* 0x0004e000010c7983 */ /* 0x001f280000300800 */
[----:B------:R-:W4:Y:S04]  /*2b670*/  LDL.LU R13, [R1+0x4e4] ;  /* 0x0004e400010d7983 */ /* 0x000f280000300800 */
[----:B-1----:R-:W4:Y:S04]  /*2b680*/  LDL.LU R14, [R1+0x4e8] ;  /* 0x0004e800010e7983 */ /* 0x002f280000300800 */
[----:B------:R-:W4:Y:S01]  /*2b690*/  LDL.LU R15, [R1+0x4ec] ;  /* 0x0004ec00010f7983 */ /* 0x000f220000300800 */
[----:B--2---:R-:W-:-:S02]  /*2b6a0*/  IMAD.MOV.U32 R7, RZ, RZ, R20 ;  /* 0x000000ffff077224 */ /* 0x004fc400078e0014 */
[----:B---3--:R-:W-:Y:S02]  /*2b6b0*/  IMAD.MOV.U32 R6, RZ, RZ, R21 ;  /* 0x000000ffff067224 */ /* 0x008fe400078e0015 */
[----:B------:R-:W0:Y:S04]  /*2b6c0*/  LDSM.16.MT88.4 R20, [R28+UR5+0x8280] ;  /* 0x008280051c14783b */ /* 0x000e280008004200 */
[----:B------:R1:W-:Y:S04]  /*2b6d0*/  STL.64 [R1+0x26c8], R4 ;  /* 0x0026c80401007387 */ /* 0x0003e80000100a00 */
[----:B-1----:R-:W2:Y:S04]  /*2b6e0*/  LDL.LU R4, [R1+0x560] ;  /* 0x0005600001047983 */ /* 0x002ea80000300800 */
[----:B------:R-:W2:Y:S04]  /*2b6f0*/  LDL.LU R5, [R1+0x564] ;  /* 0x0005640001057983 */ /* 0x000ea80000300800 */
[----:B0-----:R-:W-:Y:S04]  /*2b700*/  STL.64 [R1+0x25b8], R22 ;  /* 0x0025b81601007387 */ /* 0x001fe80000100a00 */
[----:B------:R0:W-:Y:S04]  /*2b710*/  STL.64 [R1+0x25b0], R20 ;  /* 0x0025b01401007387 */ /* 0x0001e80000100a00 */
[----:B0-----:R-:W3:Y:S04]  /*2b720*/  LDL.LU R20, [R1+0x410] ;  /* 0x0004100001147983 */ /* 0x001ee80000300800 */
[----:B------:R-:W3:Y:S04]  /*2b730*/  LDL.LU R21, [R1+0x414] ;  /* 0x0004140001157983 */ /* 0x000ee80000300800 */
[----:B------:R-:W2:Y:S04]  /*2b740*/  LDL.LU R22, [R1+0x418] ;  /* 0x0004180001167983 */ /* 0x000ea80000300800 */
[----:B------:R-:W2:Y:S04]  /*2b750*/  LDL.LU R23, [R1+0x41c] ;  /* 0x00041c0001177983 */ /* 0x000ea80000300800 */
[----:B--2---:R-:W-:Y:S04]  /*2b760*/  STL.64 [R1+0x2690], R22 ;  /* 0x0026901601007387 */ /* 0x004fe80000100a00 */
[----:B---3--:R0:W-:Y:S04]  /*2b770*/  STL.64 [R1+0x2688], R20 ;  /* 0x0026881401007387 */ /* 0x0081e80000100a00 */
[----:B0-----:R-:W2:Y:S04]  /*2b780*/  LDL.LU R20, [R1+0x530] ;  /* 0x0005300001147983 */ /* 0x001ea80000300800 */
[----:B------:R-:W2:Y:S04]  /*2b790*/  LDL.LU R21, [R1+0x534] ;  /* 0x0005340001157983 */ /* 0x000ea80000300800 */
[----:B------:R-:W3:Y:S01]  /*2b7a0*/  LDL.LU R22, [R1+0x538] ;  /* 0x0005380001167983 */ /* 0x000ee20000300800 */
[----:B------:R-:W-:-:S03]  /*2b7b0*/  IMAD.MOV.U32 R23, RZ, RZ, R29 ;  /* 0x000000ffff177224 */ /* 0x000fc600078e001d */
[----:B------:R-:W2:Y:S01]  /*2b7c0*/  LDL.LU R29, [R1+0x26e8] ;  /* 0x0026e800011d7983 */ /* 0x000ea20000300800 */
        /* <DEDUP_REMOVED lines=12> */
[----:B------:R-:W-:Y:S04]  /*2b890*/  STL.64 [R1+0x4e0], R12 ;  /* 0x0004e00c01007387 */ /* 0x000fe80000100a00 */
[----:B------:R0:W-:Y:S04]  /*2b8a0*/  STL.64 [R1+0x4e8], R14 ;  /* 0x0004e80e01007387 */ /* 0x0001e80000100a00 */
[----:B0-----:R-:W3:Y:S04]  /*2b8b0*/  LDL.LU.64 R14, [R1+0x26e0] ;  /* 0x0026e000010e7983 */ /* 0x001ee80000300a00 */
[----:B------:R-:W4:Y:S02]  /*2b8c0*/  LDL.LU.64 R12, [R1+0x26d8] ;  /* 0x0026d800010c7983 */ /* 0x000f240000300a00 */
[----:B----4-:R-:W-:-:S15]  /*2b8d0*/  HMMA.16816.F32.BF16 R16, R24, R12, R16 ;  /* 0x0000000c1810723c */ /* 0x010fde0000041810 */
[----:B------:R-:W-:-:S04]  /*2b8e0*/  NOP ;  /* 0x0000000000007918 */ /* 0x000fc80000000000 */
[----:B------:R0:W-:Y:S04]  /*2b8f0*/  STL.64 [R1+0x4d0], R16 ;  /* 0x0004d01001007387 */ /* 0x0001e80000100a00 */
[----:B------:R-:W-:Y:S04]  /*2b900*/  STL.64 [R1+0x4d8], R18 ;  /* 0x0004d81201007387 */ /* 0x000fe80000100a00 */
[----:B0-----:R-:W4:Y:S01]  /*2b910*/  LDL.LU.64 R16, [R1+0x26d0] ;  /* 0x0026d00001107983 */ /* 0x001f220000300a00 */
[----:B------:R-:W-:Y:S01]  /*2b920*/  IMAD.MOV.U32 R23, RZ, RZ, R29 ;  /* 0x000000ffff177224 */ /* 0x000fe200078e001d */
[----:B----4-:R-:W-:Y:S02]  /*2b930*/  HMMA.16816.F32.BF16 R24, R24, R16, R4 ;  /* 0x000000101818723c */ /* 0x010fe40000041804 */
[----:B------:R-:W2:-:S15]  /*2b940*/  LDL.LU.64 R4, [R1+0x26c8] ;  /* 0x0026c80001047983 */ /* 0x000e9e0000300a00 */
[----:B------:R-:W-:Y:S02]  /*2b950*/  NOP ;  /* 0x0000000000007918 */ /* 0x000fe40000000000 */
[----:B------:R-:W-:Y:S04]  /*2b960*/  STL.64 [R1+0x4b0], R24 ;  /* 0x0004b01801007387 */ /* 0x000fe80000100a00 */
[----:B------:R0:W-:Y:S01]  /*2b970*/  STL [R1+0x4b8], R26 ;  /* 0x0004b81a01007387 */ /* 0x0001e20000100800 */
[----:B------:R-:W-:-:S03]  /*2b980*/  IMAD.MOV.U32 R29, RZ, RZ, R27 ;  /* 0x000000ffff1d7224 */ /* 0x000fc600078e001b */
[----:B0-----:R-:W2:Y:S04]  /*2b990*/  LDL.LU.64 R26, [R1+0x26c0] ;  /* 0x0026c000011a7983 */ /* 0x001ea80000300a00 */
[----:B------:R-:W2:Y:S04]  /*2b9a0*/  LDL.LU.64 R24, [R1+0x26b8] ;  /* 0x0026b80001187983 */ /* 0x000ea80000300a00 */
[----:B------:R-:W-:Y:S01]  /*2b9b0*/  STL [R1+0x22a0], R29 ;  /* 0x0022a01d01007387 */ /* 0x000fe20000100800 */
[----:B--2---:R-:W-:-:S15]  /*2b9c0*/  HMMA.16816.F32.BF16 R20, R24, R4, R20 ;  /* 0x000000041814723c */ /* 0x004fde0000041814 */
[----:B------:R-:W-:-:S04]  /*2b9d0*/  NOP ;  /* 0x0000000000007918 */ /* 0x000fc80000000000 */
[----:B------:R-:W-:Y:S01]  /*2b9e0*/  IMAD.MOV.U32 R6, RZ, RZ, R22 ;  /* 0x000000ffff067224 */ /* 0x000fe200078e0016 */
[----:B------:R0:W-:Y:S01]  /*2b9f0*/  STL.64 [R1+0x4a0], R20 ;  /* 0x0004a01401007387 */ /* 0x0001e20000100a00 */
[----:B------:R-:W-:-:S03]  /*2ba00*/  IMAD.MOV.U32 R7, RZ, RZ, R23 ;  /* 0x000000ffff077224 */ /* 0x000fc600078e0017 */
[----:B------:R-:W2:Y:S04]  /*2ba10*/  LDL.LU.64 R22, [R1+0x26b0] ;  /* 0x0026b00001167983 */ /* 0x000ea80000300a00 */
[----:B0-----:R-:W2:Y:S04]  /*2ba20*/  LDL.LU.64 R20, [R1+0x26a8] ;  /* 0x0026a80001147983 */ /* 0x001ea80000300a00 */
[----:B------:R-:W-:Y:S04]  /*2ba30*/  STL [R1+0x22a8], R7 ;  /* 0x0022a80701007387 */ /* 0x000fe80000100800 */
[----:B------:R-:W-:Y:S01]  /*2ba40*/  STL [R1+0x22a4], R6 ;  /* 0x0022a40601007387 */ /* 0x000fe20000100800 */
[----:B--2---:R-:W-:-:S15]  /*2ba50*/  HMMA.16816.F32.BF16 R20, R24, R8, R20 ;  /* 0x000000081814723c */ /* 0x004fde0000041814 */
[----:B------:R-:W-:-:S04]  /*2ba60*/  NOP ;  /* 0x0000000000007918 */ /* 0x000fc80000000000 */
[----:B------:R-:W-:Y:S04]  /*2ba70*/  STL.64 [R1+0x490], R20 ;  /* 0x0004901401007387 */ /* 0x000fe80000100a00 */
[----:B------:R0:W-:Y:S01]  /*2ba80*/  STL [R1+0x498], R22 ;  /* 0x0004981601007387 */ /* 0x0001e20000100800 */
[----:B------:R-:W-:-:S03]  /*2ba90*/  IMAD.MOV.U32 R29, RZ, RZ, R23 ;  /* 0x000000ffff1d7224 */ /* 0x000fc600078e0017 */
[----:B0-----:R-:W2:Y:S04]  /*2baa0*/  LDL.LU.64 R22, [R1+0x26a0] ;  /* 0x0026a00001167983 */ /* 0x001ea80000300a00 */
[----:B------:R-:W2:Y:S04]  /*2bab0*/  LDL.LU.64 R20, [R1+0x2698] ;  /* 0x0026980001147983 */ /* 0x000ea80000300a00 */
[----:B------:R-:W-:Y:S04]  /*2bac0*/  STL.64 [R1+0x2678], R8 ;  /* 0x0026780801007387 */ /* 0x000fe80000100a00 */
        /* <DEDUP_REMOVED lines=8> */
[----:B---3--:R-:W-:Y:S04]  /*2bb50*/  STL.64 [R1+0x2670], R14 ;  /* 0x0026700e01007387 */ /* 0x008fe80000100a00 */
[----:B------:R-:W-:Y:S04]  /*2bb60*/  STL.64 [R1+0x2668], R12 ;  /* 0x0026680c01007387 */ /* 0x000fe80000100a00 */
[----:B------:R-:W-:Y:S04]  /*2bb70*/  STL [R1+0x22b4], R6 ;  /* 0x0022b40601007387 */ /* 0x000fe80000100800 */
[----:B------:R-:W-:Y:S01]  /*2bb80*/  STL [R1+0x22b0], R7 ;  /* 0x0022b00701007387 */ /* 0x000fe20000100800 */
[----:B--2---:R-:W-:-:S15]  /*2bb90*/  HMMA.16816.F32.BF16 R20, R24, R16, R20 ;  /* 0x000000101814723c */ /* 0x004fde0000041814 */
[----:B------:R-:W-:-:S04]  /*2bba0*/  NOP ;  /* 0x0000000000007918 */ /* 0x000fc80000000000 */
[----:B------:R0:W-:Y:S04]  /*2bbb0*/  STL.64 [R1+0x470], R20 ;  /* 0x0004701401007387 */ /* 0x0001e80000100a00 */
[----:B------:R1:W-:Y:S04]  /*2bbc0*/  STL [R1+0x478], R22 ;  /* 0x0004781601007387 */ /* 0x0003e80000100800 */
[----:B------:R-:W-:Y:S01]  /*2bbd0*/  STL.64 [R1+0x2660], R16 ;  /* 0x0026601001007387 */ /* 0x000fe20000100a00 */
[----:B------:R-:W-:-:S03]  /*2bbe0*/  IMAD.MOV.U32 R29, RZ, RZ, R23 ;  /* 0x000000ffff1d7224 */ /* 0x000fc600078e0017 */
[----:B0-----:R-:W2:Y:S04]  /*2bbf0*/  LDL.LU R20, [R1+0xb0] ;  /* 0x0000b00001147983 */ /* 0x001ea80000300800 */
[----:B------:R-:W2:Y:S04]  /*2bc00*/  LDL.LU R21, [R1+0xb4] ;  /* 0x0000b40001157983 */ /* 0x000ea80000300800 */
[----:B-1----:R-:W3:Y:S04]  /*2bc10*/  LDL.LU R22, [R1+0xb8] ;  /* 0x0000b80001167983 */ /* 0x002ee80000300800 */
[----:B------:R-:W3:Y:S04]  /*2bc20*/  LDL.LU R23, [R1+0xbc] ;  /* 0x0000bc0001177983 */ /* 0x000ee80000300800 */
[----:B------:R-:W4:Y:S04]  /*2bc30*/  LDL.LU R24, [R1+0x10] ;  /* 0x0000100001187983 */ /* 0x000f280000300800 */
[----:B------:R-:W4:Y:S01]  /*2bc40*/  LDL.LU R25, [R1+0x14] ;  /* 0x0000140001197983 */ /* 0x000f220000300800 */
[----:B------:R-:W-:-:S02]  /*2bc50*/  IMAD.MOV.U32 R26, RZ, RZ, R10 ;  /* 0x000000ffff1a7224 */ /* 0x000fc400078e000a */
[----:B------:R-:W-:Y:S01]  /*2bc60*/  IMAD.MOV.U32 R27, RZ, RZ, R11 ;  /* 0x000000ffff1b7224 */ /* 0x000fe200078e000b */
[----:B------:R-:W2:Y:S04]  /*2bc70*/  LDL.LU R10, [R1+0x2684] ;  /* 0x00268400010a7983 */ /* 0x000ea80000300800 */
[----:B------:R-:W2:Y:S04]  /*2bc80*/  LDL.LU R11, [R1+0x2680] ;  /* 0x00268000010b7983 */ /* 0x000ea80000300800 */
[----:B------:R-:W-:Y:S04]  /*2bc90*/  STL.64 [R1+0x2648], R26 ;  /* 0x0026481a01007387 */ /* 0x000fe80000100a00 */
[----:B----4-:R-:W-:Y:S04]  /*2bca0*/  STL.64 [R1+0x2640], R24 ;  /* 0x0026401801007387 */ /* 0x010fe80000100a00 */
        /* <DEDUP_REMOVED lines=12> */
[----:B------:R-:W4:Y:S04]  /*2bd70*/  LDL.LU R24, [R1+0x40] ;  /* 0x0000400001187983 */ /* 0x000f280000300800 */
[----:B------:R-:W4:Y:S04]  /*2bd80*/  LDL.LU R25, [R1+0x44] ;  /* 0x0000440001197983 */ /* 0x000f280000300800 */
[----:B---3--:R-:W-:Y:S04]  /*2bd90*/  STL.64 [R1+0x25e8], R22 ;  /* 0x0025e81601007387 */ /* 0x008fe80000100a00 */
[----:B--2---:R0:W-:Y:S04]  /*2bda0*/  STL.64 [R1+0x25e0], R20 ;  /* 0x0025e01401007387 */ /* 0x0041e80000100a00 */
[----:B0-----:R-:W2:Y:S04]  /*2bdb0*/  LDL.LU R20, [R1+0x140] ;  /* 0x0001400001147983 */ /* 0x001ea80000300800 */
[----:B------:R-:W2:Y:S04]  /*2bdc0*/  LDL.LU R21, [R1+0x144] ;  /* 0x0001440001157983 */ /* 0x000ea80000300800 */
[----:B------:R-:W3:Y:S04]  /*2bdd0*/  LDL.LU R22, [R1+0x148] ;  /* 0x0001480001167983 */ /* 0x000ee80000300800 */
[----:B------:R-:W3:Y:S01]  /*2bde0*/  LDL.LU R23, [R1+0x14c] ;  /* 0x00014c0001177983 */ /* 0x000ee20000300800 */
[----:B------:R-:W-:-:S02]  /*2bdf0*/  IMAD.MOV.U32 R27, RZ, RZ, R10 ;  /* 0x000000ffff1b7224 */ /* 0x000fc400078e000a */
[----:B------:R-:W-:Y:S01]  /*2be00*/  IMAD.MOV.U32 R26, RZ, RZ, R11 ;  /* 0x000000ffff1a7224 */ /* 0x000fe200078e000b */
        /* <DEDUP_REMOVED lines=30> */
[----:B----4-:R-:W-:Y:S03]  /*2bff0*/  HMMA.16816.F32.BF16 R8, R24, R4, R8 ;  /* 0x000000041808723c */ /* 0x010fe60000041808 */
        /* <DEDUP_REMOVED lines=12> */
[----:B------:R-:W-:Y:S04]  /*2c0c0*/  STL [R1+0x22b8], R29 ;  /* 0x0022b81d01007387 */ /* 0x000fe80000100800 */
[----:B------:R0:W-:Y:S04]  /*2c0d0*/  STL.64 [R1+0x460], R8 ;  /* 0x0004600801007387 */ /* 0x0001e80000100a00 */
[----:B0-----:R-:W3:Y:S01]  /*2c0e0*/  LDL.LU.64 R8, [R1+0x2678] ;  /* 0x0026780001087983 */ /* 0x001ee20000300a00 */
[----:B------:R-:W-:-:S02]  /*2c0f0*/  IMAD.MOV.U32 R6, RZ, RZ, R10 ;  /* 0x000000ffff067224 */ /* 0x000fc400078e000a */
[----:B------:R-:W-:-:S03]  /*2c100*/  IMAD.MOV.U32 R7, RZ, RZ, R11 ;  /* 0x000000ffff077224 */ /* 0x000fc600078e000b */
[----:B------:R-:W-:Y:S04]  /*2c110*/  STL [R1+0x22c0], R6 ;  /* 0x0022c00601007387 */ /* 0x000fe80000100800 */
[----:B------:R-:W-:Y:S01]  /*2c120*/  STL [R1+0x22bc], R7 ;  /* 0x0022bc0701007387 */ /* 0x000fe20000100800 */
[----:B---3--:R-:W-:-:S15]  /*2c130*/  HMMA.16816.F32.BF16 R12, R24, R8, R12 ;  /* 0x00000008180c723c */ /* 0x008fde000004180c */
[----:B------:R-:W-:-:S04]  /*2c140*/  NOP ;  /* 0x0000000000007918 */ /* 0x000fc80000000000 */
        /* <DEDUP_REMOVED lines=8> */
[----:B0-----:R-:W2:Y:S02]  /*2c1d0*/  LDL.LU.64 R16, [R1+0x2660] ;  /* 0x0026600001107983 */ /* 0x001ea40000300a00 */
[----:B--2---:R-:W-:Y:S02]  /*2c1e0*/  HMMA.16816.F32.BF16 R24, R24, R16, R20 ;  /* 0x000000101818723c */ /* 0x004fe40000041814 */
[----:B------:R-:W2:Y:S04]  /*2c1f0*/  LDL.LU.64 R22, [R1+0x2658] ;  /* 0x0026580001167983 */ /* 0x000ea80000300a00 */
[----:B------:R-:W2:-:S13]  /*2c200*/  LDL.LU.64 R20, [R1+0x2650] ;  /* 0x0026500001147983 */ /* 0x000e9a0000300a00 */
        /* <DEDUP_REMOVED lines=31> */
[----:B------:R-:W-:Y:S04]  /*2c400*/  STL.64 [R1+0x3d8], R26 ;  /* 0x0003d81a01007387 */ /* 0x000fe80000100a00 */
[----:B------:R-:W0:Y:S04]  /*2c410*/  LDSM.16.MT88.4 R24, [R28+UR5+0x8380] ;  /* 0x008380051c18783b */ /* 0x000e280008004200 */
[----:B0-----:R-:W-:Y:S04]  /*2c420*/  STL.64 [R1+0x40], R24 ;  /* 0x0000401801007387 */ /* 0x001fe80000100a00 */
        /* <DEDUP_REMOVED lines=16> */
[----:B0-----:R-:W4:Y:S04]  /*2c530*/  LDL.LU R8, [R1+0x90] ;  /* 0x0000900001087983 */ /* 0x001f280000300800 */
[----:B------:R-:W4:Y:S04]  /*2c540*/  LDL.LU R9, [R1+0x94] ;  /* 0x0000940001097983 */ /* 0x000f280000300800 */
[----:B------:R-:W4:Y:S04]  /*2c550*/  LDL.LU R10, [R1+0x98] ;  /* 0x00009800010a7983 */ /* 0x000f280000300800 */
[----:B------:R-:W4:Y:S01]  /*2c560*/  LDL.LU R11, [R1+0x9c] ;  /* 0x00009c00010b7983 */ /* 0x000f220000300800 */
[----:B--2---:R-:W-:-:S15]  /*2c570*/  HMMA.16816.F32.BF16 R20, R24, R12, R20 ;  /* 0x0000000c1814723c */ /* 0x004fde0000041814 */
[----:B------:R-:W-:-:S04]  /*2c580*/  NOP ;  /* 0x0000000000007918 */ /* 0x000fc80000000000 */
[----:B------:R-:W-:Y:S04]  /*2c590*/  STL.64 [R1+0x300], R20 ;  /* 0x0003001401007387 */ /* 0x000fe80000100a00 */
[----:B------:R0:W-:Y:S04]  /*2c5a0*/  STL.64 [R1+0x308], R22 ;  /* 0x0003081601007387 */ /* 0x0001e80000100a00 */
[----:B0-----:R-:W2:Y:S04]  /*2c5b0*/  LDL.LU.64 R22, [R1+0x25c8] ;  /* 0x0025c80001167983 */ /* 0x001ea80000300a00 */
[----:B------:R-:W2:Y:S04]  /*2c5c0*/  LDL.LU.64 R20, [R1+0x25c0] ;  /* 0x0025c00001147983 */ /* 0x000ea80000300a00 */
[----:B---3--:R-:W-:Y:S04]  /*2c5d0*/  STL.64 [R1+0x25a0], R14 ;  /* 0x0025a00e01007387 */ /* 0x008fe80000100a00 */
[----:B------:R0:W-:Y:S04]  /*2c5e0*/  STL.64 [R1+0x2598], R12 ;  /* 0x0025980c01007387 */ /* 0x0001e80000100a00 */
[----:B0-----:R-:W3:Y:S04]  /*2c5f0*/  LDL.LU R12, [R1+0x80] ;  /* 0x00008000010c7983 */ /* 0x001ee80000300800 */
[----:B------:R-:W3:Y:S04]  /*2c600*/  LDL.LU R13, [R1+0x84] ;  /* 0x00008400010d7983 */ /* 0x000ee80000300800 */
[----:B------:R-:W3:Y:S04]  /*2c610*/  LDL.LU R14, [R1+0x88] ;  /* 0x00008800010e7983 */ /* 0x000ee80000300800 */
[----:B------:R-:W3:Y:S01]  /*2c620*/  LDL.LU R15, [R1+0x8c] ;  /* 0x00008c00010f7983 */ /* 0x000ee20000300800 */
[----:B--2---:R-:W-:Y:S03]  /*2c630*/  HMMA.16816.F32.BF16 R24, R24, R16, R20 ;  /* 0x000000101818723c */ /* 0x004fe60000041814 */
[----:B------:R-:W4:Y:S04]  /*2c640*/  LDL.LU.64 R22, [R1+0x25b8] ;  /* 0x0025b80001167983 */ /* 0x000f280000300a00 */
[----:B------:R-:W4:-:S12]  /*2c650*/  LDL.LU.64 R20, [R1+0x25b0] ;  /* 0x0025b00001147983 */ /* 0x000f180000300a00 */
[----:B------:R0:W-:Y:S04]  /*2c660*/  STL.64 [R1+0x220], R24 ;  /* 0x0002201801007387 */ /* 0x0001e80000100a00 */
[----:B------:R1:W-:Y:S04]  /*2c670*/  STL.64 [R1+0x228], R26 ;  /* 0x0002281a01007387 */ /* 0x0003e80000100a00 */
[----:B0-----:R-:W2:Y:S04]  /*2c680*/  LDL.LU R24, [R1+0x70] ;  /* 0x0000700001187983 */ /* 0x001ea80000300800 */
[----:B------:R-:W2:Y:S04]  /*2c690*/  LDL.LU R25, [R1+0x74] ;  /* 0x0000740001197983 */ /* 0x000ea80000300800 */
[----:B-1----:R-:W2:Y:S04]  /*2c6a0*/  LDL.LU R26, [R1+0x78] ;  /* 0x00007800011a7983 */ /* 0x002ea80000300800 */
[----:B------:R-:W2:Y:S04]  /*2c6b0*/  LDL.LU R27, [R1+0x7c] ;  /* 0x00007c00011b7983 */ /* 0x000ea80000300800 */
[----:B------:R-:W-:Y:S01]  /*2c6c0*/  STL [R1+0x2500], R28 ;  /* 0x0025001c01007387 */ /* 0x000fe20000100800 */
[----:B----4-:R-:W-:-:S15]  /*2c6d0*/  HMMA.16816.F32.BF16 R8, R20, R4, R8 ;  /* 0x000000041408723c */ /* 0x010fde0000041808 */
[----:B------:R-:W-:-:S04]  /*2c6e0*/  NOP ;  /* 0x0000000000007918 */ /* 0x000fc80000000000 */
[----:B------:R0:W-:Y:S04]  /*2c6f0*/  STL.64 [R1+0x210], R8 ;  /* 0x0002100801007387 */ /* 0x0001e80000100a00 */
[----:B------:R-:W-:Y:S04]  /*2c700*/  STL.64 [R1+0x218], R10 ;  /* 0x0002180a01007387 */ /* 0x000fe80000100a00 */
[----:B0-----:R-:W3:Y:S04]  /*2c710*/  LDL.LU.64 R8, [R1+0x25a8] ;  /* 0x0025a80001087983 */ /* 0x001ee80000300a00 */
[----:B------:R-:W-:Y:S01]  /*2c720*/  STL.64 [R1+0x2590], R4 ;  /* 0x0025900401007387 */ /* 0x000fe20000100a00 */
[----:B---3--:R-:W-:-:S15]  /*2c730*/  HMMA.16816.F32.BF16 R12, R20, R8, R12 ;  /* 0x00000008140c723c */ /* 0x008fde000004180c */
[----:B------:R-:W-:-:S04]  /*2c740*/  NOP ;  /* 0x0000000000007918 */ /* 0x000fc80000000000 */
[----:B------:R-:W-:Y:S04]  /*2c750*/  STL.64 [R1+0x1e0], R12 ;  /* 0x0001e00c01007387 */ /* 0x000fe80000100a00 */
[----:B------:R0:W-:Y:S04]  /*2c760*/  STL.64 [R1+0x1e8], R14 ;  /* 0x0001e80e01007387 */ /* 0x0001e80000100a00 */
[----:B0-----:R-:W3:Y:S04]  /*2c770*/  LDL.LU.64 R14, [R1+0x25a0] ;  /* 0x0025a000010e7983 */ /* 0x001ee80000300a00 */
[----:B------:R-:W2:Y:S01]  /*2c780*/  LDL.LU.64 R12, [R1+0x2598] ;  /* 0x00259800010c7983 */ /* 0x000ea20000300a00 */
[----:B------:R-:W-:Y:S01]  /*2c790*/  LOP3.LUT R0, R28, 0x40, RZ, 0x3c, !PT ;  /* 0x000000401c007812 */ /* 0x000fe200078e3cff */
[----:B--2---:R-:W-:Y:S02]  /*2c7a0*/  HMMA.16816.F32.BF16 R24, R20, R12, R24 ;  /* 0x0000000c1418723c */ /* 0x004fe40000041818 */
[----:B---3--:R-:W-:Y:S04]  /*2c7b0*/  STL.64 [R1+0x2588], R14 ;  /* 0x0025880e01007387 */ /* 0x008fe80000100a00 */
[----:B------:R0:W-:-:S13]  /*2c7c0*/  STL.64 [R1+0x2580], R12 ;  /* 0x0025800c01007387 */ /* 0x0001da0000100a00 */
[----:B------:R-:W-:Y:S04]  /*2c7d0*/  STL.64 [R1+0x1c0], R24 ;  /* 0x0001c01801007387 */ /* 0x000fe80000100a00 */
[----:B------:R-:W-:Y:S04]  /*2c7e0*/  STL.64 [R1+0x1c8], R26 ;  /* 0x0001c81a01007387 */ /* 0x000fe80000100a00 */
[----:B0-----:R-:W2:Y:S04]  /*2c7f0*/  LDL.LU R12, [R1+0xd0] ;  /* 0x0000d000010c7983 */ /* 0x001ea80000300800 */
[----:B------:R-:W2:Y:S04]  /*2c800*/  LDL.LU R13, [R1+0xd4] ;  /* 0x0000d400010d7983 */ /* 0x000ea80000300800 */
[----:B------:R-:W2:Y:S04]  /*2c810*/  LDL.LU R14, [R1+0xd8] ;  /* 0x0000d800010e7983 */ /* 0x000ea80000300800 */
[----:B------:R-:W2:Y:S04]  /*2c820*/  LDL.LU R15, [R1+0xdc] ;  /* 0x0000dc00010f7983 */ /* 0x000ea80000300800 */
[----:B------:R-:W0:Y:S04]  /*2c830*/  LDSM.16.MT88.4 R24, [R0+UR5+0x8000] ;  /* 0x008000050018783b */ /* 0x000e280008004200 */
[----:B0-----:R-:W-:Y:S04]  /*2c840*/  STL.64 [R1+0x30], R24 ;  /* 0x0000301801007387 */ /* 0x001fe80000100a00 */
[----:B------:R-:W-:Y:S04]  /*2c850*/  STL.64 [R1+0x38], R26 ;  /* 0x0000381a01007387 */ /* 0x000fe80000100a00 */
[----:B------:R-:W0:Y:S02]  /*2c860*/  LDSM.16.MT88.4 R24, [R0+UR5+0x8080] ;  /* 0x008080050018783b */ /* 0x000e240008004200 */
[----:B0-----:R-:W-:-:S02]  /*2c870*/  IMAD.MOV.U32 R28, RZ, RZ, R24 ;  /* 0x000000ffff1c7224 */ /* 0x001fc400078e0018 */
[----:B------:R-:W-:Y:S02]  /*2c880*/  IMAD.MOV.U32 R19, RZ, RZ, R27 ;  /* 0x000000ffff137224 */ /* 0x000fe400078e001b */
[----:B------:R-:W-:Y:S02]  /*2c890*/  IMAD.MOV.U32 R10, RZ, RZ, R25 ;  /* 0x000000ffff0a7224 */ /* 0x000fe400078e0019 */
[----:B------:R-:W-:Y:S01]  /*2c8a0*/  IMAD.MOV.U32 R11, RZ, RZ, R26 ;  /* 0x000000ffff0b7224 */ /* 0x000fe200078e001a */
[----:B------:R-:W3:Y:S04]  /*2c8b0*/  LDL.LU R24, [R1+0x2c0] ;  /* 0x0002c00001187983 */ /* 0x000ee80000300800 */
[----:B------:R-:W3:Y:S04]  /*2c8c0*/  LDL.LU R25, [R1+0x2c4] ;  /* 0x0002c40001197983 */ /* 0x000ee80000300800 */
[----:B------:R-:W3:Y:S04]  /*2c8d0*/  LDL.LU R26, [R1+0x2c8] ;  /* 0x0002c800011a7983 */ /* 0x000ee80000300800 */
[----:B------:R-:W3:Y:S04]  /*2c8e0*/  LDL.LU R27, [R1+0x2cc] ;  /* 0x0002cc00011b7983 */ /* 0x000ee80000300800 */
[----:B------:R-:W-:Y:S04]  /*2c8f0*/  STL [R1+0x2510], R19 ;  /* 0x0025101301007387 */ /* 0x000fe80000100800 */
[----:B------:R-:W-:Y:S04]  /*2c900*/  STL [R1+0x250c], R11 ;  /* 0x00250c0b01007387 */ /* 0x000fe80000100800 */
[----:B------:R-:W-:Y:S04]  /*2c910*/  STL [R1+0x2508], R10 ;  /* 0x0025080a01007387 */ /* 0x000fe80000100800 */
[----:B------:R-:W-:Y:S01]  /*2c920*/  STL [R1+0x2504], R28 ;  /* 0x0025041c01007387 */ /* 0x000fe20000100800 */
[----:B--2---:R-:W-:Y:S03]  /*2c930*/  HMMA.16816.F32.BF16 R12, R20, R16, R12 ;  /* 0x00000010140c723c */ /* 0x004fe6000004180c */
[----:B------:R-:W2:-:S15]  /*2c940*/  LDL.LU R20, [R1+0x2a0] ;  /* 0x0002a00001147983 */ /* 0x000e9e0000300800 */
[----:B------:R-:W-:Y:S01]  /*2c950*/  NOP ;  /* 0x0000000000007918 */ /* 0x000fe20000000000 */
[----:B------:R0:W-:Y:S04]  /*2c960*/  STL.64 [R1+0x60], R12 ;  /* 0x0000600c01007387 */ /* 0x0001e80000100a00 */
[----:B------:R1:W-:Y:S04]  /*2c970*/  STL.64 [R1+0x68], R14 ;  /* 0x0000680e01007387 */ /* 0x0003e80000100a00 */
[----:B------:R-:W2:Y:S04]  /*2c980*/  LDL.LU R21, [R1+0x2a4] ;  /* 0x0002a40001157983 */ /* 0x000ea80000300800 */
[----:B------:R-:W4:Y:S04]  /*2c990*/  LDL.LU R22, [R1+0x2a8] ;  /* 0x0002a80001167983 */ /* 0x000f280000300800 */
[----:B------:R-:W4:Y:S04]  /*2c9a0*/  LDL.LU R23, [R1+0x2ac] ;  /* 0x0002ac0001177983 */ /* 0x000f280000300800 */
[----:B----4-:R-:W-:Y:S04]  /*2c9b0*/  STL.64 [R1+0x2568], R22 ;  /* 0x0025681601007387 */ /* 0x010fe80000100a00 */
[----:B--2---:R2:W-:Y:S04]  /*2c9c0*/  STL.64 [R1+0x2560], R20 ;  /* 0x0025601401007387 */ /* 0x0045e80000100a00 */
[----:B0-----:R-:W4:Y:S04]  /*2c9d0*/  LDL.LU R12, [R1+0x610] ;  /* 0x00061000010c7983 */ /* 0x001f280000300800 */
[----:B------:R-:W4:Y:S04]  /*2c9e0*/  LDL.LU R13, [R1+0x614] ;  /* 0x00061400010d7983 */ /* 0x000f280000300800 */
[----:B-1----:R-:W4:Y:S04]  /*2c9f0*/  LDL.LU R14, [R1+0x618] ;  /* 0x00061800010e7983 */ /* 0x002f280000300800 */
[----:B------:R-:W4:Y:S01]  /*2ca00*/  LDL.LU R15, [R1+0x61c] ;  /* 0x00061c00010f7983 */ /* 0x000f220000300800 */
[----:B--2---:R-:W-:-:S02]  /*2ca10*/  IMAD.MOV.U32 R20, RZ, RZ, R7 ;  /* 0x000000ffff147224 */ /* 0x004fc400078e0007 */
[----:B------:R-:W-:Y:S02]  /*2ca20*/  IMAD.MOV.U32 R21, RZ, RZ, R6 ;  /* 0x000000ffff157224 */ /* 0x000fe400078e0006 */
[----:B------:R-:W0:Y:S02]  /*2ca30*/  LDSM.16.MT88.4 R4, [R0+UR5+0x8100] ;  /* 0x008100050004783b */ /* 0x000e240008004200 */
[----:B0-----:R-:W-:Y:S02]  /*2ca40*/  IMAD.MOV.U32 R19, RZ, RZ, R4 ;  /* 0x000000ffff137224 */ /* 0x001fe400078e0004 */
[----:B------:R-:W-:Y:S02]  /*2ca50*/  IMAD.MOV.U32 R11, RZ, RZ, R5 ;  /* 0x000000ffff0b7224 */ /* 0x000fe400078e0005 */
[----:B------:R-:W-:Y:S02]  /*2ca60*/  IMAD.MOV.U32 R10, RZ, RZ, R6 ;  /* 0x000000ffff0a7224 */ /* 0x000fe400078e0006 */
[----:B------:R-:W-:-:S02]  /*2ca70*/  IMAD.MOV.U32 R28, RZ, RZ, R7 ;  /* 0x000000ffff1c7224 */ /* 0x000fc400078e0007 */
[----:B------:R-:W0:Y:S04]  /*2ca80*/  LDSM.16.MT88.4 R4, [R0+UR5+0x8180] ;  /* 0x008180050004783b */ /* 0x000e280008004200 */
[----:B------:R-:W-:Y:S04]  /*2ca90*/  STL [R1+0x252c], R11 ;  /* 0x00252c0b01007387 */ /* 0x000fe80000100800 */
[----:B------:R-:W-:Y:S04]  /*2caa0*/  STL [R1+0x2528], R19 ;  /* 0x0025281301007387 */ /* 0x000fe80000100800 */
[----:B------:R1:W-:Y:S04]  /*2cab0*/  STL.64 [R1+0x2578], R16 ;  /* 0x0025781001007387 */ /* 0x0003e80000100a00 */
[----:B-1----:R-:W2:Y:S04]  /*2cac0*/  LDL.LU R16, [R1+0x600] ;  /* 0x0006000001107983 */ /* 0x002ea80000300800 */
[----:B------:R-:W2:Y:S04]  /*2cad0*/  LDL.LU R17, [R1+0x604] ;  /* 0x0006040001117983 */ /* 0x000ea80000300800 */
[----:B------:R-:W2:Y:S04]  /*2cae0*/  LDL.LU R18, [R1+0x608] ;  /* 0x0006080001127983 */ /* 0x000ea80000300800 */
[----:B------:R-:W2:Y:S04]  /*2caf0*/  LDL.LU R19, [R1+0x60c] ;  /* 0x00060c0001137983 */ /* 0x000ea80000300800 */
[----:B0-----:R0:W-:Y:S04]  /*2cb00*/  STL.64 [R1], R4 ;  /* 0x0000000401007387 */ /* 0x0011e80000100a00 */
[----:B------:R-:W-:Y:S04]  /*2cb10*/  STL.64 [R1+0x8], R6 ;  /* 0x0000080601007387 */ /* 0x000fe80000100a00 */
[----:B0-----:R-:W3:Y:S01]  /*2cb20*/  LDL.LU.64 R4, [R1+0x2590] ;  /* 0x0025900001047983 */ /* 0x001ee20000300a00 */
[----:B------:R-:W-:-:S02]  /*2cb30*/  IMAD.MOV.U32 R22, RZ, RZ, R3 ;  /* 0x000000ffff167224 */ /* 0x000fc400078e0003 */
[----:B------:R-:W-:-:S07]  /*2cb40*/  IMAD.MOV.U32 R23, RZ, RZ, R2 ;  /* 0x000000ffff177224 */ /* 0x000fce00078e0002 */
[----:B---3--:R-:W-:Y:S01]  /*2cb50*/  HMMA.16816.F32.BF16 R24, R20, R4, R24 ;  /* 0x000000041418723c */ /* 0x008fe20000041818 */
[----:B------:R0:W-:Y:S04]  /*2cb60*/  STL.64 [R1+0x2570], R4 ;  /* 0x0025700401007387 */ /* 0x0001e80000100a00 */
[----:B0-----:R-:W3:-:S14]  /*2cb70*/  LDL.LU R4, [R1+0x2b0] ;  /* 0x0002b00001047983 */ /* 0x001edc0000300800 */
[----:B------:R-:W-:Y:S04]  /*2cb80*/  STL.64 [R1+0x1b0], R24 ;  /* 0x0001b01801007387 */ /* 0x000fe80000100a00 */
[----:B------:R-:W-:Y:S04]  /*2cb90*/  STL.64 [R1+0x1b8], R26 ;  /* 0x0001b81a01007387 */ /* 0x000fe80000100a00 */
[----:B------:R-:W0:Y:S04]  /*2cba0*/  LDSM.16.MT88.4 R24, [R0+UR5+0x8200] ;  /* 0x008200050018783b */ /* 0x000e280008004200 */
[----:B------:R-:W3:Y:S04]  /*2cbb0*/  LDL.LU R5, [R1+0x2b4] ;  /* 0x0002b40001057983 */ /* 0x000ee80000300800 */
[----:B------:R-:W3:Y:S04]  /*2cbc0*/  LDL.LU R6, [R1+0x2b8] ;  /* 0x0002b80001067983 */ /* 0x000ee80000300800 */
[----:B------:R-:W3:Y:S04]  /*2cbd0*/  LDL.LU R7, [R1+0x2bc] ;  /* 0x0002bc0001077983 */ /* 0x000ee80000300800 */
[----:B0-----:R-:W-:Y:S04]  /*2cbe0*/  STL.64 [R1+0x23d0], R26 ;  /* 0x0023d01a01007387 */ /* 0x001fe80000100a00 */
[----:B------:R0:W-:Y:S04]  /*2cbf0*/  STL.64 [R1+0x23c8], R24 ;  /* 0x0023c81801007387 */ /* 0x0001e80000100a00 */
[----:B0-----:R-:W2:Y:S04]  /*2cc00*/  LDL.LU.64 R24, [R1+0x30] ;  /* 0x0000300001187983 */ /* 0x001ea80000300a00 */
[----:B------:R-:W2:Y:S01]  /*2cc10*/  LDL.LU.64 R26, [R1+0x38] ;  /* 0x00003800011a7983 */ /* 0x000ea20000300a00 */
[C---:B----4-:R-:W-:Y:S03]  /*2cc20*/  HMMA.16816.F32.BF16 R12, R20.reuse, R8, R12 ;  /* 0x00000008140c723c */ /* 0x050fe6000004180c */
[----:B--2---:R-:W-:Y:S04]  /*2cc30*/  STL.64 [R1+0x2520], R26 ;  /* 0x0025201a01007387 */ /* 0x004fe80000100a00 */
[----:B------:R0:W-:Y:S04]  /*2cc40*/  STL.64 [R1+0x2518], R24 ;  /* 0x0025181801007387 */ /* 0x0001e80000100a00 */
[----:B0-----:R-:W2:Y:S04]  /*2cc50*/  LDL.LU R24, [R1+0x5e0] ;  /* 0x0005e00001187983 */ /* 0x001ea80000300800 */
[----:B------:R-:W2:Y:S04]  /*2cc60*/  LDL.LU R25, [R1+0x5e4] ;  /* 0x0005e40001197983 */ /* 0x000ea80000300800 */
[----:B------:R-:W4:Y:S04]  /*2cc70*/  LDL.LU R26, [R1+0x5e8] ;  /* 0x0005e800011a7983 */ /* 0x000f280000300800 */
[----:B------:R-:W4:Y:S04]  /*2cc80*/  LDL.LU R27, [R1+0x5ec] ;  /* 0x0005ec00011b7983 */ /* 0x000f280000300800 */
[----:B----4-:R-:W-:Y:S04]  /*2cc90*/  STL.64 [R1+0x2538], R26 ;  /* 0x0025381a01007387 */ /* 0x010fe80000100a00 */
[----:B--2---:R0:W-:Y:S04]  /*2cca0*/  STL.64 [R1+0x2530], R24 ;  /* 0x0025301801007387 */ /* 0x0041e80000100a00 */
[----:B0-----:R-:W2:Y:S04]  /*2ccb0*/  LDL.LU.64 R24, [R1+0x40] ;  /* 0x0000400001187983 */ /* 0x001ea80000300a00 */
[----:B------:R-:W2:Y:S04]  /*2ccc0*/  LDL.LU.64 R26, [R1+0x48] ;  /* 0x00004800011a7983 */ /* 0x000ea80000300a00 */
[----:B------:R-:W-:Y:S04]  /*2ccd0*/  STL.64 [R1+0x200], R12 ;  /* 0x0002000c01007387 */ /* 0x000fe80000100a00 */
[----:B------:R0:W-:Y:S04]  /*2cce0*/  STL.64 [R1+0x208], R14 ;  /* 0x0002080e01007387 */ /* 0x0001e80000100a00 */
[----:B0-----:R-:W4:Y:S04]  /*2ccf0*/  LDL.LU.64 R14, [R1+0x2588] ;  /* 0x00258800010e7983 */ /* 0x001f280000300a00 */
[----:B------:R-:W2:Y:S02]  /*2cd00*/  LDL.LU.64 R12, [R1+0x2580] ;  /* 0x00258000010c7983 */ /* 0x000ea40000300a00 */
[----:B--2---:R-:W-:-:S15]  /*2cd10*/  HMMA.16816.F32.BF16 R16, R20, R12, R16 ;  /* 0x0000000c1410723c */ /* 0x004fde0000041810 */
[----:B------:R-:W-:-:S04]  /*2cd20*/  NOP ;  /* 0x0000000000007918 */ /* 0x000fc80000000000 */
[----:B------:R0:W-:Y:S04]  /*2cd30*/  STL.64 [R1+0x290], R16 ;  /* 0x0002901001007387 */ /* 0x0001e80000100a00 */
[----:B------:R-:W-:Y:S04]  /*2cd40*/  STL.64 [R1+0x298], R18 ;  /* 0x0002981201007387 */ /* 0x000fe80000100a00 */
[----:B0-----:R-:W3:Y:S04]  /*2cd50*/  LDL.LU.64 R16, [R1+0x2578] ;  /* 0x0025780001107983 */ /* 0x001ee80000300a00 */
[----:B----4-:R-:W-:Y:S04]  /*2cd60*/  STL.64 [R1+0x2558], R14 ;  /* 0x0025580e01007387 */ /* 0x010fe80000100a00 */
[----:B------:R0:W-:Y:S04]  /*2cd70*/  STL.64 [R1+0x2550], R12 ;  /* 0x0025500c01007387 */ /* 0x0001e80000100a00 */
        /* <DEDUP_REMOVED lines=10> */
[----:B------:R-:W3:Y:S02]  /*2ce20*/  LDL.LU.64 R20, [R1+0x2560] ;  /* 0x0025600001147983 */ /* 0x000ee40000300a00 */
[----:B---3--:R-:W-:-:S15]  /*2ce30*/  HMMA.16816.F32.BF16 R20, R24, R4, R20 ;  /* 0x000000041814723c */ /* 0x008fde0000041814 */
[----:B------:R-:W-:-:S04]  /*2ce40*/  NOP ;  /* 0x0000000000007918 */ /* 0x000fc80000000000 */
[----:B------:R-:W-:Y:S04]  /*2ce50*/  STL.64 [R1+0x370], R20 ;  /* 0x0003701401007387 */ /* 0x000fe80000100a00 */
[----:B------:R-:W-:Y:S04]  /*2ce60*/  STL.64 [R1+0x378], R22 ;  /* 0x0003781601007387 */ /* 0x000fe80000100a00 */
[----:B------:R-:W0:Y:S04]  /*2ce70*/  LDSM.16.MT88.4 R20, [R0+UR5+0x8280] ;  /* 0x008280050014783b */ /* 0x000e280008004200 */
[----:B0-----:R-:W-:Y:S04]  /*2ce80*/  STL.64 [R1+0x2390], R22 ;  /* 0x0023901601007387 */ /* 0x001fe80000100a00 */
[----:B------:R0:W-:Y:S04]  /*2ce90*/  STL.64 [R1+0x2388], R20 ;  /* 0x0023881401007387 */ /* 0x0001e80000100a00 */
[----:B0-----:R-:W3:Y:S04]  /*2cea0*/  LDL.LU R20, [R1+0x630] ;  /* 0x0006300001147983 */ /* 0x001ee80000300800 */
[----:B------:R-:W3:Y:S04]  /*2ceb0*/  LDL.LU R21, [R1+0x634] ;  /* 0x0006340001157983 */ /* 0x000ee80000300800 */
[----:B------:R-:W4:Y:S04]  /*2cec0*/  LDL.LU R22, [R1+0x638] ;  /* 0x0006380001167983 */ /* 0x000f280000300800 */
[----:B------:R-:W4:Y:S01]  /*2ced0*/  LDL.LU R23, [R1+0x63c] ;  /* 0x00063c0001177983 */ /* 0x000f220000300800 */
[----:B--2---:R-:W-:Y:S03]  /*2cee0*/  HMMA.16816.F32.BF16 R12, R24, R8, R12 ;  /* 0x00000008180c723c */ /* 0x004fe6000004180c */
[----:B----4-:R-:W-:Y:S04]  /*2cef0*/  STL.64 [R1+0x2548], R22 ;  /* 0x0025481601007387 */ /* 0x010fe80000100a00 */
[----:B---3--:R0:W-:Y:S04]  /*2cf00*/  STL.64 [R1+0x2540], R20 ;  /* 0x0025401401007387 */ /* 0x0081e80000100a00 */
[----:B0-----:R-:W2:Y:S04]  /*2cf10*/  LDL.LU R20, [R1+0x640] ;  /* 0x0006400001147983 */ /* 0x001ea80000300800 */
[----:B------:R-:W2:Y:S04]  /*2cf20*/  LDL.LU R21, [R1+0x644] ;  /* 0x0006440001157983 */ /* 0x000ea80000300800 */
[----:B------:R-:W2:Y:S04]  /*2cf30*/  LDL.LU R22, [R1+0x648] ;  /* 0x0006480001167983 */ /* 0x000ea80000300800 */
[----:B------:R-:W2:Y:S04]  /*2cf40*/  LDL.LU R23, [R1+0x64c] ;  /* 0x00064c0001177983 */ /* 0x000ea80000300800 */
[----:B------:R-:W-:Y:S04]  /*2cf50*/  STL.64 [R1+0x360], R12 ;  /* 0x0003600c01007387 */ /* 0x000fe80000100a00 */
[----:B------:R-:W-:Y:S04]  /*2cf60*/  STL.64 [R1+0x368], R14 ;  /* 0x0003680e01007387 */ /* 0x000fe80000100a00 */
[----:B------:R-:W0:Y:S02]  /*2cf70*/  LDSM.16.MT88.4 R12, [R0+UR5+0x8300] ;  /* 0x00830005000c783b */ /* 0x000e240008004200 */
[----:B0-----:R-:W-:-:S02]  /*2cf80*/  IMAD.MOV.U32 R7, RZ, RZ, R14 ;  /* 0x000000ffff077224 */ /* 0x001fc400078e000e */
[----:B------:R-:W-:Y:S02]  /*2cf90*/  IMAD.MOV.U32 R6, RZ, RZ, R15 ;  /* 0x000000ffff067224 */ /* 0x000fe400078e000f */
[----:B------:R-:W-:Y:S02]  /*2cfa0*/  IMAD.MOV.U32 R18, RZ, RZ, R12 ;  /* 0x000000ffff127224 */ /* 0x000fe400078e000c */
[----:B------:R-:W-:Y:S01]  /*2cfb0*/  IMAD.MOV.U32 R29, RZ, RZ, R13 ;  /* 0x000000ffff1d7224 */ /* 0x000fe200078e000d */
[----:B------:R-:W3:Y:S04]  /*2cfc0*/  LDL.LU.64 R14, [R1+0x2558] ;  /* 0x00255800010e7983 */ /* 0x000ee80000300a00 */
[----:B------:R-:W2:Y:S01]  /*2cfd0*/  LDL.LU.64 R12, [R1+0x2550] ;  /* 0x00255000010c7983 */ /* 0x000ea20000300a00 */
[----:B------:R-:W-:-:S02]  /*2cfe0*/  IMAD.MOV.U32 R3, RZ, RZ, R26 ;  /* 0x000000ffff037224 */ /* 0x000fc400078e001a */
[----:B------:R-:W-:Y:S02]  /*2cff0*/  IMAD.MOV.U32 R2, RZ, RZ, R27 ;  /* 0x000000ffff027224 */ /* 0x000fe400078e001b */
[----:B------:R-:W-:Y:S02]  /*2d000*/  IMAD.MOV.U32 R11, RZ, RZ, R24 ;  /* 0x000000ffff0b7224 */ /* 0x000fe400078e0018 */
[----:B------:R-:W-:Y:S01]  /*2d010*/  IMAD.MOV.U32 R19, RZ, RZ, R25 ;  /* 0x000000ffff137224 */ /* 0x000fe200078e0019 */
[----:B--2---:R-:W-:-:S15]  /*2d020*/  HMMA.16816.F32.BF16 R20, R24, R12, R20 ;  /* 0x0000000c1814723c */ /* 0x004fde0000041814 */
[----:B------:R-:W-:-:S04]  /*2d030*/  NOP ;  /* 0x0000000000007918 */ /* 0x000fc80000000000 */
[----:B------:R-:W-:Y:S04]  /*2d040*/  STL.64 [R1+0x350], R20 ;  /* 0x0003501401007387 */ /* 0x000fe80000100a00 */
[----:B------:R0:W-:Y:S04]  /*2d050*/  STL.64 [R1+0x358], R22 ;  /* 0x0003581601007387 */ /* 0x0001e80000100a00 */
[----:B0-----:R-:W2:Y:S04]  /*2d060*/  LDL.LU.64 R22, [R1+0x2548] ;  /* 0x0025480001167983 */ /* 0x001ea80000300a00 */
[----:B------:R-:W2:Y:S04]  /*2d070*/  LDL.LU.64 R20, [R1+0x2540] ;  /* 0x0025400001147983 */ /* 0x000ea80000300a00 */
[----:B------:R-:W4:Y:S04]  /*2d080*/  LDL.LU.64 R26, [R1+0x2538] ;  /* 0x00253800011a7983 */ /* 0x000f280000300a00 */
[----:B------:R-:W4:Y:S04]  /*2d090*/  LDL.LU.64 R24, [R1+0x2530] ;  /* 0x0025300001187983 */ /* 0x000f280000300a00 */
[----:B---3--:R0:W-:Y:S04]  /*2d0a0*/  STL.64 [R1+0x24f0], R14 ;  /* 0x0024f00e01007387 */ /* 0x0081e80000100a00 */
[----:B------:R1:W-:Y:S01]  /*2d0b0*/  STL.64 [R1+0x24e8], R12 ;  /* 0x0024e80c01007387 */ /* 0x0003e20000100a00 */
[----:B0-----:R-:W-:-:S02]  /*2d0c0*/  IMAD.MOV.U32 R14, RZ, RZ, R3 ;  /* 0x000000ffff0e7224 */ /* 0x001fc400078e0003 */
[----:B-1----:R-:W-:Y:S02]  /*2d0d0*/  IMAD.MOV.U32 R12, RZ, RZ, R11 ;  /* 0x000000ffff0c7224 */ /* 0x002fe400078e000b */
[----:B------:R-:W-:Y:S02]  /*2d0e0*/  IMAD.MOV.U32 R13, RZ, RZ, R19 ;  /* 0x000000ffff0d7224 */ /* 0x000fe400078e0013 */
[----:B------:R-:W-:Y:S01]  /*2d0f0*/  IMAD.MOV.U32 R15, RZ, RZ, R2 ;  /* 0x000000ffff0f7224 */ /* 0x000fe200078e0002 */
[----:B------:R-:W3:Y:S04]  /*2d100*/  LDL.LU R11, [R1+0x252c] ;  /* 0x00252c00010b7983 */ /* 0x000ee80000300800 */
[----:B------:R-:W2:Y:S02]  /*2d110*/  LDL.LU R19, [R1+0x2528] ;  /* 0x0025280001137983 */ /* 0x000ea40000300800 */
[----:B----4-:R-:W-:Y:S02]  /*2d120*/  HMMA.16816.F32.BF16 R12, R12, R16, R24 ;  /* 0x000000100c0c723c */ /* 0x010fe40000041818 */
[----:B------:R-:W2:Y:S04]  /*2d130*/  LDL.LU.64 R26, [R1+0x2520] ;  /* 0x00252000011a7983 */ /* 0x000ea80000300a00 */
[----:B------:R-:W2:Y:S04]  /*2d140*/  LDL.LU.64 R24, [R1+0x2518] ;  /* 0x0025180001187983 */ /* 0x000ea80000300a00 */
[----:B------:R-:W-:Y:S04]  /*2d150*/  STL [R1+0x24e0], R18 ;  /* 0x0024e01201007387 */ /* 0x000fe80000100800 */
[----:B------:R-:W-:Y:S05]  /*2d160*/  STL.64 [R1+0x24d8], R16 ;  /* 0x0024d81001007387 */ /* 0x000fea0000100a00 */
[----:B------:R0:W-:Y:S04]  /*2d170*/  STL.64 [R1+0x2e0], R12 ;  /* 0x0002e00c01007387 */ /* 0x0001e80000100a00 */
[----:B------:R-:W-:Y:S01]  /*2d180*/  STL.64 [R1+0x2e8], R14 ;  /* 0x0002e80e01007387 */ /* 0x000fe20000100a00 */
[----:B--2---:R-:W-:Y:S01]  /*2d190*/  HMMA.16816.F32.BF16 R20, R24, R4, R20 ;  /* 0x000000041814723c */ /* 0x004fe20000041814 */
[----:B0-----:R-:W-:-:S02]  /*2d1a0*/  IMAD.MOV.U32 R13, RZ, RZ, R24 ;  /* 0x000000ffff0d7224 */ /* 0x001fc400078e0018 */
[----:B------:R-:W-:Y:S02]  /*2d1b0*/  IMAD.MOV.U32 R12, RZ, RZ, R25 ;  /* 0x000000ffff0c7224 */ /* 0x000fe400078e0019 */
[----:B------:R-:W-:Y:S02]  /*2d1c0*/  IMAD.MOV.U32 R3, RZ, RZ, R26 ;  /* 0x000000ffff037224 */ /* 0x000fe400078e001a */
[----:B------:R-:W-:-:S12]  /*2d1d0*/  IMAD.MOV.U32 R2, RZ, RZ, R27 ;  /* 0x000000ffff027224 */ /* 0x000fd800078e001b */
[----:B------:R0:W-:Y:S04]  /*2d1e0*/  STL.64 [R1+0x330], R20 ;  /* 0x0003301401007387 */ /* 0x0001e80000100a00 */
[----:B------:R1:W-:Y:S04]  /*2d1f0*/  STL.64 [R1+0x338], R22 ;  /* 0x0003381601007387 */ /* 0x0003e80000100a00 */
[----:B------:R-:W-:Y:S04]  /*2d200*/  STL.64 [R1+0x24c0], R6 ;  /* 0x0024c00601007387 */ /* 0x000fe80000100a00 */
[----:B------:R-:W-:Y:S04]  /*2d210*/  STL.64 [R1+0x24b8], R4 ;  /* 0x0024b80401007387 */ /* 0x000fe80000100a00 */
[----:B------:R-:W2:Y:S04]  /*2d220*/  LDL.LU R24, [R1] ;  /* 0x0000000001187983 */ /* 0x000ea80000300800 */
[----:B------:R-:W2:Y:S04]  /*2d230*/  LDL.LU R25, [R1+0x4] ;  /* 0x0000040001197983 */ /* 0x000ea80000300800 */
[----:B------:R-:W4:Y:S04]  /*2d240*/  LDL.LU R26, [R1+0x8] ;  /* 0x00000800011a7983 */ /* 0x000f280000300800 */
[----:B------:R-:W4:Y:S04]  /*2d250*/  LDL.LU R27, [R1+0xc] ;  /* 0x00000c00011b7983 */ /* 0x000f280000300800 */
[----:B----4-:R-:W-:Y:S04]  /*2d260*/  STL.64 [R1+0x2420], R26 ;  /* 0x0024201a01007387 */ /* 0x010fe80000100a00 */
[----:B--2---:R-:W-:Y:S04]  /*2d270*/  STL.64 [R1+0x2418], R24 ;  /* 0x0024181801007387 */ /* 0x004fe80000100a00 */
[----:B0-----:R-:W2:Y:S04]  /*2d280*/  LDL.LU R20, [R1+0x270] ;  /* 0x0002700001147983 */ /* 0x001ea80000300800 */
[----:B------:R-:W2:Y:S04]  /*2d290*/  LDL.LU R21, [R1+0x274] ;  /* 0x0002740001157983 */ /* 0x000ea80000300800 */
[----:B-1----:R-:W4:Y:S04]  /*2d2a0*/  LDL.LU R22, [R1+0x278] ;  /* 0x0002780001167983 */ /* 0x002f280000300800 */
[----:B------:R-:W4:Y:S04]  /*2d2b0*/  LDL.LU R23, [R1+0x27c] ;  /* 0x00027c0001177983 */ /* 0x000f280000300800 */
[----:B----4-:R-:W-:Y:S04]  /*2d2c0*/  STL.64 [R1+0x23a0], R22 ;  /* 0x0023a01601007387 */ /* 0x010fe80000100a00 */
[----:B--2---:R0:W-:Y:S04]  /*2d2d0*/  STL.64 [R1+0x2398], R20 ;  /* 0x0023981401007387 */ /* 0x0041e80000100a00 */
[----:B0-----:R-:W2:Y:S04]  /*2d2e0*/  LDL.LU R20, [R1+0x280] ;  /* 0x0002800001147983 */ /* 0x001ea80000300800 */
[----:B------:R-:W2:Y:S04]  /*2d2f0*/  LDL.LU R21, [R1+0x284] ;  /* 0x0002840001157983 */ /* 0x000ea80000300800 */
[----:B------:R-:W4:Y:S04]  /*2d300*/  LDL.LU R22, [R1+0x288] ;  /* 0x0002880001167983 */ /* 0x000f280000300800 */
[----:B------:R-:W4:Y:S04]  /*2d310*/  LDL.LU R23, [R1+0x28c] ;  /* 0x00028c0001177983 */ /* 0x000f280000300800 */
[----:B----4-:R-:W-:Y:S04]  /*2d320*/  STL.64 [R1+0x23b0], R22 ;  /* 0x0023b01601007387 */ /* 0x010fe80000100a00 */
[----:B--2---:R0:W-:Y:S04]  /*2d330*/  STL.64 [R1+0x23a8], R20 ;  /* 0x0023a81401007387 */ /* 0x0041e80000100a00 */
[----:B0-----:R-:W2:Y:S04]  /*2d340*/  LDL.LU R20, [R1+0x160] ;  /* 0x0001600001147983 */ /* 0x001ea80000300800 */
[----:B------:R-:W2:Y:S04]  /*2d350*/  LDL.LU R21, [R1+0x164] ;  /* 0x0001640001157983 */ /* 0x000ea80000300800 */
[----:B------:R-:W4:Y:S04]  /*2d360*/  LDL.LU R22, [R1+0x168] ;  /* 0x0001680001167983 */ /* 0x000f280000300800 */
[----:B------:R-:W4:Y:S01]  /*2d370*/  LDL.LU R23, [R1+0x16c] ;  /* 0x00016c0001177983 */ /* 0x000f220000300800 */
[----:B------:R-:W-:-:S02]  /*2d380*/  IMAD.MOV.U32 R24, RZ, RZ, R19 ;  /* 0x000000ffff187224 */ /* 0x000fc400078e0013 */
[----:B------:R-:W-:Y:S01]  /*2d390*/  IMAD.MOV.U32 R26, RZ, RZ, R10 ;  /* 0x000000ffff1a7224 */ /* 0x000fe200078e000a */
[----:B----4-:R-:W-:Y:S04]  /*2d3a0*/  STL.64 [R1+0x23c0], R22 ;  /* 0x0023c01601007387 */ /* 0x010fe80000100a00 */
[----:B--2---:R0:W-:Y:S04]  /*2d3b0*/  STL.64 [R1+0x23b8], R20 ;  /* 0x0023b81401007387 */ /* 0x0041e80000100a00 */
[----:B0-----:R-:W2:Y:S04]  /*2d3c0*/  LDL.LU R20, [R1+0xa0] ;  /* 0x0000a00001147983 */ /* 0x001ea80000300800 */
[----:B------:R-:W2:Y:S04]  /*2d3d0*/  LDL.LU R21, [R1+0xa4] ;  /* 0x0000a40001157983 */ /* 0x000ea80000300800 */
[----:B------:R-:W4:Y:S04]  /*2d3e0*/  LDL.LU R22, [R1+0xa8] ;  /* 0x0000a80001167983 */ /* 0x000f280000300800 */
[----:B------:R-:W4:Y:S01]  /*2d3f0*/  LDL.LU R23, [R1+0xac] ;  /* 0x0000ac0001177983 */ /* 0x000f220000300800 */
[----:B------:R-:W-:-:S03]  /*2d400*/  IMAD.MOV.U32 R27, RZ, RZ, R28 ;  /* 0x000000ffff1b7224 */ /* 0x000fc600078e001c */
[----:B------:R-:W2:Y:S01]  /*2d410*/  LDL.LU R19, [R1+0x2510] ;  /* 0x0025100001137983 */ /* 0x000ea20000300800 */
[----:B---3--:R-:W-:-:S03]  /*2d420*/  IMAD.MOV.U32 R25, RZ, RZ, R11 ;  /* 0x000000ffff197224 */ /* 0x008fc600078e000b */
[----:B------:R-:W3:Y:S04]  /*2d430*/  LDL.LU R11, [R1+0x250c] ;  /* 0x00250c00010b7983 */ /* 0x000ee80000300800 */
[----:B------:R-:W3:Y:S04]  /*2d440*/  LDL.LU R10, [R1+0x2508] ;  /* 0x00250800010a7983 */ /* 0x000ee80000300800 */
[----:B------:R-:W3:Y:S04]  /*2d450*/  LDL.LU R28, [R1+0x2504] ;  /* 0x00250400011c7983 */ /* 0x000ee80000300800 */
[----:B------:R-:W-:Y:S04]  /*2d460*/  STL.64 [R1+0x2470], R26 ;  /* 0x0024701a01007387 */ /* 0x000fe80000100a00 */
[----:B------:R-:W-:Y:S04]  /*2d470*/  STL.64 [R1+0x2468], R24 ;  /* 0x0024681801007387 */ /* 0x000fe80000100a00 */
        /* <DEDUP_REMOVED lines=12> */
[----:B---3--:R-:W-:-:S02]  /*2d540*/  IMAD.MOV.U32 R26, RZ, RZ, R11 ;  /* 0x000000ffff1a7224 */ /* 0x008fc400078e000b */
[----:B------:R-:W-:Y:S01]  /*2d550*/  IMAD.MOV.U32 R27, RZ, RZ, R19 ;  /* 0x000000ffff1b7224 */ /* 0x000fe200078e0013 */
[----:B----4-:R-:W-:Y:S04]  /*2d560*/  STL.64 [R1+0x2400], R22 ;  /* 0x0024001601007387 */ /* 0x010fe80000100a00 */
[----:B--2---:R0:W-:Y:S04]  /*2d570*/  STL.64 [R1+0x23f8], R20 ;  /* 0x0023f81401007387 */ /* 0x0041e80000100a00 */
[----:B0-----:R-:W2:Y:S04]  /*2d580*/  LDL.LU R20, [R1+0x110] ;  /* 0x0001100001147983 */ /* 0x001ea80000300800 */
[----:B------:R-:W2:Y:S04]  /*2d590*/  LDL.LU R21, [R1+0x114] ;  /* 0x0001140001157983 */ /* 0x000ea80000300800 */
[----:B------:R-:W3:Y:S04]  /*2d5a0*/  LDL.LU R22, [R1+0x118] ;  /* 0x0001180001167983 */ /* 0x000ee80000300800 */
[----:B------:R-:W3:Y:S01]  /*2d5b0*/  LDL.LU R23, [R1+0x11c] ;  /* 0x00011c0001177983 */ /* 0x000ee20000300800 */
[----:B------:R-:W-:-:S02]  /*2d5c0*/  IMAD.MOV.U32 R24, RZ, RZ, R28 ;  /* 0x000000ffff187224 */ /* 0x000fc400078e001c */
[----:B------:R-:W-:Y:S01]  /*2d5d0*/  IMAD.MOV.U32 R25, RZ, RZ, R10 ;  /* 0x000000ffff197224 */ /* 0x000fe200078e000a */
[----:B------:R-:W4:Y:S04]  /*2d5e0*/  LDL.LU R28, [R1+0x2500] ;  /* 0x00250000011c7983 */ /* 0x000f280000300800 */
[----:B------:R-:W4:Y:S04]  /*2d5f0*/  LDL.LU R10, [R1+0x24fc] ;  /* 0x0024fc00010a7983 */ /* 0x000f280000300800 */
[----:B------:R-:W4:Y:S04]  /*2d600*/  LDL.LU R11, [R1+0x24f8] ;  /* 0x0024f800010b7983 */ /* 0x000f280000300800 */
[----:B------:R-:W-:Y:S04]  /*2d610*/  STL.64 [R1+0x24d0], R26 ;  /* 0x0024d01a01007387 */ /* 0x000fe80000100a00 */
[----:B------:R-:W-:Y:S04]  /*2d620*/  STL.64 [R1+0x24c8], R24 ;  /* 0x0024c81801007387 */ /* 0x000fe80000100a00 */
        /* <DEDUP_REMOVED lines=24> */
[----:B------:R-:W2:Y:S04]  /*2d7b0*/  LDL.LU R24, [R1+0x5c0] ;  /* 0x0005c00001187983 */ /* 0x000ea80000300800 */
[----:B------:R-:W4:Y:S04]  /*2d7c0*/  LDL.LU R25, [R1+0x5c4] ;  /* 0x0005c40001197983 */ /* 0x000f280000300800 */
[----:B------:R-:W4:Y:S04]  /*2d7d0*/  LDL.LU R26, [R1+0x5c8] ;  /* 0x0005c800011a7983 */ /* 0x000f280000300800 */
[----:B------:R-:W4:Y:S04]  /*2d7e0*/  LDL.LU R27, [R1+0x5cc] ;  /* 0x0005cc00011b7983 */ /* 0x000f280000300800 */
[----:B------:R-:W4:Y:S04]  /*2d7f0*/  LDL.LU R16, [R1+0x620] ;  /* 0x0006200001107983 */ /* 0x000f280000300800 */
[----:B------:R-:W4:Y:S04]  /*2d800*/  LDL.LU R17, [R1+0x624] ;  /* 0x0006240001117983 */ /* 0x000f280000300800 */
[----:B------:R-:W4:Y:S01]  /*2d810*/  LDL.LU R18, [R1+0x628] ;  /* 0x0006280001127983 */ /* 0x000f220000300800 */
[----:B------:R-:W-:-:S03]  /*2d820*/  IMAD.MOV.U32 R5, RZ, RZ, R12 ;  /* 0x000000ffff057224 */ /* 0x000fc600078e000c */
[----:B------:R-:W4:Y:S01]  /*2d830*/  LDL.LU R19, [R1+0x62c] ;  /* 0x00062c0001137983 */ /* 0x000f220000300800 */
[----:B------:R-:W-:-:S03]  /*2d840*/  IMAD.MOV.U32 R4, RZ, RZ, R13 ;  /* 0x000000ffff047224 */ /* 0x000fc600078e000d */
        /* <DEDUP_REMOVED lines=43> */
[----:B------:R-:W-:Y:S04]  /*2db00*/  STL.64 [R1+0x310], R16 ;  /* 0x0003101001007387 */ /* 0x000fe80000100a00 */
[----:B------:R0:W-:Y:S04]  /*2db10*/  STL.64 [R1+0x318], R18 ;  /* 0x0003181201007387 */ /* 0x0001e80000100a00 */
[----:B0-----:R-:W4:Y:S04]  /*2db20*/  LDL.LU R18, [R1+0x24e0] ;  /* 0x0024e00001127983 */ /* 0x001f280000300800 */
        /* <DEDUP_REMOVED lines=96> */
[----:B------:R0:W-:Y:S04]  /*2e130*/  STL.64 [R1+0x2378], R8 ;  /* 0x0023780801007387 */ /* 0x0001e80000100a00 */
[----:B0-----:R-:W3:Y:S04]  /*2e140*/  LDL.LU R8, [R1+0x340] ;  /* 0x0003400001087983 */ /* 0x001ee80000300800 */
[----:B------:R-:W3:Y:S04]  /*2e150*/  LDL.LU R9, [R1+0x344] ;  /* 0x0003440001097983 */ /* 0x000ee80000300800 */
[----:B------:R-:W3:Y:S04]  /*2e160*/  LDL.LU R10, [R1+0x348] ;  /* 0x00034800010a7983 */ /* 0x000ee80000300800 */
[----:B------:R-:W3:Y:S01]  /*2e170*/  LDL.LU R11, [R1+0x34c] ;  /* 0x00034c00010b7983 */ /* 0x000ee20000300800 */
        /* <DEDUP_REMOVED lines=13> */
[----:B------:R-:W2:-:S15]  /*2e250*/  LDL.LU R24, [R1+0x3b0] ;  /* 0x0003b00001187983 */ /* 0x000e9e0000300800 */
[----:B------:R-:W-:Y:S01]  /*2e260*/  NOP ;  /* 0x0000000000007918 */ /* 0x000fe20000000000 */
[----:B------:R-:W-:Y:S04]  /*2e270*/  STL.64 [R1+0x140], R20 ;  /* 0x0001401401007387 */ /* 0x000fe80000100a00 */
[----:B------:R-:W-:Y:S04]  /*2e280*/  STL.64 [R1+0x148], R22 ;  /* 0x0001481601007387 */ /* 0x000fe80000100a00 */
[----:B------:R-:W2:Y:S04]  /*2e290*/  LDL.LU R25, [R1+0x3b4] ;  /* 0x0003b40001197983 */ /* 0x000ea80000300800 */
[----:B------:R-:W2:Y:S04]  /*2e2a0*/  LDL.LU R26, [R1+0x3b8] ;  /* 0x0003b800011a7983 */ /* 0x000ea80000300800 */
[----:B------:R-:W2:Y:S04]  /*2e2b0*/  LDL.LU R27, [R1+0x3bc] ;  /* 0x0003bc00011b7983 */ /* 0x000ea80000300800 */
[----:B------:R-:W0:Y:S02]  /*2e2c0*/  LDSM.16.MT88.4 R20, [R0+UR5+0x8380] ;  /* 0x008380050014783b */ /* 0x000e240008004200 */
[----:B0-----:R-:W-:-:S02]  /*2e2d0*/  IMAD.MOV.U32 R3, RZ, RZ, R22 ;  /* 0x000000ffff037224 */ /* 0x001fc400078e0016 */
[----:B------:R-:W-:Y:S02]  /*2e2e0*/  IMAD.MOV.U32 R19, RZ, RZ, R23 ;  /* 0x000000ffff137224 */ /* 0x000fe400078e0017 */
[----:B------:R-:W-:Y:S02]  /*2e2f0*/  IMAD.MOV.U32 R0, RZ, RZ, R20 ;  /* 0x000000ffff007224 */ /* 0x000fe400078e0014 */
[----:B------:R-:W-:Y:S01]  /*2e300*/  IMAD.MOV.U32 R2, RZ, RZ, R21 ;  /* 0x000000ffff027224 */ /* 0x000fe200078e0015 */
[----:B--2---:R-:W-:Y:S04]  /*2e310*/  STL.64 [R1+0x2358], R26 ;  /* 0x0023581a01007387 */ /* 0x004fe80000100a00 */
[----:B------:R0:W-:Y:S04]  /*2e320*/  STL.64 [R1+0x2350], R24 ;  /* 0x0023501801007387 */ /* 0x0001e80000100a00 */
[----:B0-----:R-:W2:Y:S04]  /*2e330*/  LDL.LU R24, [R1+0x3c0] ;  /* 0x0003c00001187983 */ /* 0x001ea80000300800 */
[----:B------:R-:W2:Y:S04]  /*2e340*/  LDL.LU R25, [R1+0x3c4] ;  /* 0x0003c40001197983 */ /* 0x000ea80000300800 */
[----:B------:R-:W2:Y:S04]  /*2e350*/  LDL.LU R26, [R1+0x3c8] ;  /* 0x0003c800011a7983 */ /* 0x000ea80000300800 */
[----:B------:R-:W2:Y:S04]  /*2e360*/  LDL.LU R27, [R1+0x3cc] ;  /* 0x0003cc00011b7983 */ /* 0x000ea80000300800 */
[----:B------:R-:W2:Y:S04]  /*2e370*/  LDL.LU.64 R22, [R1+0x2390] ;  /* 0x0023900001167983 */ /* 0x000ea80000300a00 */
[----:B------:R-:W2:Y:S02]  /*2e380*/  LDL.LU.64 R20, [R1+0x2388] ;  /* 0x0023880001147983 */ /* 0x000ea40000300a00 */
[----:B--2---:R-:W-:-:S15]  /*2e390*/  HMMA.16816.F32.BF16 R8, R20, R4, R8 ;  /* 0x000000041408723c */ /* 0x004fde0000041808 */
[----:B------:R-:W-:-:S04]  /*2e3a0*/  NOP ;  /* 0x0000000000007918 */ /* 0x000fc80000000000 */
[----:B------:R-:W-:Y:S04]  /*2e3b0*/  STL.64 [R1+0x130], R8 ;  /* 0x0001300801007387 */ /* 0x000fe80000100a00 */
[----:B------:R0:W-:Y:S04]  /*2e3c0*/  STL.64 [R1+0x138], R10 ;  /* 0x0001380a01007387 */ /* 0x0001e80000100a00 */
[----:B0-----:R-:W2:Y:S04]  /*2e3d0*/  LDL.LU.64 R10, [R1+0x2380] ;  /* 0x00238000010a7983 */ /* 0x001ea80000300a00 */
[----:B------:R-:W3:Y:S02]  /*2e3e0*/  LDL.LU.64 R8, [R1+0x2378] ;  /* 0x0023780001087983 */ /* 0x000ee40000300a00 */
[----:B---3--:R-:W-:-:S15]  /*2e3f0*/  HMMA.16816.F32.BF16 R12, R20, R8, R12 ;  /* 0x00000008140c723c */ /* 0x008fde000004180c */
[----:B------:R-:W-:-:S04]  /*2e400*/  NOP ;  /* 0x0000000000007918 */ /* 0x000fc80000000000 */
[----:B------:R-:W-:Y:S04]  /*2e410*/  STL.64 [R1+0x120], R12 ;  /* 0x0001200c01007387 */ /* 0x000fe80000100a00 */
[----:B------:R0:W-:Y:S04]  /*2e420*/  STL.64 [R1+0x128], R14 ;  /* 0x0001280e01007387 */ /* 0x0001e80000100a00 */
[----:B0-----:R-:W3:Y:S04]  /*2e430*/  LDL.LU.64 R14, [R1+0x2370] ;  /* 0x00237000010e7983 */ /* 0x001ee80000300a00 */
[----:B------:R-:W3:Y:S04]  /*2e440*/  LDL.LU.64 R12, [R1+0x2368] ;  /* 0x00236800010c7983 */ /* 0x000ee80000300a00 */
[----:B--2---:R-:W-:Y:S04]  /*2e450*/  STL.64 [R1+0x2340], R10 ;  /* 0x0023400a01007387 */ /* 0x004fe80000100a00 */
[----:B------:R0:W-:Y:S01]  /*2e460*/  STL.64 [R1+0x2338], R8 ;  /* 0x0023380801007387 */ /* 0x0001e20000100a00 */
[----:B---3--:R-:W-:Y:S01]  /*2e470*/  HMMA.16816.F32.BF16 R24, R20, R12, R24 ;  /* 0x0000000c1418723c */ /* 0x008fe20000041818 */
[----:B0-----:R-:W-:-:S02]  /*2e480*/  IMAD.MOV.U32 R8, RZ, RZ, R15 ;  /* 0x000000ffff087224 */ /* 0x001fc400078e000f */
[----:B------:R-:W2:Y:S04]  /*2e490*/  LDL.LU R15, [R1+0x2360] ;  /* 0x00236000010f7983 */ /* 0x000ea80000300800 */
[----:B------:R-:W3:Y:S04]  /*2e4a0*/  LDL.LU R9, [R1+0x3e4] ;  /* 0x0003e40001097983 */ /* 0x000ee80000300800 */
[----:B------:R-:W3:Y:S04]  /*2e4b0*/  LDL.LU R10, [R1+0x3e8] ;  /* 0x0003e800010a7983 */ /* 0x000ee80000300800 */
[----:B------:R-:W3:Y:S04]  /*2e4c0*/  LDL.LU R11, [R1+0x3ec] ;  /* 0x0003ec00010b7983 */ /* 0x000ee80000300800 */
[----:B------:R-:W-:Y:S04]  /*2e4d0*/  STL.64 [R1+0x110], R24 ;  /* 0x0001101801007387 */ /* 0x000fe80000100a00 */
[----:B------:R0:W-:Y:S04]  /*2e4e0*/  STL.64 [R1+0x118], R26 ;  /* 0x0001181a01007387 */ /* 0x0001e80000100a00 */
[----:B0-----:R-:W3:Y:S04]  /*2e4f0*/  LDL.LU.64 R26, [R1+0x2358] ;  /* 0x00235800011a7983 */ /* 0x001ee80000300a00 */
[----:B------:R-:W3:Y:S04]  /*2e500*/  LDL.LU.64 R24, [R1+0x2350] ;  /* 0x0023500001187983 */ /* 0x000ee80000300a00 */
[----:B--2---:R-:W-:Y:S04]  /*2e510*/  STL.64 [R1+0x2330], R14 ;  /* 0x0023300e01007387 */ /* 0x004fe80000100a00 */
[----:B------:R0:W-:Y:S04]  /*2e520*/  STL.64 [R1+0x2328], R12 ;  /* 0x0023280c01007387 */ /* 0x0001e80000100a00 */
[----:B0-----:R-:W2:Y:S04]  /*2e530*/  LDL.LU R12, [R1+0x420] ;  /* 0x00042000010c7983 */ /* 0x001ea80000300800 */
[----:B------:R-:W2:Y:S04]  /*2e540*/  LDL.LU R13, [R1+0x424] ;  /* 0x00042400010d7983 */ /* 0x000ea80000300800 */
[----:B------:R-:W2:Y:S04]  /*2e550*/  LDL.LU R14, [R1+0x428] ;  /* 0x00042800010e7983 */ /* 0x000ea80000300800 */
[----:B------:R-:W2:Y:S01]  /*2e560*/  LDL.LU R15, [R1+0x42c] ;  /* 0x00042c00010f7983 */ /* 0x000ea20000300800 */
[----:B---3--:R-:W-:Y:S03]  /*2e570*/  HMMA.16816.F32.BF16 R20, R20, R16, R24 ;  /* 0x000000101414723c */ /* 0x008fe60000041818 */
[----:B------:R-:W3:-:S15]  /*2e580*/  LDL.LU R24, [R1+0x520] ;  /* 0x0005200001187983 */ /* 0x000ede0000300800 */
[----:B------:R-:W-:Y:S01]  /*2e590*/  NOP ;  /* 0x0000000000007918 */ /* 0x000fe20000000000 */
[----:B------:R4:W-:Y:S04]  /*2e5a0*/  STL.64 [R1+0x100], R20 ;  /* 0x0001001401007387 */ /* 0x0009e80000100a00 */
[----:B------:R0:W-:Y:S04]  /*2e5b0*/  STL.64 [R1+0x108], R22 ;  /* 0x0001081601007387 */ /* 0x0001e80000100a00 */
[----:B------:R-:W3:Y:S04]  /*2e5c0*/  LDL.LU R25, [R1+0x524] ;  /* 0x0005240001197983 */ /* 0x000ee80000300800 */
[----:B------:R-:W3:Y:S04]  /*2e5d0*/  LDL.LU R26, [R1+0x528] ;  /* 0x00052800011a7983 */ /* 0x000ee80000300800 */
[----:B------:R-:W3:Y:S01]  /*2e5e0*/  LDL.LU R27, [R1+0x52c] ;  /* 0x00052c00011b7983 */ /* 0x000ee20000300800 */
[----:B----4-:R-:W-:-:S02]  /*2e5f0*/  IMAD.MOV.U32 R20, RZ, RZ, R18 ;  /* 0x000000ffff147224 */ /* 0x010fc400078e0012 */
[----:B------:R-:W-:Y:S02]  /*2e600*/  IMAD.MOV.U32 R21, RZ, RZ, R29 ;  /* 0x000000ffff157224 */ /* 0x000fe400078e001d */
[----:B0-----:R-:W-:Y:S02]  /*2e610*/  IMAD.MOV.U32 R22, RZ, RZ, R7 ;  /* 0x000000ffff167224 */ /* 0x001fe400078e0007 */
[----:B------:R-:W-:Y:S01]  /*2e620*/  IMAD.MOV.U32 R23, RZ, RZ, R6 ;  /* 0x000000ffff177224 */ /* 0x000fe200078e0006 */
[----:B------:R-:W4:Y:S06]  /*2e630*/  LDL.LU R18, [R1+0x2348] ;  /* 0x0023480001127983 */ /* 0x000f2c0000300800 */
[----:B------:R-:W-:-:S15]  /*2e640*/  HMMA.16816.F32.BF16 R8, R20, R4, R8 ;  /* 0x000000041408723c */ /* 0x000fde0000041808 */
[----:B------:R-:W-:-:S04]  /*2e650*/  NOP ;  /* 0x0000000000007918 */ /* 0x000fc80000000000 */
[----:B------:R-:W-:Y:S04]  /*2e660*/  STL.64 [R1+0xf0], R8 ;  /* 0x0000f00801007387 */ /* 0x000fe80000100a00 */
[----:B------:R-:W-:Y:S04]  /*2e670*/  STL.64 [R1+0xf8], R10 ;  /* 0x0000f80a01007387 */ /* 0x000fe80000100a00 */
[----:B------:R-:W0:Y:S02]  /*2e680*/  LDSM.16.MT88.4 R8, [R28+UR5+0xc000] ;  /* 0x00c000051c08783b */ /* 0x000e240008004200 */
[----:B0-----:R-:W-:-:S02]  /*2e690*/  IMAD.MOV.U32 R7, RZ, RZ, R10 ;  /* 0x000000ffff077224 */ /* 0x001fc400078e000a */
[----:B------:R0:W-:Y:S01]  /*2e6a0*/  STL [R1+0x30], R8 ;  /* 0x0000300801007387 */ /* 0x0001e20000100800 */
[----:B------:R-:W-:Y:S02]  /*2e6b0*/  IMAD.MOV.U32 R29, RZ, RZ, R11 ;  /* 0x000000ffff1d7224 */ /* 0x000fe400078e000b */
[----:B------:R-:W-:Y:S01]  /*2e6c0*/  IMAD.MOV.U32 R6, RZ, RZ, R9 ;  /* 0x000000ffff067224 */ /* 0x000fe200078e0009 */
[----:B------:R-:W2:Y:S04]  /*2e6d0*/  LDL.LU.64 R10, [R1+0x2340] ;  /* 0x00234000010a7983 */ /* 0x000ea80000300a00 */
[----:B0-----:R-:W2:Y:S04]  /*2e6e0*/  LDL.LU.64 R8, [R1+0x2338] ;  /* 0x0023380001087983 */ /* 0x001ea80000300a00 */
[----:B------:R-:W-:Y:S04]  /*2e6f0*/  STL [R1+0x22cc], R29 ;  /* 0x0022cc1d01007387 */ /* 0x000fe80000100800 */
[----:B------:R-:W-:Y:S04]  /*2e700*/  STL [R1+0x22c8], R7 ;  /* 0x0022c80701007387 */ /* 0x000fe80000100800 */
[----:B------:R-:W-:Y:S01]  /*2e710*/  STL [R1+0x22c4], R6 ;  /* 0x0022c40601007387 */ /* 0x000fe20000100800 */
[----:B--2---:R-:W-:Y:S03]  /*2e720*/  HMMA.16816.F32.BF16 R12, R20, R8, R12 ;  /* 0x00000008140c723c */ /* 0x004fe6000004180c */
[----:B------:R-:W-:Y:S04]  /*2e730*/  STL.64 [R1+0x22f8], R10 ;  /* 0x0022f80a01007387 */ /* 0x000fe80000100a00 */
[----:B------:R-:W-:-:S12]  /*2e740*/  STL.64 [R1+0x22f0], R8 ;  /* 0x0022f00801007387 */ /* 0x000fd80000100a00 */
[----:B------:R-:W-:Y:S04]  /*2e750*/  STL.64 [R1+0xe0], R12 ;  /* 0x0000e00c01007387 */ /* 0x000fe80000100a00 */
[----:B------:R-:W-:Y:S04]  /*2e760*/  STL.64 [R1+0xe8], R14 ;  /* 0x0000e80e01007387 */ /* 0x000fe80000100a00 */
[----:B------:R-:W0:Y:S04]  /*2e770*/  LDSM.16.MT88.4 R12, [R28+UR5+0xc080] ;  /* 0x00c080051c0c783b */ /* 0x000e280008004200 */
[----:B0-----:R-:W-:Y:S04]  /*2e780*/  STL [R1+0x20], R12 ;  /* 0x0000200c01007387 */ /* 0x001fe80000100800 */
[----:B------:R-:W2:Y:S04]  /*2e790*/  LDL.LU R8, [R1+0x570] ;  /* 0x0005700001087983 */ /* 0x000ea80000300800 */
[----:B------:R-:W2:Y:S04]  /*2e7a0*/  LDL.LU R9, [R1+0x574] ;  /* 0x0005740001097983 */ /* 0x000ea80000300800 */
[----:B------:R-:W2:Y:S04]  /*2e7b0*/  LDL.LU R10, [R1+0x578] ;  /* 0x00057800010a7983 */ /* 0x000ea80000300800 */
[----:B------:R-:W2:Y:S01]  /*2e7c0*/  LDL.LU R11, [R1+0x57c] ;  /* 0x00057c00010b7983 */ /* 0x000ea20000300800 */
[----:B------:R-:W-:-:S02]  /*2e7d0*/  IMAD.MOV.U32 R29, RZ, RZ, R13 ;  /* 0x000000ffff1d7224 */ /* 0x000fc400078e000d */
[----:B------:R-:W-:Y:S02]  /*2e7e0*/  IMAD.MOV.U32 R7, RZ, RZ, R14 ;  /* 0x000000ffff077224 */ /* 0x000fe400078e000e */
[----:B------:R-:W-:Y:S02]  /*2e7f0*/  IMAD.MOV.U32 R6, RZ, RZ, R15 ;  /* 0x000000ffff067224 */ /* 0x000fe400078e000f */
[----:B------:R-:W0:Y:S04]  /*2e800*/  LDSM.16.MT88.4 R12, [R28+UR5+0xc100] ;  /* 0x00c100051c0c783b */ /* 0x000e280008004200 */
[----:B--2---:R-:W-:Y:S04]  /*2e810*/  STL.64 [R1+0x2310], R10 ;  /* 0x0023100a01007387 */ /* 0x004fe80000100a00 */
[----:B------:R1:W-:Y:S04]  /*2e820*/  STL.64 [R1+0x2308], R8 ;  /* 0x0023080801007387 */ /* 0x0003e80000100a00 */
[----:B-1----:R-:W2:Y:S04]  /*2e830*/  LDL.LU R8, [R1+0x580] ;  /* 0x0005800001087983 */ /* 0x002ea80000300800 */
[----:B------:R-:W2:Y:S04]  /*2e840*/  LDL.LU R9, [R1+0x584] ;  /* 0x0005840001097983 */ /* 0x000ea80000300800 */
[----:B------:R-:W2:Y:S04]  /*2e850*/  LDL.LU R10, [R1+0x588] ;  /* 0x00058800010a7983 */ /* 0x000ea80000300800 */
[----:B------:R-:W2:Y:S04]  /*2e860*/  LDL.LU R11, [R1+0x58c] ;  /* 0x00058c00010b7983 */ /* 0x000ea80000300800 */
[----:B------:R-:W-:Y:S04]  /*2e870*/  STL [R1+0x22d8], R6 ;  /* 0x0022d80601007387 */ /* 0x000fe80000100800 */
[----:B------:R-:W-:Y:S04]  /*2e880*/  STL [R1+0x22d4], R7 ;  /* 0x0022d40701007387 */ /* 0x000fe80000100800 */
[----:B------:R-:W-:Y:S04]  /*2e890*/  STL [R1+0x22d0], R29 ;  /* 0x0022d01d01007387 */ /* 0x000fe80000100800 */
[----:B0-----:R-:W-:Y:S04]  /*2e8a0*/  STL.64 [R1+0x10], R12 ;  /* 0x0000100c01007387 */ /* 0x001fe80000100a00 */
[----:B------:R0:W-:Y:S04]  /*2e8b0*/  STL.64 [R1+0x18], R14 ;  /* 0x0000180e01007387 */ /* 0x0001e80000100a00 */
[----:B0-----:R-:W2:Y:S04]  /*2e8c0*/  LDL.LU.64 R14, [R1+0x2330] ;  /* 0x00233000010e7983 */ /* 0x001ea80000300a00 */
[----:B------:R-:W3:Y:S02]  /*2e8d0*/  LDL.LU.64 R12, [R1+0x2328] ;  /* 0x00232800010c7983 */ /* 0x000ee40000300a00 */
[----:B---3--:R-:W-:Y:S02]  /*2e8e0*/  HMMA.16816.F32.BF16 R24, R20, R12, R24 ;  /* 0x0000000c1418723c */ /* 0x008fe40000041818 */
[----:B--2---:R-:W-:Y:S04]  /*2e8f0*/  STL.64 [R1+0x22e8], R14 ;  /* 0x0022e80e01007387 */ /* 0x004fe80000100a00 */
[----:B------:R0:W-:-:S13]  /*2e900*/  STL.64 [R1+0x22e0], R12 ;  /* 0x0022e00c01007387 */ /* 0x0001da0000100a00 */
[----:B------:R-:W-:Y:S04]  /*2e910*/  STL.64 [R1+0xd0], R24 ;  /* 0x0000d01801007387 */ /* 0x000fe80000100a00 */
[----:B------:R-:W-:Y:S04]  /*2e920*/  STL.64 [R1+0xd8], R26 ;  /* 0x0000d81a01007387 */ /* 0x000fe80000100a00 */
[----:B------:R-:W1:Y:S04]  /*2e930*/  LDSM.16.MT88.4 R24, [R28+UR5+0xc180] ;  /* 0x00c180051c18783b */ /* 0x000e680008004200 */
[----:B0-----:R-:W2:Y:S04]  /*2e940*/  LDL.LU R12, [R1+0x510] ;  /* 0x00051000010c7983 */ /* 0x001ea80000300800 */
[----:B------:R-:W2:Y:S04]  /*2e950*/  LDL.LU R13, [R1+0x514] ;  /* 0x00051400010d7983 */ /* 0x000ea80000300800 */
[----:B------:R-:W2:Y:S04]  /*2e960*/  LDL.LU R14, [R1+0x518] ;  /* 0x00051800010e7983 */ /* 0x000ea80000300800 */
[----:B------:R-:W2:Y:S01]  /*2e970*/  LDL.LU R15, [R1+0x51c] ;  /* 0x00051c00010f7983 */ /* 0x000ea20000300800 */
[----:B-1----:R-:W-:-:S02]  /*2e980*/  IMAD.MOV.U32 R6, RZ, RZ, R25 ;  /* 0x000000ffff067224 */ /* 0x002fc400078e0019 */
[----:B------:R-:W-:Y:S01]  /*2e990*/  IMAD.MOV.U32 R7, RZ, RZ, R26 ;  /* 0x000000ffff077224 */ /* 0x000fe200078e001a */
[----:B------:R-:W-:Y:S01]  /*2e9a0*/  STL [R1], R24 ;  /* 0x0000001801007387 */ /* 0x000fe20000100800 */
[----:B------:R-:W-:-:S03]  /*2e9b0*/  IMAD.MOV.U32 R29, RZ, RZ, R27 ;  /* 0x000000ffff1d7224 */ /* 0x000fc600078e001b */
[----:B------:R-:W0:Y:S01]  /*2e9c0*/  LDSM.16.MT88.4 R24, [R28+UR5+0xc200] ;  /* 0x00c200051c18783b */ /* 0x000e220008004200 */
[----:B------:R-:W-:Y:S03]  /*2e9d0*/  HMMA.16816.F32.BF16 R20, R20, R16, R8 ;  /* 0x000000101414723c */ /* 0x000fe60000041808 */
[----:B0-----:R-:W-:Y:S04]  /*2e9e0*/  STL.64 [R1+0x2178], R26 ;  /* 0x0021781a01007387 */ /* 0x001fe80000100a00 */
[----:B------:R0:W-:Y:S02]  /*2e9f0*/  STL.64 [R1+0x2170], R24 ;  /* 0x0021701801007387 */ /* 0x0001e40000100a00 */
[----:B0-----:R-:W-:-:S02]  /*2ea00*/  IMAD.MOV.U32 R24, RZ, RZ, R0 ;  /* 0x000000ffff187224 */ /* 0x001fc400078e0000 */
[----:B------:R-:W-:Y:S01]  /*2ea10*/  IMAD.MOV.U32 R25, RZ, RZ, R2 ;  /* 0x000000ffff197224 */ /* 0x000fe200078e0002 */
[----:B------:R-:W3:Y:S04]  /*2ea20*/  LDL.LU R0, [R1+0x2324] ;  /* 0x0023240001007983 */ /* 0x000ee80000300800 */
[----:B------:R-:W2:Y:S01]  /*2ea30*/  LDL.LU R2, [R1+0x2320] ;  /* 0x0023200001027983 */ /* 0x000ea20000300800 */
[----:B------:R-:W-:Y:S02]  /*2ea40*/  IMAD.MOV.U32 R26, RZ, RZ, R3 ;  /* 0x000000ffff1a7224 */ /* 0x000fe400078e0003 */
[----:B------:R-:W-:Y:S01]  /*2ea50*/  IMAD.MOV.U32 R27, RZ, RZ, R19 ;  /* 0x000000ffff1b7224 */ /* 0x000fe200078e0013 */
[----:B------:R-:W2:Y:S04]  /*2ea60*/  LDL.LU R3, [R1+0x231c] ;  /* 0x00231c0001037983 */ /* 0x000ea80000300800 */
[----:B------:R-:W2:Y:S04]  /*2ea70*/  LDL.LU R19, [R1+0x2318] ;  /* 0x0023180001137983 */ /* 0x000ea80000300800 */
[----:B------:R-:W2:Y:S04]  /*2ea80*/  LDL.LU.64 R10, [R1+0x2310] ;  /* 0x00231000010a7983 */ /* 0x000ea80000300a00 */
[----:B------:R-:W2:Y:S04]  /*2ea90*/  LDL.LU.64 R8, [R1+0x2308] ;  /* 0x0023080001087983 */ /* 0x000ea80000300a00 */
[----:B------:R-:W-:Y:S04]  /*2eaa0*/  STL.64 [R1+0xc0], R20 ;  /* 0x0000c01401007387 */ /* 0x000fe80000100a00 */
[----:B------:R-:W-:Y:S04]  /*2eab0*/  STL.64 [R1+0xc8], R22 ;  /* 0x0000c81601007387 */ /* 0x000fe80000100a00 */
[----:B------:R-:W0:Y:S04]  /*2eac0*/  LDSM.16.MT88.4 R20, [R28+UR5+0xc280] ;  /* 0x00c280051c14783b */ /* 0x000e280008004200 */
[----:B0-----:R-:W-:Y:S04]  /*2ead0*/  STL.64 [R1+0x2138], R22 ;  /* 0x0021381601007387 */ /* 0x001fe80000100a00 */
[----:B------:R0:W-:Y:S04]  /*2eae0*/  STL.64 [R1+0x2130], R20 ;  /* 0x0021301401007387 */ /* 0x0001e80000100a00 */
[----:B0-----:R-:W3:Y:S04]  /*2eaf0*/  LDL.LU R20, [R1+0x4c0] ;  /* 0x0004c00001147983 */ /* 0x001ee80000300800 */
[----:B------:R-:W3:Y:S04]  /*2eb00*/  LDL.LU R21, [R1+0x4c4] ;  /* 0x0004c40001157983 */ /* 0x000ee80000300800 */
[----:B------:R-:W3:Y:S01]  /*2eb10*/  LDL.LU R22, [R1+0x4c8] ;  /* 0x0004c80001167983 */ /* 0x000ee20000300800 */
[----:B----4-:R-:W-:-:S03]  /*2eb20*/  IMAD.MOV.U32 R23, RZ, RZ, R18 ;  /* 0x000000ffff177224 */ /* 0x010fc600078e0012 */
[----:B------:R-:W4:Y:S01]  /*2eb30*/  LDL.LU R18, [R1+0x2300] ;  /* 0x0023000001127983 */ /* 0x000f220000300800 */
        /* <DEDUP_REMOVED lines=12> */
[----:B------:R0:W-:Y:S01]  /*2ec00*/  STL.64 [R1+0x2290], R10 ;  /* 0x0022900a01007387 */ /* 0x0001e20000100a00 */
[----:B------:R-:W-:-:S03]  /*2ec10*/  IMAD.MOV.U32 R8, RZ, RZ, R19 ;  /* 0x000000ffff087224 */ /* 0x000fc600078e0013 */
[----:B------:R-:W4:Y:S01]  /*2ec20*/  LDL.LU R19, [R1+0x22dc] ;  /* 0x0022dc0001137983 */ /* 0x000f220000300800 */
[----:B------:R-:W-:Y:S02]  /*2ec30*/  IMAD.MOV.U32 R9, RZ, RZ, R3 ;  /* 0x000000ffff097224 */ /* 0x000fe400078e0003 */
[----:B0-----:R-:W-:Y:S02]  /*2ec40*/  IMAD.MOV.U32 R10, RZ, RZ, R2 ;  /* 0x000000ffff0a7224 */ /* 0x001fe400078e0002 */
[----:B---3--:R-:W-:-:S07]  /*2ec50*/  IMAD.MOV.U32 R11, RZ, RZ, R0 ;  /* 0x000000ffff0b7224 */ /* 0x008fce00078e0000 */
[----:B--2---:R-:W-:-:S15]  /*2ec60*/  HMMA.16816.F32.BF16 R8, R24, R12, R8 ;  /* 0x0000000c1808723c */ /* 0x004fde0000041808 */
[----:B------:R-:W-:-:S04]  /*2ec70*/  NOP ;  /* 0x0000000000007918 */ /* 0x000fc80000000000 */
[----:B------:R0:W-:Y:S04]  /*2ec80*/  STL.64 [R1+0x90], R8 ;  /* 0x0000900801007387 */ /* 0x0001e80000100a00 */
[----:B------:R-:W-:Y:S04]  /*2ec90*/  STL.64 [R1+0x2288], R14 ;  /* 0x0022880e01007387 */ /* 0x000fe80000100a00 */
[----:B------:R-:W1:Y:S01]  /*2eca0*/  LDSM.16.MT88.4 R12, [R28+UR5+0xc300] ;  /* 0x00c300051c0c783b */ /* 0x000e620008004200 */
[----:B------:R-:W-:Y:S02]  /*2ecb0*/  IMAD.MOV.U32 R0, RZ, RZ, R10 ;  /* 0x000000ffff007224 */ /* 0x000fe400078e000a */
[----:B------:R-:W-:-:S02]  /*2ecc0*/  IMAD.MOV.U32 R3, RZ, RZ, R11 ;  /* 0x000000ffff037224 */ /* 0x000fc400078e000b */
[----:B0-----:R-:W-:Y:S03]  /*2ecd0*/  HMMA.16816.F32.BF16 R8, R24, R16, R20 ;  /* 0x000000101808723c */ /* 0x001fe60000041814 */
[----:B------:R-:W-:Y:S04]  /*2ece0*/  STL [R1+0x20d4], R3 ;  /* 0x0020d40301007387 */ /* 0x000fe80000100800 */
[----:B------:R-:W-:-:S12]  /*2ecf0*/  STL [R1+0x20d0], R0 ;  /* 0x0020d00001007387 */ /* 0x000fd80000100800 */
[----:B------:R-:W-:Y:S04]  /*2ed00*/  STL.64 [R1+0x80], R8 ;  /* 0x0000800801007387 */ /* 0x000fe80000100a00 */
[----:B-1----:R-:W-:Y:S04]  /*2ed10*/  STL.64 [R1+0x70], R12 ;  /* 0x0000700c01007387 */ /* 0x002fe80000100a00 */
[----:B------:R-:W-:Y:S04]  /*2ed20*/  STL.64 [R1+0x78], R14 ;  /* 0x0000780e01007387 */ /* 0x000fe80000100a00 */
[----:B------:R-:W-:Y:S04]  /*2ed30*/  STL [R1+0x88], R10 ;  /* 0x0000880a01007387 */ /* 0x000fe80000100800 */
[----:B----4-:R-:W-:Y:S04]  /*2ed40*/  STL.64 [R1+0x2280], R18 ;  /* 0x0022801201007387 */ /* 0x010fe80000100a00 */
[----:B------:R-:W2:Y:S04]  /*2ed50*/  LDL.LU R20, [R1+0x220] ;  /* 0x0002200001147983 */ /* 0x000ea80000300800 */
[----:B------:R-:W2:Y:S04]  /*2ed60*/  LDL.LU R21, [R1+0x224] ;  /* 0x0002240001157983 */ /* 0x000ea80000300800 */
[----:B------:R-:W3:Y:S04]  /*2ed70*/  LDL.LU R22, [R1+0x228] ;  /* 0x0002280001167983 */ /* 0x000ee80000300800 */
[----:B------:R-:W3:Y:S04]  /*2ed80*/  LDL.LU R23, [R1+0x22c] ;  /* 0x00022c0001177983 */ /* 0x000ee80000300800 */
[----:B------:R-:W4:Y:S01]  /*2ed90*/  LDL.LU R24, [R1] ;  /* 0x0000000001187983 */ /* 0x000f220000300800 */
[----:B------:R-:W-:-:S02]  /*2eda0*/  IMAD.MOV.U32 R26, RZ, RZ, R7 ;  /* 0x000000ffff1a7224 */ /* 0x000fc400078e0007 */
[----:B------:R-:W-:Y:S02]  /*2edb0*/  IMAD.MOV.U32 R27, RZ, RZ, R29 ;  /* 0x000000ffff1b7224 */ /* 0x000fe400078e001d */
[----:B------:R-:W-:Y:S02]  /*2edc0*/  IMAD.MOV.U32 R25, RZ, RZ, R6 ;  /* 0x000000ffff197224 */ /* 0x000fe400078e0006 */
[----:B------:R-:W2:Y:S04]  /*2edd0*/  LDL.LU R6, [R1+0x22d8] ;  /* 0x0022d80001067983 */ /* 0x000ea80000300800 */
        /* <DEDUP_REMOVED lines=24> */
[----:B------:R-:W2:Y:S04]  /*2ef60*/  LDL.LU R26, [R1+0x18] ;  /* 0x00001800011a7983 */ /* 0x000ea80000300800 */
[----:B------:R-:W2:Y:S04]  /*2ef70*/  LDL.LU R27, [R1+0x1c] ;  /* 0x00001c00011b7983 */ /* 0x000ea80000300800 */
[----:B--2---:R-:W-:Y:S04]  /*2ef80*/  STL.64 [R1+0x2218], R26 ;  /* 0x0022181a01007387 */ /* 0x004fe80000100a00 */
[----:B----4-:R-:W-:Y:S04]  /*2ef90*/  STL.64 [R1+0x2210], R24 ;  /* 0x0022101801007387 */ /* 0x010fe80000100a00 */
[----:B---3--:R-:W-:Y:S04]  /*2efa0*/  STL.64 [R1+0x2188], R22 ;  /* 0x0021881601007387 */ /* 0x008fe80000100a00 */
[----:B------:R0:W-:Y:S04]  /*2efb0*/  STL.64 [R1+0x2180], R20 ;  /* 0x0021801401007387 */ /* 0x0001e80000100a00 */
        /* <DEDUP_REMOVED lines=22> */
[----:B------:R-:W4:Y:S01]  /*2f120*/  LDL.LU R24, [R1+0x20] ;  /* 0x0000200001187983 */ /* 0x000f220000300800 */
        /* <DEDUP_REMOVED lines=30> */
[----:B------:R-:W4:Y:S01]  /*2f310*/  LDL.LU R7, [R1+0x22bc] ;  /* 0x0022bc0001077983 */ /* 0x000f220000300800 */
[----:B------:R-:W-:-:S03]  /*2f320*/  IMAD.MOV.U32 R27, RZ, RZ, R29 ;  /* 0x000000ffff1b7224 */ /* 0x000fc600078e001d */
[----:B------:R-:W4:Y:S04]  /*2f330*/  LDL.LU R29, [R1+0x22b8] ;  /* 0x0022b800011d7983 */ /* 0x000f280000300800 */
[----:B---3--:R-:W-:Y:S04]  /*2f340*/  STL.64 [R1+0x2208], R22 ;  /* 0x0022081601007387 */ /* 0x008fe80000100a00 */
[----:B--2---:R0:W-:Y:S04]  /*2f350*/  STL.64 [R1+0x2200], R20 ;  /* 0x0022001401007387 */ /* 0x0041e80000100a00 */
[----:B0-----:R-:W2:Y:S04]  /*2f360*/  LDL.LU R20, [R1+0x460] ;  /* 0x0004600001147983 */ /* 0x001ea80000300800 */
[----:B------:R-:W2:Y:S01]  /*2f370*/  LDL.LU R21, [R1+0x464] ;  /* 0x0004640001157983 */ /* 0x000ea20000300800 */
[----:B----4-:R-:W-:-:S02]  /*2f380*/  IMAD.MOV.U32 R22, RZ, RZ, R6 ;  /* 0x000000ffff167224 */ /* 0x010fc400078e0006 */
[----:B------:R-:W-:Y:S01]  /*2f390*/  IMAD.MOV.U32 R23, RZ, RZ, R7 ;  /* 0x000000ffff177224 */ /* 0x000fe200078e0007 */
        /* <DEDUP_REMOVED lines=11> */
[----:B------:R-:W3:Y:S01]  /*2f450*/  LDL.LU R9, [R1+0x4f4] ;  /* 0x0004f40001097983 */ /* 0x000ee20000300800 */
[----:B------:R-:W-:-:S03]  /*2f460*/  IMAD.MOV.U32 R2, RZ, RZ, R11 ;  /* 0x000000ffff027224 */ /* 0x000fc600078e000b */
[----:B------:R-:W3:Y:S04]  /*2f470*/  LDL.LU R10, [R1+0x4f8] ;  /* 0x0004f800010a7983 */ /* 0x000ee80000300800 */
[----:B------:R-:W3:Y:S04]  /*2f480*/  LDL.LU R11, [R1+0x4fc] ;  /* 0x0004fc00010b7983 */ /* 0x000ee80000300800 */
[----:B------:R-:W-:Y:S04]  /*2f490*/  STL.64 [R1+0x2228], R22 ;  /* 0x0022281601007387 */ /* 0x000fe80000100a00 */
[----:B--2---:R0:W-:Y:S04]  /*2f4a0*/  STL.64 [R1+0x2220], R20 ;  /* 0x0022201401007387 */ /* 0x0041e80000100a00 */
[----:B0-----:R-:W2:Y:S04]  /*2f4b0*/  LDL.LU R20, [R1+0x470] ;  /* 0x0004700001147983 */ /* 0x001ea80000300800 */
[----:B------:R-:W2:Y:S04]  /*2f4c0*/  LDL.LU R21, [R1+0x474] ;  /* 0x0004740001157983 */ /* 0x000ea80000300800 */
[----:B------:R-:W2:Y:S01]  /*2f4d0*/  LDL.LU R22, [R1+0x478] ;  /* 0x0004780001167983 */ /* 0x000ea20000300800 */
[----:B------:R-:W-:-:S03]  /*2f4e0*/  IMAD.MOV.U32 R23, RZ, RZ, R29 ;  /* 0x000000ffff177224 */ /* 0x000fc600078e001d */
[----:B------:R-:W3:Y:S04]  /*2f4f0*/  LDL.LU R29, [R1+0x22ac] ;  /* 0x0022ac00011d7983 */ /* 0x000ee80000300800 */
[----:B--2---:R-:W-:Y:S04]  /*2f500*/  STL.64 [R1+0x2238], R22 ;  /* 0x0022381601007387 */ /* 0x004fe80000100a00 */
[----:B------:R0:W-:Y:S04]  /*2f510*/  STL.64 [R1+0x2230], R20 ;  /* 0x0022301401007387 */ /* 0x0001e80000100a00 */
[----:B0-----:R-:W2:Y:S04]  /*2f520*/  LDL.LU R20, [R1+0x480] ;  /* 0x0004800001147983 */ /* 0x001ea80000300800 */
[----:B------:R-:W2:Y:S01]  /*2f530*/  LDL.LU R21, [R1+0x484] ;  /* 0x0004840001157983 */ /* 0x000ea20000300800 */
[----:B----4-:R-:W-:-:S02]  /*2f540*/  IMAD.MOV.U32 R22, RZ, RZ, R7 ;  /* 0x000000ffff167224 */ /* 0x010fc400078e0007 */
[----:B---3--:R-:W-:Y:S01]  /*2f550*/  IMAD.MOV.U32 R23, RZ, RZ, R6 ;  /* 0x000000ffff177224 */ /* 0x008fe200078e0006 */
[----:B------:R-:W3:Y:S04]  /*2f560*/  LDL.LU R7, [R1+0x22a8] ;  /* 0x0022a80001077983 */ /* 0x000ee80000300800 */
[----:B------:R-:W4:Y:S04]  /*2f570*/  LDL.LU R6, [R1+0x22a4] ;  /* 0x0022a40001067983 */ /* 0x000f280000300800 */
[----:B------:R-:W-:Y:S04]  /*2f580*/  STL.64 [R1+0x2248], R22 ;  /* 0x0022481601007387 */ /* 0x000fe80000100a00 */
[----:B--2---:R0:W-:Y:S04]  /*2f590*/  STL.64 [R1+0x2240], R20 ;  /* 0x0022401401007387 */ /* 0x0041e80000100a00 */
[----:B0-----:R-:W2:Y:S04]  /*2f5a0*/  LDL.LU R20, [R1+0x490] ;  /* 0x0004900001147983 */ /* 0x001ea80000300800 */
[----:B------:R-:W2:Y:S04]  /*2f5b0*/  LDL.LU R21, [R1+0x494] ;  /* 0x0004940001157983 */ /* 0x000ea80000300800 */
[----:B------:R-:W2:Y:S01]  /*2f5c0*/  LDL.LU R22, [R1+0x498] ;  /* 0x0004980001167983 */ /* 0x000ea20000300800 */
[----:B------:R-:W-:-:S03]  /*2f5d0*/  IMAD.MOV.U32 R23, RZ, RZ, R29 ;  /* 0x000000ffff177224 */ /* 0x000fc600078e001d */
[----:B------:R-:W3:Y:S04]  /*2f5e0*/  LDL.LU R29, [R1+0x22a0] ;  /* 0x0022a000011d7983 */ /* 0x000ee80000300800 */
[----:B--2---:R4:W-:Y:S04]  /*2f5f0*/  STL.64 [R1+0x2258], R22 ;  /* 0x0022581601007387 */ /* 0x0049e80000100a00 */
[----:B------:R0:W-:Y:S01]  /*2f600*/  STL.64 [R1+0x2250], R20 ;  /* 0x0022501401007387 */ /* 0x0001e20000100a00 */
[----:B----4-:R-:W-:-:S03]  /*2f610*/  IMAD.MOV.U32 R22, RZ, RZ, R6 ;  /* 0x000000ffff167224 */ /* 0x010fc600078e0006 */
[----:B0-----:R-:W2:Y:S04]  /*2f620*/  LDL.LU R20, [R1+0x4a0] ;  /* 0x0004a00001147983 */ /* 0x001ea80000300800 */
[----:B------:R-:W2:Y:S04]  /*2f630*/  LDL.LU R21, [R1+0x4a4] ;  /* 0x0004a40001157983 */ /* 0x000ea80000300800 */
[----:B------:R-:W4:Y:S01]  /*2f640*/  LDL.LU R6, [R1+0x229c] ;  /* 0x00229c0001067983 */ /* 0x000f220000300800 */
[----:B---3--:R-:W-:-:S03]  /*2f650*/  IMAD.MOV.U32 R23, RZ, RZ, R7 ;  /* 0x000000ffff177224 */ /* 0x008fc600078e0007 */
[----:B------:R-:W4:Y:S04]  /*2f660*/  LDL.LU R7, [R1+0x2298] ;  /* 0x0022980001077983 */ /* 0x000f280000300800 */
[----:B------:R-:W-:Y:S01]  /*2f670*/  STL.64 [R1+0x2278], R22 ;  /* 0x0022781601007387 */ /* 0x000fe20000100a00 */
[----:B----4-:R-:W-:Y:S03]  /*2f680*/  HMMA.16816.F32.BF16 R8, R24, R6, R8 ;  /* 0x000000061808723c */ /* 0x010fe60000041808 */
[----:B--2---:R0:W-:Y:S04]  /*2f690*/  STL.64 [R1+0x2270], R20 ;  /* 0x0022701401007387 */ /* 0x0041e80000100a00 */
[----:B0-----:R-:W2:Y:S04]  /*2f6a0*/  LDL.LU R20, [R1+0x4b0] ;  /* 0x0004b00001147983 */ /* 0x001ea80000300800 */
[----:B------:R-:W2:Y:S04]  /*2f6b0*/  LDL.LU R21, [R1+0x4b4] ;  /* 0x0004b40001157983 */ /* 0x000ea80000300800 */
[----:B------:R-:W2:Y:S04]  /*2f6c0*/  LDL.LU R22, [R1+0x4b8] ;  /* 0x0004b80001167983 */ /* 0x000ea80000300800 */
[----:B------:R-:W-:Y:S04]  /*2f6d0*/  STL [R1+0x20d8], R2 ;  /* 0x0020d80201007387 */ /* 0x000fe80000100800 */
[----:B------:R-:W-:Y:S04]  /*2f6e0*/  STL.64 [R1+0x5e0], R8 ;  /* 0x0005e00801007387 */ /* 0x000fe80000100a00 */
[----:B------:R0:W-:Y:S04]  /*2f6f0*/  STL.64 [R1+0x5e8], R10 ;  /* 0x0005e80a01007387 */ /* 0x0001e80000100a00 */
[----:B0-----:R-:W3:Y:S01]  /*2f700*/  LDL.LU.64 R10, [R1+0x2290] ;  /* 0x00229000010a7983 */ /* 0x001ee20000300a00 */
[----:B------:R-:W-:-:S02]  /*2f710*/  IMAD.MOV.U32 R23, RZ, RZ, R29 ;  /* 0x000000ffff177224 */ /* 0x000fc400078e001d */
[----:B------:R-:W-:-:S05]  /*2f720*/  IMAD.MOV.U32 R29, RZ, RZ, R8 ;  /* 0x000000ffff1d7224 */ /* 0x000fca00078e0008 */
[----:B------:R-:W-:Y:S01]  /*2f730*/  STL [R1+0x1cf8], R29 ;  /* 0x001cf81d01007387 */ /* 0x000fe20000100800 */
[----:B---3--:R-:W-:-:S15]  /*2f740*/  HMMA.16816.F32.BF16 R12, R24, R10, R12 ;  /* 0x0000000a180c723c */ /* 0x008fde000004180c */
        /* <DEDUP_REMOVED lines=8> */
[----:B0-----:R-:W2:Y:S02]  /*2f7d0*/  LDL.LU.64 R18, [R1+0x2280] ;  /* 0x0022800001127983 */ /* 0x001ea40000300a00 */
        /* <DEDUP_REMOVED lines=104> */
[----:B------:R-:W2:Y:S04]  /*2fe60*/  LDL.LU.64 R20, [R1+0x2140] ;  /* 0x0021400001147983 */ /* 0x000ea80000300a00 */
[----:B------:R0:W-:Y:S04]  /*2fe70*/  STL.64 [R1+0x2120], R14 ;  /* 0x0021200e01007387 */ /* 0x0001e80000100a00 */
[----:B------:R-:W4:Y:S04]  /*2fe80*/  LDL.LU R12, [R1+0x1e0] ;  /* 0x0001e000010c7983 */ /* 0x000f280000300800 */
[----:B------:R-:W4:Y:S04]  /*2fe90*/  LDL.LU R13, [R1+0x1e4] ;  /* 0x0001e400010d7983 */ /* 0x000f280000300800 */
[----:B0-----:R-:W4:Y:S04]  /*2fea0*/  LDL.LU R14, [R1+0x1e8] ;  /* 0x0001e800010e7983 */ /* 0x001f280000300800 */
[----:B------:R-:W4:Y:S01]  /*2feb0*/  LDL.LU R15, [R1+0x1ec] ;  /* 0x0001ec00010f7983 */ /* 0x000f220000300800 */
[----:B--2---:R-:W-:Y:S03]  /*2fec0*/  HMMA.16816.F32.BF16 R24, R24, R18, R20 ;  /* 0x000000121818723c */ /* 0x004fe60000041814 */
[----:B------:R-:W3:Y:S04]  /*2fed0*/  LDL.LU.64 R22, [R1+0x2138] ;  /* 0x0021380001167983 */ /* 0x000ee80000300a00 */
[----:B------:R-:W3:-:S12]  /*2fee0*/  LDL.LU.64 R20, [R1+0x2130] ;  /* 0x0021300001147983 */ /* 0x000ed80000300a00 */
[----:B------:R0:W-:Y:S04]  /*2fef0*/  STL.64 [R1+0x220], R24 ;  /* 0x0002201801007387 */ /* 0x0001e80000100a00 */
[----:B------:R1:W-:Y:S04]  /*2ff00*/  STL.64 [R1+0x228], R26 ;  /* 0x0002281a01007387 */ /* 0x0003e80000100a00 */
[----:B0-----:R-:W2:Y:S04]  /*2ff10*/  LDL.LU R24, [R1+0x60] ;  /* 0x0000600001187983 */ /* 0x001ea80000300800 */
[----:B------:R-:W2:Y:S04]  /*2ff20*/  LDL.LU R25, [R1+0x64] ;  /* 0x0000640001197983 */ /* 0x000ea80000300800 */
[----:B-1----:R-:W2:Y:S04]  /*2ff30*/  LDL.LU R26, [R1+0x68] ;  /* 0x00006800011a7983 */ /* 0x002ea80000300800 */
[----:B------:R-:W2:Y:S01]  /*2ff40*/  LDL.LU R27, [R1+0x6c] ;  /* 0x00006c00011b7983 */ /* 0x000ea20000300800 */
[----:B---3--:R-:W-:-:S15]  /*2ff50*/  HMMA.16816.F32.BF16 R8, R20, R6, R8 ;  /* 0x000000061408723c */ /* 0x008fde0000041808 */
[----:B------:R-:W-:-:S04]  /*2ff60*/  NOP ;  /* 0x0000000000007918 */ /* 0x000fc80000000000 */
[----:B------:R-:W-:Y:S04]  /*2ff70*/  STL.64 [R1+0x570], R8 ;  /* 0x0005700801007387 */ /* 0x000fe80000100a00 */
[----:B------:R0:W-:Y:S04]  /*2ff80*/  STL.64 [R1+0x578], R10 ;  /* 0x0005780a01007387 */ /* 0x0001e80000100a00 */
[----:B0-----:R-:W4:Y:S02]  /*2ff90*/  LDL.LU.64 R10, [R1+0x2128] ;  /* 0x00212800010a7983 */ /* 0x001f240000300a00 */
[----:B----4-:R-:W-:-:S15]  /*2ffa0*/  HMMA.16816.F32.BF16 R12, R20, R10, R12 ;  /* 0x0000000a140c723c */ /* 0x010fde000004180c */
[----:B------:R-:W-:-:S04]  /*2ffb0*/  NOP ;  /* 0x0000000000007918 */ /* 0x000fc80000000000 */
[----:B------:R-:W-:Y:S04]  /*2ffc0*/  STL.64 [R1+0x480], R12 ;  /* 0x0004800c01007387 */ /* 0x000fe80000100a00 */
[----:B------:R0:W-:Y:S04]  /*2ffd0*/  STL.64 [R1+0x488], R14 ;  /* 0x0004880e01007387 */ /* 0x0001e80000100a00 */
[----:B0-----:R-:W3:Y:S04]  /*2ffe0*/  LDL.LU.64 R14, [R1+0x2120] ;  /* 0x00212000010e7983 */ /* 0x001ee80000300a00 */
[----:B------:R0:W-:Y:S04]  /*2fff0*/  STL.64 [R1+0x2108], R10 ;  /* 0x0021080a01007387 */ /* 0x0001e80000100a00 */
[----:B------:R-:W4:Y:S04]  /*30000*/  LDL.LU R8, [R1+0x1b0] ;  /* 0x0001b00001087983 */ /* 0x000f280000300800 */
[----:B------:R-:W4:Y:S04]  /*30010*/  LDL.LU R9, [R1+0x1b4] ;  /* 0x0001b40001097983 */ /* 0x000f280000300800 */
[----:B0-----:R-:W2:Y:S04]  /*30020*/  LDL.LU R10, [R1+0x1b8] ;  /* 0x0001b800010a7983 */ /* 0x001ea80000300800 */
[----:B------:R-:W2:Y:S04]  /*30030*/  LDL.LU R11, [R1+0x1bc] ;  /* 0x0001bc00010b7983 */ /* 0x000ea80000300800 */
[----:B--2---:R-:W-:Y:S04]  /*30040*/  STL.64 [R1+0x2118], R10 ;  /* 0x0021180a01007387 */ /* 0x004fe80000100a00 */
[----:B----4-:R0:W-:Y:S04]  /*30050*/  STL.64 [R1+0x2110], R8 ;  /* 0x0021100801007387 */ /* 0x0101e80000100a00 */
[----:B0-----:R-:W2:Y:S04]  /*30060*/  LDL.LU R8, [R1+0x1c0] ;  /* 0x0001c00001087983 */ /* 0x001ea80000300800 */
[----:B------:R-:W2:Y:S04]  /*30070*/  LDL.LU R9, [R1+0x1c4] ;  /* 0x0001c40001097983 */ /* 0x000ea80000300800 */
[----:B------:R-:W2:Y:S04]  /*30080*/  LDL.LU R10, [R1+0x1c8] ;  /* 0x0001c800010a7983 */ /* 0x000ea80000300800 */
[----:B------:R-:W2:Y:S04]  /*30090*/  LDL.LU R11, [R1+0x1cc] ;  /* 0x0001cc00010b7983 */ /* 0x000ea80000300800 */
[----:B---3--:R-:W-:Y:S01]  /*300a0*/  STL.64 [R1+0x2100], R14 ;  /* 0x0021000e01007387 */ /* 0x008fe20000100a00 */
[----:B--2---:R-:W-:-:S15]  /*300b0*/  HMMA.16816.F32.BF16 R8, R20, R14, R8 ;  /* 0x0000000e1408723c */ /* 0x004fde0000041808 */
[----:B------:R-:W-:-:S04]  /*300c0*/  NOP ;  /* 0x0000000000007918 */ /* 0x000fc80000000000 */
[----:B------:R-:W-:Y:S04]  /*300d0*/  STL.64 [R1+0x1e0], R8 ;  /* 0x0001e00801007387 */ /* 0x000fe80000100a00 */
[----:B------:R0:W-:Y:S04]  /*300e0*/  STL.64 [R1+0x1e8], R10 ;  /* 0x0001e80a01007387 */ /* 0x0001e80000100a00 */
[----:B------:R-:W2:Y:S01]  /*300f0*/  LDL.LU R12, [R1+0x200] ;  /* 0x00020000010c7983 */ /* 0x000ea20000300800 */
[----:B0-----:R-:W-:-:S15]  /*30100*/  HMMA.16816.F32.BF16 R8, R20, R18, R24 ;  /* 0x000000121408723c */ /* 0x001fde0000041818 */
[----:B------:R-:W-:-:S04]  /*30110*/  NOP ;  /* 0x0000000000007918 */ /* 0x000fc80000000000 */
[----:B------:R-:W-:Y:S04]  /*30120*/  STL.64 [R1+0x210], R8 ;  /* 0x0002100801007387 */ /* 0x000fe80000100a00 */
[----:B------:R-:W-:Y:S04]  /*30130*/  STL.64 [R1+0x218], R10 ;  /* 0x0002180a01007387 */ /* 0x000fe80000100a00 */
[----:B------:R-:W2:Y:S04]  /*30140*/  LDL.LU R13, [R1+0x204] ;  /* 0x00020400010d7983 */ /* 0x000ea80000300800 */
[----:B------:R-:W2:Y:S04]  /*30150*/  LDL.LU R14, [R1+0x208] ;  /* 0x00020800010e7983 */ /* 0x000ea80000300800 */
[----:B------:R-:W2:Y:S04]  /*30160*/  LDL.LU R15, [R1+0x20c] ;  /* 0x00020c00010f7983 */ /* 0x000ea80000300800 */
[----:B------:R-:W3:Y:S04]  /*30170*/  LDL R23, [R1+0x1cf0] ;  /* 0x001cf00001177983 */ /* 0x000ee80000100800 */
[----:B------:R-:W4:Y:S04]  /*30180*/  LDL.LU R24, [R1+0x290] ;  /* 0x0002900001187983 */ /* 0x000f280000300800 */
[----:B------:R-:W4:Y:S04]  /*30190*/  LDL.LU R25, [R1+0x294] ;  /* 0x0002940001197983 */ /* 0x000f280000300800 */
[----:B------:R-:W2:Y:S04]  /*301a0*/  LDL.LU R26, [R1+0x298] ;  /* 0x00029800011a7983 */ /* 0x000ea80000300800 */
[----:B------:R-:W2:Y:S04]  /*301b0*/  LDL.LU R27, [R1+0x29c] ;  /* 0x00029c00011b7983 */ /* 0x000ea80000300800 */
[----:B------:R-:W0:Y:S02]  /*301c0*/  LDSM.16.MT88.4 R8, [R28+UR5+0xc380] ;  /* 0x00c380051c08783b */ /* 0x000e240008004200 */
[----:B0-----:R-:W-:-:S02]  /*301d0*/  IMAD.MOV.U32 R3, RZ, RZ, R8 ;  /* 0x000000ffff037224 */ /* 0x001fc400078e0008 */
[----:B------:R-:W-:Y:S02]  /*301e0*/  IMAD.MOV.U32 R0, RZ, RZ, R9 ;  /* 0x000000ffff007224 */ /* 0x000fe400078e0009 */
[----:B------:R-:W-:Y:S02]  /*301f0*/  IMAD.MOV.U32 R5, RZ, RZ, R10 ;  /* 0x000000ffff057224 */ /* 0x000fe400078e000a */
[----:B------:R-:W-:Y:S02]  /*30200*/  IMAD.MOV.U32 R4, RZ, RZ, R11 ;  /* 0x000000ffff047224 */ /* 0x000fe400078e000b */
[----:B---3--:R-:W0:Y:S04]  /*30210*/  LDSM.16.MT88.4 R8, [R23+UR5+0xc000] ;  /* 0x00c000051708783b */ /* 0x008e280008004200 */
[----:B--2---:R-:W-:Y:S04]  /*30220*/  STL.64 [R1+0x20f8], R26 ;  /* 0x0020f81a01007387 */ /* 0x004fe80000100a00 */
[----:B----4-:R1:W-:Y:S04]  /*30230*/  STL.64 [R1+0x20f0], R24 ;  /* 0x0020f01801007387 */ /* 0x0103e80000100a00 */
[----:B-1----:R-:W2:Y:S04]  /*30240*/  LDL.LU.64 R24, [R1+0x70] ;  /* 0x0000700001187983 */ /* 0x002ea80000300a00 */
[----:B------:R-:W2:Y:S04]  /*30250*/  LDL.LU.64 R26, [R1+0x78] ;  /* 0x00007800011a7983 */ /* 0x000ea80000300a00 */
[----:B------:R-:W-:Y:S04]  /*30260*/  STL [R1+0x20e8], R4 ;  /* 0x0020e80401007387 */ /* 0x000fe80000100800 */
[----:B------:R-:W-:Y:S04]  /*30270*/  STL [R1+0x20e4], R5 ;  /* 0x0020e40501007387 */ /* 0x000fe80000100800 */
[----:B------:R-:W-:Y:S04]  /*30280*/  STL [R1+0x20e0], R0 ;  /* 0x0020e00001007387 */ /* 0x000fe80000100800 */
[----:B------:R-:W-:Y:S04]  /*30290*/  STL [R1+0x20dc], R3 ;  /* 0x0020dc0301007387 */ /* 0x000fe80000100800 */
[----:B------:R-:W-:Y:S04]  /*302a0*/  STL [R1+0x1cfc], R28 ;  /* 0x001cfc1c01007387 */ /* 0x000fe80000100800 */
[----:B0-----:R-:W-:Y:S04]  /*302b0*/  STL.64 [R1+0x50], R8 ;  /* 0x0000500801007387 */ /* 0x001fe80000100a00 */
[----:B------:R0:W-:Y:S01]  /*302c0*/  STL [R1+0x58], R10 ;  /* 0x0000580a01007387 */ /* 0x0001e20000100800 */
[----:B------:R-:W-:-:S03]  /*302d0*/  IMAD.MOV.U32 R2, RZ, RZ, R11 ;  /* 0x000000ffff027224 */ /* 0x000fc600078e000b */
[----:B0-----:R-:W2:Y:S04]  /*302e0*/  LDL.LU.64 R10, [R1+0x2118] ;  /* 0x00211800010a7983 */ /* 0x001ea80000300a00 */
[----:B------:R-:W2:Y:S04]  /*302f0*/  LDL.LU.64 R8, [R1+0x2110] ;  /* 0x0021100001087983 */ /* 0x000ea80000300a00 */
[----:B------:R-:W-:Y:S01]  /*30300*/  STL [R1+0x20ec], R2 ;  /* 0x0020ec0201007387 */ /* 0x000fe20000100800 */
[----:B--2---:R-:W-:-:S15]  /*30310*/  HMMA.16816.F32.BF16 R8, R24, R6, R8 ;  /* 0x000000061808723c */ /* 0x004fde0000041808 */
[----:B------:R-:W-:-:S04]  /*30320*/  NOP ;  /* 0x0000000000007918 */ /* 0x000fc80000000000 */
[----:B------:R-:W-:Y:S04]  /*30330*/  STL.64 [R1+0x560], R8 ;  /* 0x0005600801007387 */ /* 0x000fe80000100a00 */
[----:B------:R-:W-:Y:S04]  /*30340*/  STL.64 [R1+0x568], R10 ;  /* 0x0005680a01007387 */ /* 0x000fe80000100a00 */
[----:B------:R-:W0:Y:S02]  /*30350*/  LDSM.16.MT88.4 R8, [R23+UR5+0xc080] ;  /* 0x00c080051708783b */ /* 0x000e240008004200 */
[----:B0-----:R-:W-:-:S02]  /*30360*/  IMAD.MOV.U32 R4, RZ, RZ, R8 ;  /* 0x000000ffff047224 */ /* 0x001fc400078e0008 */
[----:B------:R-:W-:Y:S02]  /*30370*/  IMAD.MOV.U32 R5, RZ, RZ, R9 ;  /* 0x000000ffff057224 */ /* 0x000fe400078e0009 */
[----:B------:R-:W-:Y:S02]  /*30380*/  IMAD.MOV.U32 R0, RZ, RZ, R10 ;  /* 0x000000ffff007224 */ /* 0x000fe400078e000a */
[----:B------:R-:W-:Y:S02]  /*30390*/  IMAD.MOV.U32 R3, RZ, RZ, R11 ;  /* 0x000000ffff037224 */ /* 0x000fe400078e000b */
[----:B------:R-:W0:Y:S02]  /*303a0*/  LDSM.16.MT88.4 R8, [R23+UR5+0xc100] ;  /* 0x00c100051708783b */ /* 0x000e240008004200 */
[----:B0-----:R-:W-:Y:S02]  /*303b0*/  IMAD.MOV.U32 R21, RZ, RZ, R10 ;  /* 0x000000ffff157224 */ /* 0x001fe400078e000a */
[----:B------:R-:W-:-:S02]  /*303c0*/  IMAD.MOV.U32 R20, RZ, RZ, R11 ;  /* 0x000000ffff147224 */ /* 0x000fc400078e000b */
[----:B------:R-:W2:Y:S01]  /*303d0*/  LDL.LU.64 R10, [R1+0x2108] ;  /* 0x00210800010a7983 */ /* 0x000ea20000300a00 */
[----:B------:R-:W-:Y:S02]  /*303e0*/  IMAD.MOV.U32 R29, RZ, RZ, R24 ;  /* 0x000000ffff1d7224 */ /* 0x000fe400078e0018 */
[----:B------:R-:W-:Y:S02]  /*303f0*/  IMAD.MOV.U32 R28, RZ, RZ, R25 ;  /* 0x000000ffff1c7224 */ /* 0x000fe400078e0019 */
[----:B------:R-:W-:Y:S02]  /*30400*/  IMAD.MOV.U32 R17, RZ, RZ, R26 ;  /* 0x000000ffff117224 */ /* 0x000fe400078e001a */
[----:B------:R-:W-:Y:S02]  /*30410*/  IMAD.MOV.U32 R16, RZ, RZ, R27 ;  /* 0x000000ffff107224 */ /* 0x000fe400078e001b */
[----:B------:R-:W-:Y:S02]  /*30420*/  IMAD.MOV.U32 R2, RZ, RZ, R8 ;  /* 0x000000ffff027224 */ /* 0x000fe400078e0008 */
[----:B------:R-:W-:Y:S01]  /*30430*/  IMAD.MOV.U32 R22, RZ, RZ, R9 ;  /* 0x000000ffff167224 */ /* 0x000fe200078e0009 */
[----:B--2---:R-:W-:Y:S01]  /*30440*/  HMMA.16816.F32.BF16 R12, R24, R10, R12 ;  /* 0x0000000a180c723c */ /* 0x004fe2000004180c */
[----:B------:R-:W0:-:S15]  /*30450*/  LDSM.16.MT88.4 R24, [R23+UR5+0xc180] ;  /* 0x00c180051718783b */ /* 0x000e1e0008004200 */
[----:B------:R-:W-:-:S03]  /*30460*/  NOP ;  /* 0x0000000000007918 */ /* 0x000fc60000000000 */
[----:B------:R-:W-:Y:S04]  /*30470*/  STL.64 [R1+0x440], R12 ;  /* 0x0004400c01007387 */ /* 0x000fe80000100a00 */
[----:B------:R1:W-:Y:S04]  /*30480*/  STL.64 [R1+0x448], R14 ;  /* 0x0004480e01007387 */ /* 0x0003e80000100a00 */
[----:B-1----:R-:W2:Y:S04]  /*30490*/  LDL.LU.64 R14, [R1+0x2100] ;  /* 0x00210000010e7983 */ /* 0x002ea80000300a00 */
[----:B0-----:R-:W-:Y:S04]  /*304a0*/  STL.64 [R1+0x20], R24 ;  /* 0x0000201801007387 */ /* 0x001fe80000100a00 */
[----:B------:R-:W-:Y:S04]  /*304b0*/  STL.64 [R1+0x28], R26 ;  /* 0x0000281a01007387 */ /* 0x000fe80000100a00 */
[----:B------:R-:W0:Y:S02]  /*304c0*/  LDSM.16.MT88.4 R24, [R23+UR5+0xc200] ;  /* 0x00c200051718783b */ /* 0x000e240008004200 */
[----:B0-----:R-:W-:-:S02]  /*304d0*/  IMAD.MOV.U32 R9, RZ, RZ, R26 ;  /* 0x000000ffff097224 */ /* 0x001fc400078e001a */
[----:B------:R-:W-:Y:S02]  /*304e0*/  IMAD.MOV.U32 R8, RZ, RZ, R27 ;  /* 0x000000ffff087224 */ /* 0x000fe400078e001b */
[----:B------:R-:W-:Y:S02]  /*304f0*/  IMAD.MOV.U32 R13, RZ, RZ, R24 ;  /* 0x000000ffff0d7224 */ /* 0x000fe400078e0018 */
[----:B------:R-:W-:Y:S01]  /*30500*/  IMAD.MOV.U32 R12, RZ, RZ, R25 ;  /* 0x000000ffff0c7224 */ /* 0x000fe200078e0019 */
[----:B------:R-:W3:Y:S04]  /*30510*/  LDL.LU.64 R26, [R1+0x20f8] ;  /* 0x0020f800011a7983 */ /* 0x000ee80000300a00 */
[----:B------:R-:W3:Y:S04]  /*30520*/  LDL.LU.64 R24, [R1+0x20f0] ;  /* 0x0020f00001187983 */ /* 0x000ee80000300a00 */
[----:B------:R0:W-:Y:S04]  /*30530*/  STL.64 [R1+0x20c8], R10 ;  /* 0x0020c80a01007387 */ /* 0x0001e80000100a00 */
[----:B------:R1:W-:Y:S01]  /*30540*/  STL.64 [R1+0x20c0], R8 ;  /* 0x0020c00801007387 */ /* 0x0003e20000100a00 */
[----:B0-----:R-:W-:-:S02]  /*30550*/  IMAD.MOV.U32 R10, RZ, RZ, R17 ;  /* 0x000000ffff0a7224 */ /* 0x001fc400078e0011 */
[----:B-1----:R-:W-:Y:S02]  /*30560*/  IMAD.MOV.U32 R8, RZ, RZ, R29 ;  /* 0x000000ffff087224 */ /* 0x002fe400078e001d */
[----:B------:R-:W-:Y:S02]  /*30570*/  IMAD.MOV.U32 R9, RZ, RZ, R28 ;  /* 0x000000ffff097224 */ /* 0x000fe400078e001c */
[----:B------:R-:W-:Y:S01]  /*30580*/  IMAD.MOV.U32 R11, RZ, RZ, R16 ;  /* 0x000000ffff0b7224 */ /* 0x000fe200078e0010 */
[----:B--2---:R-:W-:Y:S04]  /*30590*/  STL.64 [R1+0x20b8], R14 ;  /* 0x0020b80e01007387 */ /* 0x004fe80000100a00 */
[----:B------:R0:W-:Y:S02]  /*305a0*/  STL.64 [R1+0x20b0], R12 ;  /* 0x0020b00c01007387 */ /* 0x0001e40000100a00 */
[----:B---3--:R-:W-:-:S15]  /*305b0*/  HMMA.16816.F32.BF16 R24, R8, R14, R24 ;  /* 0x0000000e0818723c */ /* 0x008fde0000041818 */
[----:B------:R-:W-:-:S04]  /*305c0*/  NOP ;  /* 0x0000000000007918 */ /* 0x000fc80000000000 */
        /* <DEDUP_REMOVED lines=8> */
[----:B------:R-:W-:Y:S02]  /*30650*/  IMAD.MOV.U32 R28, RZ, RZ, R25 ;  /* 0x000000ffff1c7224 */ /* 0x000fe400078e0019 */
[----:B------:R-:W-:Y:S02]  /*30660*/  IMAD.MOV.U32 R17, RZ, RZ, R26 ;  /* 0x000000ffff117224 */ /* 0x000fe400078e001a */
[----:B------:R-:W-:Y:S02]  /*30670*/  IMAD.MOV.U32 R16, RZ, RZ, R27 ;  /* 0x000000ffff107224 */ /* 0x000fe400078e001b */
[----:B------:R-:W0:Y:S04]  /*30680*/  LDSM.16.MT88.4 R24, [R23+UR5+0xc300] ;  /* 0x00c300051718783b */ /* 0x000e280008004200 */
[----:B0-----:R-:W-:Y:S04]  /*30690*/  STL.64 [R1+0x1ed0], R26 ;  /* 0x001ed01a01007387 */ /* 0x001fe80000100a00 */
[----:B------:R0:W-:Y:S04]  /*306a0*/  STL.64 [R1+0x1ec8], R24 ;  /* 0x001ec81801007387 */ /* 0x0001e80000100a00 */
[----:B0-----:R-:W3:Y:S04]  /*306b0*/  LDL.LU R24, [R1+0x1a0] ;  /* 0x0001a00001187983 */ /* 0x001ee80000300800 */
[----:B------:R-:W3:Y:S04]  /*306c0*/  LDL.LU R25, [R1+0x1a4] ;  /* 0x0001a40001197983 */ /* 0x000ee80000300800 */
[----:B------:R-:W4:Y:S04]  /*306d0*/  LDL.LU R26, [R1+0x1a8] ;  /* 0x0001a800011a7983 */ /* 0x000f280000300800 */
[----:B------:R-:W4:Y:S04]  /*306e0*/  LDL.LU R27, [R1+0x1ac] ;  /* 0x0001ac00011b7983 */ /* 0x000f280000300800 */
[----:B----4-:R-:W-:Y:S04]  /*306f0*/  STL.64 [R1+0x1f88], R26 ;  /* 0x001f881a01007387 */ /* 0x010fe80000100a00 */
[----:B---3--:R0:W-:Y:S04]  /*30700*/  STL.64 [R1+0x1f80], R24 ;  /* 0x001f801801007387 */ /* 0x0081e80000100a00 */
[----:B0-----:R-:W3:Y:S04]  /*30710*/  LDL.LU R24, [R1+0x1d0] ;  /* 0x0001d00001187983 */ /* 0x001ee80000300800 */
[----:B------:R-:W3:Y:S04]  /*30720*/  LDL.LU R25, [R1+0x1d4] ;  /* 0x0001d40001197983 */ /* 0x000ee80000300800 */
[----:B------:R-:W4:Y:S04]  /*30730*/  LDL.LU R26, [R1+0x1d8] ;  /* 0x0001d800011a7983 */ /* 0x000f280000300800 */
[----:B------:R-:W4:Y:S01]  /*30740*/  LDL.LU R27, [R1+0x1dc] ;  /* 0x0001dc00011b7983 */ /* 0x000f220000300800 */
[----:B--2---:R-:W-:Y:S03]  /*30750*/  HMMA.16816.F32.BF16 R8, R8, R18, R12 ;  /* 0x000000120808723c */ /* 0x004fe6000004180c */
[----:B----4-:R0:W-:Y:S04]  /*30760*/  STL.64 [R1+0x1f98], R26 ;  /* 0x001f981a01007387 */ /* 0x0101e80000100a00 */
[----:B---3--:R1:W-:Y:S01]  /*30770*/  STL.64 [R1+0x1f90], R24 ;  /* 0x001f901801007387 */ /* 0x0083e20000100a00 */
[----:B0-----:R-:W-:-:S02]  /*30780*/  IMAD.MOV.U32 R26, RZ, RZ, R21 ;  /* 0x000000ffff1a7224 */ /* 0x001fc400078e0015 */
[----:B-1----:R-:W-:Y:S02]  /*30790*/  IMAD.MOV.U32 R25, RZ, RZ, R22 ;  /* 0x000000ffff197224 */ /* 0x002fe400078e0016 */
[----:B------:R-:W-:Y:S02]  /*307a0*/  IMAD.MOV.U32 R27, RZ, RZ, R20 ;  /* 0x000000ffff1b7224 */ /* 0x000fe400078e0014 */
[----:B------:R-:W0:Y:S01]  /*307b0*/  LDSM.16.MT88.4 R20, [R23+UR5+0xc380] ;  /* 0x00c380051714783b */ /* 0x000e220008004200 */
[----:B------:R-:W-:-:S03]  /*307c0*/  IMAD.MOV.U32 R24, RZ, RZ, R2 ;  /* 0x000000ffff187224 */ /* 0x000fc600078e0002 */
[----:B------:R-:W2:Y:S04]  /*307d0*/  LDL.LU R2, [R1+0x20ec] ;  /* 0x0020ec0001027983 */ /* 0x000ea80000300800 */
[----:B------:R1:W-:Y:S04]  /*307e0*/  STL.64 [R1+0x1fe8], R26 ;  /* 0x001fe81a01007387 */ /* 0x0003e80000100a00 */
[----:B------:R3:W-:Y:S04]  /*307f0*/  STL.64 [R1+0x1fe0], R24 ;  /* 0x001fe01801007387 */ /* 0x0007e80000100a00 */
[----:B------:R-:W-:Y:S04]  /*30800*/  STL.64 [R1+0x20a8], R18 ;  /* 0x0020a81201007387 */ /* 0x000fe80000100a00 */
[----:B------:R-:W-:Y:S04]  /*30810*/  STL.64 [R1+0x20a0], R16 ;  /* 0x0020a01001007387 */ /* 0x000fe80000100a00 */
[----:B------:R-:W-:Y:S04]  /*30820*/  STL.64 [R1+0x200], R8 ;  /* 0x0002000801007387 */ /* 0x000fe80000100a00 */
[----:B------:R-:W-:Y:S01]  /*30830*/  STL.64 [R1+0x208], R10 ;  /* 0x0002080a01007387 */ /* 0x000fe20000100a00 */
[----:B-1----:R-:W-:-:S02]  /*30840*/  IMAD.MOV.U32 R26, RZ, RZ, R0 ;  /* 0x000000ffff1a7224 */ /* 0x002fc400078e0000 */
[----:B------:R-:W-:Y:S02]  /*30850*/  IMAD.MOV.U32 R27, RZ, RZ, R3 ;  /* 0x000000ffff1b7224 */ /* 0x000fe400078e0003 */
[----:B---3--:R-:W-:Y:S02]  /*30860*/  IMAD.MOV.U32 R24, RZ, RZ, R4 ;  /* 0x000000ffff187224 */ /* 0x008fe400078e0004 */
[----:B------:R-:W-:Y:S01]  /*30870*/  IMAD.MOV.U32 R25, RZ, RZ, R5 ;  /* 0x000000ffff197224 */ /* 0x000fe200078e0005 */
[----:B------:R-:W3:Y:S04]  /*30880*/  LDL.LU R4, [R1+0x20e8] ;  /* 0x0020e80001047983 */ /* 0x000ee80000300800 */
[----:B------:R-:W4:Y:S04]  /*30890*/  LDL.LU R5, [R1+0x20e4] ;  /* 0x0020e40001057983 */ /* 0x000f280000300800 */
[----:B------:R-:W2:Y:S04]  /*308a0*/  LDL.LU R0, [R1+0x20e0] ;  /* 0x0020e00001007983 */ /* 0x000ea80000300800 */
[----:B------:R-:W2:Y:S04]  /*308b0*/  LDL.LU R3, [R1+0x20dc] ;  /* 0x0020dc0001037983 */ /* 0x000ea80000300800 */
[----:B------:R-:W-:Y:S04]  /*308c0*/  STL.64 [R1+0x2038], R26 ;  /* 0x0020381a01007387 */ /* 0x000fe80000100a00 */
[----:B------:R-:W-:Y:S04]  /*308d0*/  STL.64 [R1+0x2030], R24 ;  /* 0x0020301801007387 */ /* 0x000fe80000100a00 */
[----:B0-----:R-:W-:Y:S04]  /*308e0*/  STL.64 [R1+0x1e90], R22 ;  /* 0x001e901601007387 */ /* 0x001fe80000100a00 */
[----:B------:R0:W-:Y:S04]  /*308f0*/  STL.64 [R1+0x1e88], R20 ;  /* 0x001e881401007387 */ /* 0x0001e80000100a00 */
[----:B0-----:R-:W2:Y:S04]  /*30900*/  LDL.LU.64 R20, [R1+0x20] ;  /* 0x0000200001147983 */ /* 0x001ea80000300a00 */
[----:B------:R-:W2:Y:S04]  /*30910*/  LDL.LU.64 R22, [R1+0x28] ;  /* 0x0000280001167983 */ /* 0x000ea80000300a00 */
        /* <DEDUP_REMOVED lines=18> */
[----:B------:R-:W2:Y:S04]  /*30a40*/  LDL.LU R24, [R1+0x50] ;  /* 0x0000500001187983 */ /* 0x000ea80000300800 */
[----:B------:R-:W2:Y:S04]  /*30a50*/  LDL.LU R25, [R1+0x54] ;  /* 0x0000540001197983 */ /* 0x000ea80000300800 */
[----:B------:R-:W2:Y:S01]  /*30a60*/  LDL.LU R26, [R1+0x58] ;  /* 0x00005800011a7983 */ /* 0x000ea20000300800 */
[----:B------:R-:W-:-:S03]  /*30a70*/  IMAD.MOV.U32 R27, RZ, RZ, R2 ;  /* 0x000000ffff1b7224 */ /* 0x000fc600078e0002 */
[----:B------:R-:W3:Y:S04]  /*30a80*/  LDL.LU R2, [R1+0x20d8] ;  /* 0x0020d80001027983 */ /* 0x000ee80000300800 */
[----:B--2---:R-:W-:Y:S04]  /*30a90*/  STL.64 [R1+0x2088], R26 ;  /* 0x0020881a01007387 */ /* 0x004fe80000100a00 */
[----:B------:R-:W-:Y:S04]  /*30aa0*/  STL.64 [R1+0x2080], R24 ;  /* 0x0020801801007387 */ /* 0x000fe80000100a00 */
[----:B------:R-:W-:Y:S04]  /*30ab0*/  STL.64 [R1+0x1fd8], R22 ;  /* 0x001fd81601007387 */ /* 0x000fe80000100a00 */
        /* <DEDUP_REMOVED lines=24> */
[----:B------:R-:W-:Y:S01]  /*30c40*/  IMAD.MOV.U32 R25, RZ, RZ, R0 ;  /* 0x000000ffff197224 */ /* 0x000fe200078e0000 */
[----:B------:R-:W3:Y:S04]  /*30c50*/  LDL.LU R3, [R1+0x20d4] ;  /* 0x0020d40001037983 */ /* 0x000ee80000300800 */
[----:B------:R-:W3:Y:S04]  /*30c60*/  LDL.LU R0, [R1+0x20d0] ;  /* 0x0020d00001007983 */ /* 0x000ee80000300800 */
[----:B--2---:R-:W-:Y:S04]  /*30c70*/  STL.64 [R1+0x2028], R22 ;  /* 0x0020281601007387 */ /* 0x004fe80000100a00 */
[----:B------:R0:W-:Y:S04]  /*30c80*/  STL.64 [R1+0x2020], R20 ;  /* 0x0020201401007387 */ /* 0x0001e80000100a00 */
        /* <DEDUP_REMOVED lines=34> */
[----:B----4-:R-:W-:-:S02]  /*30eb0*/  IMAD.MOV.U32 R26, RZ, RZ, R5 ;  /* 0x000000ffff1a7224 */ /* 0x010fc400078e0005 */
[----:B---3--:R-:W-:Y:S01]  /*30ec0*/  IMAD.MOV.U32 R27, RZ, RZ, R4 ;  /* 0x000000ffff1b7224 */ /* 0x008fe200078e0004 */
[----:B--2---:R-:W-:Y:S04]  /*30ed0*/  STL.64 [R1+0x2078], R22 ;  /* 0x0020781601007387 */ /* 0x004fe80000100a00 */
[----:B------:R0:W-:Y:S04]  /*30ee0*/  STL.64 [R1+0x2070], R20 ;  /* 0x0020701401007387 */ /* 0x0001e80000100a00 */
[----:B0-----:R-:W2:Y:S04]  /*30ef0*/  LDL.LU R20, [R1+0x330] ;  /* 0x0003300001147983 */ /* 0x001ea80000300800 */
[----:B------:R-:W2:Y:S04]  /*30f00*/  LDL.LU R21, [R1+0x334] ;  /* 0x0003340001157983 */ /* 0x000ea80000300800 */
[----:B------:R-:W3:Y:S04]  /*30f10*/  LDL.LU R22, [R1+0x338] ;  /* 0x0003380001167983 */ /* 0x000ee80000300800 */
[----:B------:R-:W3:Y:S01]  /*30f20*/  LDL.LU R23, [R1+0x33c] ;  /* 0x00033c0001177983 */ /* 0x000ee20000300800 */
[C---:B------:R-:W-:Y:S03]  /*30f30*/  HMMA.16816.F32.BF16 R8, R24.reuse, R6, R8 ;  /* 0x000000061808723c */ /* 0x040fe60000041808 */
        /* <DEDUP_REMOVED lines=9> */
[----:B------:R-:W4:Y:S01]  /*30fd0*/  LDL.LU.64 R8, [R1+0x20c0] ;  /* 0x0020c00001087983 */ /* 0x000f220000300a00 */
[----:B---3--:R-:W-:-:S15]  /*30fe0*/  HMMA.16816.F32.BF16 R12, R24, R10, R12 ;  /* 0x0000000a180c723c */ /* 0x008fde000004180c */
[----:B------:R-:W-:-:S04]  /*30ff0*/  NOP ;  /* 0x0000000000007918 */ /* 0x000fc80000000000 */
[----:B------:R-:W-:Y:S04]  /*31000*/  STL.64 [R1+0x430], R12 ;  /* 0x0004300c01007387 */ /* 0x000fe80000100a00 */
[----:B------:R0:W-:Y:S04]  /*31010*/  STL.64 [R1+0x438], R14 ;  /* 0x0004380e01007387 */ /* 0x0001e80000100a00 */
[----:B0-----:R-:W3:Y:S04]  /*31020*/  LDL.LU.64 R14, [R1+0x20b8] ;  /* 0x0020b800010e7983 */ /* 0x001ee80000300a00 */
[----:B------:R-:W2:Y:S01]  /*31030*/  LDL.LU.64 R12, [R1+0x20b0] ;  /* 0x0020b000010c7983 */ /* 0x000ea20000300a00 */
[----:B---3--:R-:W-:-:S15]  /*31040*/  HMMA.16816.F32.BF16 R16, R24, R14, R16 ;  /* 0x0000000e1810723c */ /* 0x008fde0000041810 */
[----:B------:R-:W-:-:S04]  /*31050*/  NOP ;  /* 0x0000000000007918 */ /* 0x000fc80000000000 */
[----:B------:R-:W-:Y:S04]  /*31060*/  STL.64 [R1+0x2f0], R16 ;  /* 0x0002f01001007387 */ /* 0x000fe80000100a00 */
[----:B------:R0:W-:Y:S04]  /*31070*/  STL.64 [R1+0x2f8], R18 ;  /* 0x0002f81201007387 */ /* 0x0001e80000100a00 */
[----:B0-----:R-:W2:Y:S04]  /*31080*/  LDL.LU.64 R18, [R1+0x20a8] ;  /* 0x0020a80001127983 */ /* 0x001ea80000300a00 */
[----:B------:R-:W3:Y:S01]  /*31090*/  LDL.LU.64 R16, [R1+0x20a0] ;  /* 0x0020a00001107983 */ /* 0x000ee20000300a00 */
[----:B--2---:R-:W-:Y:S03]  /*310a0*/  HMMA.16816.F32.BF16 R24, R24, R18, R20 ;  /* 0x000000121818723c */ /* 0x004fe60000041814 */
[----:B------:R-:W2:Y:S04]  /*310b0*/  LDL.LU.64 R22, [R1+0x2098] ;  /* 0x0020980001167983 */ /* 0x000ea80000300a00 */
[----:B------:R-:W2:-:S12]  /*310c0*/  LDL.LU.64 R20, [R1+0x2090] ;  /* 0x0020900001147983 */ /* 0x000e980000300a00 */
        /* <DEDUP_REMOVED lines=78> */
[----:B------:R-:W2:Y:S04]  /*315b0*/  LDL.LU.64 R24, [R1+0x1f90] ;  /* 0x001f900001187983 */ /* 0x000ea80000300a00 */
[----:B------:R-:W-:Y:S01]  /*315c0*/  STL.64 [R1+0x1f78], R18 ;  /* 0x001f781201007387 */ /* 0x000fe20000100a00 */
        /* <DEDUP_REMOVED lines=8> */
[----:B------:R0:W-:Y:S01]  /*31650*/  STL.64 [R1+0x1f60], R6 ;  /* 0x001f600601007387 */ /* 0x0001e20000100a00 */
[----:B------:R-:W-:Y:S02]  /*31660*/  IMAD.MOV.U32 R4, RZ, RZ, R20 ;  /* 0x000000ffff047224 */ /* 0x000fe400078e0014 */
[----:B------:R-:W-:Y:S02]  /*31670*/  IMAD.MOV.U32 R5, RZ, RZ, R21 ;  /* 0x000000ffff057224 */ /* 0x000fe400078e0015 */
[----:B0-----:R-:W-:Y:S02]  /*31680*/  IMAD.MOV.U32 R6, RZ, RZ, R19 ;  /* 0x000000ffff067224 */ /* 0x001fe400078e0013 */
[----:B------:R-:W-:Y:S01]  /*31690*/  IMAD.MOV.U32 R7, RZ, RZ, R18 ;  /* 0x000000ffff077224 */ /* 0x000fe200078e0012 */
[----:B------:R-:W-:Y:S06]  /*316a0*/  STL.64 [R1+0x1f58], R10 ;  /* 0x001f580a01007387 */ /* 0x000fec0000100a00 */
[----:B--2---:R-:W-:Y:S01]  /*316b0*/  HMMA.16816.F32.BF16 R20, R4, R10, R24 ;  /* 0x0000000a0414723c */ /* 0x004fe20000041818 */
[----:B---3--:R-:W-:-:S02]  /*316c0*/  IMAD.MOV.U32 R26, RZ, RZ, R17 ;  /* 0x000000ffff1a7224 */ /* 0x008fc400078e0011 */
[----:B------:R-:W-:Y:S02]  /*316d0*/  IMAD.MOV.U32 R27, RZ, RZ, R16 ;  /* 0x000000ffff1b7224 */ /* 0x000fe400078e0010 */
[----:B------:R-:W-:Y:S02]  /*316e0*/  IMAD.MOV.U32 R24, RZ, RZ, R29 ;  /* 0x000000ffff187224 */ /* 0x000fe400078e001d */
[----:B------:R-:W-:-:S12]  /*316f0*/  IMAD.MOV.U32 R25, RZ, RZ, R28 ;  /* 0x000000ffff197224 */ /* 0x000fd800078e001c */
[----:B------:R0:W-:Y:S04]  /*31700*/  STL.64 [R1+0x490], R20 ;  /* 0x0004901401007387 */ /* 0x0001e80000100a00 */
[----:B------:R1:W-:Y:S04]  /*31710*/  STL.64 [R1+0x498], R22 ;  /* 0x0004981601007387 */ /* 0x0003e80000100a00 */
[----:B------:R-:W-:Y:S04]  /*31720*/  STL.64 [R1+0x1f20], R26 ;  /* 0x001f201a01007387 */ /* 0x000fe80000100a00 */
[----:B------:R-:W-:Y:S04]  /*31730*/  STL.64 [R1+0x1f18], R24 ;  /* 0x001f181801007387 */ /* 0x000fe80000100a00 */
[----:B0-----:R-:W2:Y:S04]  /*31740*/  LDL.LU R20, [R1+0xc0] ;  /* 0x0000c00001147983 */ /* 0x001ea80000300800 */
[----:B------:R-:W2:Y:S04]  /*31750*/  LDL.LU R21, [R1+0xc4] ;  /* 0x0000c40001157983 */ /* 0x000ea80000300800 */
[----:B-1----:R-:W3:Y:S04]  /*31760*/  LDL.LU R22, [R1+0xc8] ;  /* 0x0000c80001167983 */ /* 0x002ee80000300800 */
[----:B------:R-:W3:Y:S04]  /*31770*/  LDL.LU R23, [R1+0xcc] ;  /* 0x0000cc0001177983 */ /* 0x000ee80000300800 */
[----:B---3--:R-:W-:Y:S04]  /*31780*/  STL.64 [R1+0x1ea0], R22 ;  /* 0x001ea01601007387 */ /* 0x008fe80000100a00 */
[----:B--2---:R0:W-:Y:S04]  /*31790*/  STL.64 [R1+0x1e98], R20 ;  /* 0x001e981401007387 */ /* 0x0041e80000100a00 */
[----:B0-----:R-:W2:Y:S04]  /*317a0*/  LDL.LU R20, [R1+0xd0] ;  /* 0x0000d00001147983 */ /* 0x001ea80000300800 */
[----:B------:R-:W2:Y:S04]  /*317b0*/  LDL.LU R21, [R1+0xd4] ;  /* 0x0000d40001157983 */ /* 0x000ea80000300800 */
[----:B------:R-:W3:Y:S04]  /*317c0*/  LDL.LU R22, [R1+0xd8] ;  /* 0x0000d80001167983 */ /* 0x000ee80000300800 */
[----:B------:R-:W3:Y:S01]  /*317d0*/  LDL.LU R23, [R1+0xdc] ;  /* 0x0000dc0001177983 */ /* 0x000ee20000300800 */
[----:B----4-:R-:W-:-:S02]  /*317e0*/  IMAD.MOV.U32 R26, RZ, RZ, R9 ;  /* 0x000000ffff1a7224 */ /* 0x010fc400078e0009 */
[----:B------:R-:W-:Y:S01]  /*317f0*/  IMAD.MOV.U32 R27, RZ, RZ, R8 ;  /* 0x000000ffff1b7224 */ /* 0x000fe200078e0008 */
        /* <DEDUP_REMOVED lines=74> */
[----:B---3--:R-:W-:Y:S02]  /*31ca0*/  HMMA.16816.F32.BF16 R4, R4, R18, R24 ;  /* 0x000000120404723c */ /* 0x008fe40000041818 */
[----:B------:R-:W3:Y:S04]  /*31cb0*/  LDL.LU.64 R26, [R1+0x1f70] ;  /* 0x001f7000011a7983 */ /* 0x000ee80000300a00 */
[----:B------:R-:W3:-:S13]  /*31cc0*/  LDL.LU.64 R24, [R1+0x1f68] ;  /* 0x001f680001187983 */ /* 0x000eda0000300a00 */
[----:B------:R-:W-:Y:S04]  /*31cd0*/  STL.64 [R1+0x360], R4 ;  /* 0x0003600401007387 */ /* 0x000fe80000100a00 */
[----:B------:R0:W-:Y:S04]  /*31ce0*/  STL.64 [R1+0x368], R6 ;  /* 0x0003680601007387 */ /* 0x0001e80000100a00 */
[----:B0-----:R-:W3:Y:S02]  /*31cf0*/  LDL.LU.64 R6, [R1+0x1f60] ;  /* 0x001f600001067983 */ /* 0x001ee40000300a00 */
[----:B---3--:R-:W-:-:S15]  /*31d00*/  HMMA.16816.F32.BF16 R8, R24, R6, R8 ;  /* 0x000000061808723c */ /* 0x008fde0000041808 */
[----:B------:R-:W-:-:S04]  /*31d10*/  NOP ;  /* 0x0000000000007918 */ /* 0x000fc80000000000 */
[----:B------:R-:W-:Y:S04]  /*31d20*/  STL.64 [R1+0x530], R8 ;  /* 0x0005300801007387 */ /* 0x000fe80000100a00 */
[----:B------:R0:W-:Y:S04]  /*31d30*/  STL.64 [R1+0x538], R10 ;  /* 0x0005380a01007387 */ /* 0x0001e80000100a00 */
[----:B0-----:R-:W2:Y:S04]  /*31d40*/  LDL.LU.64 R10, [R1+0x1f58] ;  /* 0x001f5800010a7983 */ /* 0x001ea80000300a00 */
[----:B------:R-:W3:Y:S04]  /*31d50*/  LDL.LU.64 R4, [R1+0x680] ;  /* 0x0006800001047983 */ /* 0x000ee80000300a00 */
[----:B------:R-:W4:Y:S01]  /*31d60*/  LDL.LU.64 R12, [R1+0x670] ;  /* 0x00067000010c7983 */ /* 0x000f220000300a00 */
        /* <DEDUP_REMOVED lines=25> */
[----:B------:R-:W3:Y:S01]  /*31f00*/  LDL.LU.64 R16, [R1+0x660] ;  /* 0x0006600001107983 */ /* 0x000ee20000300a00 */
        /* <DEDUP_REMOVED lines=19> */
[----:B------:R-:W3:Y:S01]  /*32040*/  LDL.LU.64 R28, [R1+0x658] ;  /* 0x00065800011c7983 */ /* 0x000ee20000300a00 */
[----:B--2---:R-:W-:Y:S03]  /*32050*/  HMMA.16816.F32.BF16 R20, R24, R6, R20 ;  /* 0x000000061814723c */ /* 0x004fe60000041814 */
[----:B---3--:R0:W-:Y:S04]  /*32060*/  STL.64 [R1+0x1e60], R28 ;  /* 0x001e601c01007387 */ /* 0x0081e80000100a00 */
[----:B0-----:R-:W2:-:S12]  /*32070*/  LDL.LU.64 R28, [R1+0x678] ;  /* 0x00067800011c7983 */ /* 0x001e980000300a00 */
        /* <DEDUP_REMOVED lines=15> */
[----:B---3--:R-:W-:-:S15]  /*32170*/  HMMA.16816.F32.BF16 R20, R24, R14, R20 ;  /* 0x0000000e1814723c */ /* 0x008fde0000041814 */
[----:B------:R-:W-:-:S04]  /*32180*/  NOP ;  /* 0x0000000000007918 */ /* 0x000fc80000000000 */
[----:B------:R-:W-:Y:S04]  /*32190*/  STL.64 [R1+0x400], R20 ;  /* 0x0004001401007387 */ /* 0x000fe80000100a00 */
[----:B------:R0:W-:Y:S04]  /*321a0*/  STL.64 [R1+0x408], R22 ;  /* 0x0004081601007387 */ /* 0x0001e80000100a00 */
[----:B0-----:R-:W3:Y:S04]  /*321b0*/  LDL.LU.64 R22, [R1+0x1ea0] ;  /* 0x001ea00001167983 */ /* 0x001ee80000300a00 */
[----:B------:R-:W3:Y:S04]  /*321c0*/  LDL.LU.64 R20, [R1+0x1e98] ;  /* 0x001e980001147983 */ /* 0x000ee80000300a00 */
[----:B------:R-:W-:Y:S04]  /*321d0*/  STL.64 [R1+0x1e70], R14 ;  /* 0x001e700e01007387 */ /* 0x000fe80000100a00 */
[----:B----4-:R0:W-:Y:S04]  /*321e0*/  STL.64 [R1+0x1e68], R12 ;  /* 0x001e680c01007387 */ /* 0x0101e80000100a00 */
[----:B0-----:R-:W4:Y:S04]  /*321f0*/  LDL.LU R12, [R1+0xa0] ;  /* 0x0000a000010c7983 */ /* 0x001f280000300800 */
[----:B------:R-:W4:Y:S04]  /*32200*/  LDL.LU R13, [R1+0xa4] ;  /* 0x0000a400010d7983 */ /* 0x000f280000300800 */
[----:B------:R-:W4:Y:S04]  /*32210*/  LDL.LU R14, [R1+0xa8] ;  /* 0x0000a800010e7983 */ /* 0x000f280000300800 */
[----:B------:R-:W4:Y:S01]  /*32220*/  LDL.LU R15, [R1+0xac] ;  /* 0x0000ac00010f7983 */ /* 0x000f220000300800 */
[----:B---3--:R-:W-:Y:S03]  /*32230*/  HMMA.16816.F32.BF16 R24, R24, R18, R20 ;  /* 0x000000121818723c */ /* 0x008fe60000041814 */
[----:B------:R-:W2:Y:S04]  /*32240*/  LDL.LU.64 R22, [R1+0x1e90] ;  /* 0x001e900001167983 */ /* 0x000ea80000300a00 */
[----:B------:R-:W2:-:S12]  /*32250*/  LDL.LU.64 R20, [R1+0x1e88] ;  /* 0x001e880001147983 */ /* 0x000e980000300a00 */
[----:B------:R-:W-:Y:S04]  /*32260*/  STL.64 [R1+0x1c0], R24 ;  /* 0x0001c01801007387 */ /* 0x000fe80000100a00 */
[----:B------:R-:W-:Y:S04]  /*32270*/  STL.64 [R1+0x1c8], R26 ;  /* 0x0001c81a01007387 */ /* 0x000fe80000100a00 */
[----:B------:R0:W-:Y:S04]  /*32280*/  STL.64 [R1+0x1e48], R18 ;  /* 0x001e481201007387 */ /* 0x0001e80000100a00 */
[----:B0-----:R-:W3:Y:S01]  /*32290*/  LDL.LU.64 R18, [R1+0x650] ;  /* 0x0006500001127983 */ /* 0x001ee20000300a00 */
[----:B------:R-:W-:Y:S01]  /*322a0*/  IMAD.MOV.U32 R26, RZ, RZ, R25 ;  /* 0x000000ffff1a7224 */ /* 0x000fe200078e0019 */
[----:B--2---:R-:W-:Y:S02]  /*322b0*/  HMMA.16816.F32.BF16 R8, R20, R6, R8 ;  /* 0x000000061408723c */ /* 0x004fe40000041808 */
[----:B---3--:R0:W-:Y:S04]  /*322c0*/  STL.64 [R1+0x1e58], R18 ;  /* 0x001e581201007387 */ /* 0x0081e80000100a00 */
[----:B------:R1:W-:Y:S01]  /*322d0*/  STL.64 [R1+0x1e50], R16 ;  /* 0x001e501001007387 */ /* 0x0003e20000100a00 */
[----:B0-----:R-:W-:-:S03]  /*322e0*/  IMAD.MOV.U32 R18, RZ, RZ, R0 ;  /* 0x000000ffff127224 */ /* 0x001fc600078e0000 */
[----:B-1----:R-:W2:Y:S04]  /*322f0*/  LDL.LU R16, [R1+0x90] ;  /* 0x0000900001107983 */ /* 0x002ea80000300800 */
[----:B------:R-:W2:Y:S04]  /*32300*/  LDL.LU R17, [R1+0x94] ;  /* 0x0000940001117983 */ /* 0x000ea80000300800 */
[----:B------:R-:W3:Y:S04]  /*32310*/  LDL.LU R0, [R1+0x1e80] ;  /* 0x001e800001007983 */ /* 0x000ee80000300800 */
[----:B------:R0:W-:Y:S04]  /*32320*/  STL [R1+0x1d00], R26 ;  /* 0x001d001a01007387 */ /* 0x0001e80000100800 */
[----:B0-----:R-:W2:Y:S04]  /*32330*/  LDL.LU.64 R26, [R1+0x668] ;  /* 0x00066800011a7983 */ /* 0x001ea80000300a00 */
[----:B------:R-:W-:Y:S04]  /*32340*/  STL.64 [R1+0x500], R8 ;  /* 0x0005000801007387 */ /* 0x000fe80000100a00 */
[----:B------:R0:W-:Y:S04]  /*32350*/  STL.64 [R1+0x508], R10 ;  /* 0x0005080a01007387 */ /* 0x0001e80000100a00 */
[----:B0-----:R-:W4:Y:S04]  /*32360*/  LDL.LU.64 R10, [R1+0x1e78] ;  /* 0x001e7800010a7983 */ /* 0x001f280000300a00 */
[----:B------:R-:W2:Y:S01]  /*32370*/  LDL.LU.64 R6, [R1+0x688] ;  /* 0x0006880001067983 */ /* 0x000ea20000300a00 */
[----:B------:R-:W-:-:S02]  /*32380*/  IMAD.MOV.U32 R19, RZ, RZ, R3 ;  /* 0x000000ffff137224 */ /* 0x000fc400078e0003 */
[----:B------:R-:W0:Y:S01]  /*32390*/  LDC R3, c[0x0][0x3a8] ;  /* 0x0000ea00ff037b82 */ /* 0x000e220000000800 */
[----:B----4-:R-:W-:Y:S01]  /*323a0*/  HMMA.16816.F32.BF16 R8, R20, R10, R12 ;  /* 0x0000000a1408723c */ /* 0x010fe2000004180c */
[----:B------:R-:W4:Y:S04]  /*323b0*/  LDL.LU.64 R14, [R1+0x1e70] ;  /* 0x001e7000010e7983 */ /* 0x000f280000300a00 */
[----:B------:R-:W4:Y:S01]  /*323c0*/  LDL.LU.64 R12, [R1+0x1e68] ;  /* 0x001e6800010c7983 */ /* 0x000f220000300a00 */
[----:B0-----:R-:W-:-:S04]  /*323d0*/  IMAD.SHL.U32 R3, R3, 0x40, RZ ;  /* 0x0000004003037824 */ /* 0x001fc800078e00ff */
[----:B------:R-:W-:-:S05]  /*323e0*/  IMAD.SHL.U32 R3, R3, 0x2, RZ ;  /* 0x0000000203037824 */ /* 0x000fca00078e00ff */
[----:B--2---:R-:W-:-:S04]  /*323f0*/  IADD3 R25, P0, PT, R6, R3, RZ ;  /* 0x0000000306197210 */ /* 0x004fc80007f1e0ff */
[----:B------:R0:W-:Y:S04]  /*32400*/  STL.64 [R1+0x450], R8 ;  /* 0x0004500801007387 */ /* 0x0001e80000100a00 */
[----:B------:R1:W-:Y:S01]  /*32410*/  STL.64 [R1+0x458], R10 ;  /* 0x0004580a01007387 */ /* 0x0003e20000100a00 */
[----:B---3--:R-:W-:Y:S01]  /*32420*/  IMAD.X R7, R7, 0x1, R0, P0 ;  /* 0x0000000107077824 */ /* 0x008fe200000e0600 */
[-C--:B0-----:R-:W-:Y:S02]  /*32430*/  IADD3 R8, P1, PT, R4, R3.reuse, RZ ;  /* 0x0000000304087210 */ /* 0x081fe40007f3e0ff */
[----:B------:R-:W-:-:S03]  /*32440*/  IADD3 R9, P2, PT, R28, R3, RZ ;  /* 0x000000031c097210 */ /* 0x000fc60007f5e0ff */
[--C-:B------:R-:W-:Y:S01]  /*32450*/  IMAD.X R4, R5, 0x1, R0.reuse, P1 ;  /* 0x0000000105047824 */ /* 0x100fe200008e0600 */
[-C--:B-1----:R-:W-:Y:S01]  /*32460*/  IADD3 R10, P1, PT, R26, R3.reuse, RZ ;  /* 0x000000031a0a7210 */ /* 0x082fe20007f3e0ff */
[----:B------:R-:W-:Y:S02]  /*32470*/  IMAD.X R5, R29, 0x1, R0, P2 ;  /* 0x000000011d057824 */ /* 0x000fe400010e0600 */
[----:B------:R-:W2:Y:S01]  /*32480*/  LDL.LU.64 R28, [R1+0x1e60] ;  /* 0x001e6000011c7983 */ /* 0x000ea20000300a00 */
[----:B----4-:R-:W-:-:S05]  /*32490*/  IADD3 R11, P0, PT, R12, R3, RZ ;  /* 0x000000030c0b7210 */ /* 0x010fca0007f1e0ff */
[----:B------:R-:W-:Y:S04]  /*324a0*/  STL.64 [R1+0x1e40], R10 ;  /* 0x001e400a01007387 */ /* 0x000fe80000100a00 */
[----:B------:R0:W-:Y:S01]  /*324b0*/  STL.64 [R1+0x1e38], R8 ;  /* 0x001e380801007387 */ /* 0x0001e20000100a00 */
[--C-:B------:R-:W-:Y:S02]  /*324c0*/  IMAD.X R6, R13, 0x1, R0.reuse, P0 ;  /* 0x000000010d067824 */ /* 0x100fe400000e0600 */
[----:B------:R-:W-:Y:S01]  /*324d0*/  HMMA.16816.F32.BF16 R12, R20, R14, R16 ;  /* 0x0000000e140c723c */ /* 0x000fe20000041810 */
[----:B0-----:R-:W3:Y:S04]  /*324e0*/  LDL.LU R8, [R1+0x80] ;  /* 0x0000800001087983 */ /* 0x001ee80000300800 */
[----:B------:R-:W3:Y:S04]  /*324f0*/  LDL.LU R9, [R1+0x84] ;  /* 0x0000840001097983 */ /* 0x000ee80000300800 */
[----:B------:R-:W3:Y:S04]  /*32500*/  LDL.LU R10, [R1+0x88] ;  /* 0x00008800010a7983 */ /* 0x000ee80000300800 */
[----:B------:R-:W4:Y:S04]  /*32510*/  LDL.LU.64 R18, [R1+0x1e58] ;  /* 0x001e580001127983 */ /* 0x000f280000300a00 */
[----:B------:R-:W2:Y:S04]  /*32520*/  LDL.LU.64 R16, [R1+0x1e50] ;  /* 0x001e500001107983 */ /* 0x000ea80000300a00 */
[----:B------:R0:W-:Y:S04]  /*32530*/  STL.64 [R1+0x3d0], R12 ;  /* 0x0003d00c01007387 */ /* 0x0001e80000100a00 */
[----:B------:R-:W-:Y:S01]  /*32540*/  STL.64 [R1+0x3d8], R14 ;  /* 0x0003d80e01007387 */ /* 0x000fe20000100a00 */
[----:B0-----:R-:W-:Y:S01]  /*32550*/  IMAD.X R13, R27, 0x1, R0, P1 ;  /* 0x000000011b0d7824 */ /* 0x001fe200008e0600 */
[----:B--2---:R-:W-:-:S05]  /*32560*/  IADD3 R12, P0, PT, R16, R3, RZ ;  /* 0x00000003100c7210 */ /* 0x004fca0007f1e0ff */
[----:B------:R0:W-:Y:S04]  /*32570*/  STL.64 [R1+0x1e30], R12 ;  /* 0x001e300c01007387 */ /* 0x0001e80000100a00 */
[----:B0-----:R-:W2:Y:S01]  /*32580*/  LDL.LU R13, [R1+0xbec] ;  /* 0x000bec00010d7983 */ /* 0x001ea20000300800 */
[-C--:B------:R-:W-:Y:S02]  /*32590*/  IADD3 R14, P1, PT, R28, R3.reuse, RZ ;  /* 0x000000031c0e7210 */ /* 0x080fe40007f3e0ff */
[----:B----4-:R-:W-:Y:S01]  /*325a0*/  IADD3 R15, P2, PT, R18, R3, RZ ;  /* 0x00000003120f7210 */ /* 0x010fe20007f5e0ff */
[--C-:B------:R-:W-:Y:S02]  /*325b0*/  IMAD.X R16, R17, 0x1, R0.reuse, P0 ;  /* 0x0000000111107824 */ /* 0x100fe400000e0600 */
[----:B------:R-:W-:Y:S04]  /*325c0*/  STL [R1+0x1d04], R14 ;  /* 0x001d040e01007387 */ /* 0x000fe80000100800 */
[----:B------:R0:W-:Y:S01]  /*325d0*/  STL [R1+0x1d08], R15 ;  /* 0x001d080f01007387 */ /* 0x0001e20000100800 */
[----:B------:R-:W-:-:S02]  /*325e0*/  IMAD.X R17, R29, 0x1, R0, P1 ;  /* 0x000000011d117824 */ /* 0x000fc400008e0600 */
[----:B------:R-:W-:Y:S01]  /*325f0*/  IMAD.MOV.U32 R11, RZ, RZ, R2 ;  /* 0x000000ffff0b7224 */ /* 0x000fe200078e0002 */
[----:B0-----:R-:W4:Y:S04]  /*32600*/  LDL.LU R15, [R1+0x1894] ;  /* 0x00189400010f7983 */ /* 0x001f280000300800 */
[----:B------:R-:W3:Y:S01]  /*32610*/  LDL.LU R14, [R1+0x18b8] ;  /* 0x0018b800010e7983 */ /* 0x000ee20000300800 */
[----:B------:R-:W-:Y:S02]  /*32620*/  IMAD.X R24, R19, 0x1, R0, P2 ;  /* 0x0000000113187824 */ /* 0x000fe400010e0600 */
[----:B--2---:R-:W-:-:S05]  /*32630*/  VIADD R13, R13, 0x1 ;  /* 0x000000010d0d7836 */ /* 0x004fca0000000000 */
[----:B------:R-:W-:Y:S04]  /*32640*/  STL [R1+0xbec], R13 ;  /* 0x000bec0d01007387 */ /* 0x000fe80000100800 */
[----:B------:R-:W2:Y:S04]  /*32650*/  LDL.LU R26, [R1+0x188c] ;  /* 0x00188c00011a7983 */ /* 0x000ea80000300800 */
[----:B------:R-:W2:Y:S04]  /*32660*/  LDL.LU R28, [R1+0x18b0] ;  /* 0x0018b000011c7983 */ /* 0x000ea80000300800 */
[----:B------:R-:W2:Y:S04]  /*32670*/  LDL.LU R29, [R1+0x1884] ;  /* 0x00188400011d7983 */ /* 0x000ea80000300800 */
[----:B------:R-:W2:Y:S04]  /*32680*/  LDL.LU R2, [R1+0x18a8] ;  /* 0x0018a80001027983 */ /* 0x000ea80000300800 */
[----:B------:R0:W-:Y:S04]  /*32690*/  STL [R1+0x1d0c], R17 ;  /* 0x001d0c1101007387 */ /* 0x0001e80000100800 */
[----:B0-----:R-:W2:Y:S04]  /*326a0*/  LDL.LU R17, [R1+0x18c0] ;  /* 0x0018c00001117983 */ /* 0x001ea80000300800 */
[----:B------:R-:W3:Y:S04]  /*326b0*/  LDL.LU.64 R18, [R1+0x1e48] ;  /* 0x001e480001127983 */ /* 0x000ee80000300a00 */
[----:B------:R0:W-:Y:S04]  /*326c0*/  STL [R1+0x1d10], R24 ;  /* 0x001d101801007387 */ /* 0x0001e80000100800 */
[----:B0-----:R-:W2:Y:S01]  /*326d0*/  LDL.LU R24, [R1+0x189c] ;  /* 0x00189c0001187983 */ /* 0x001ea20000300800 */
[----:B---3--:R-:W-:Y:S03]  /*326e0*/  HMMA.16816.F32.BF16 R20, R20, R18, R8 ;  /* 0x000000121414723c */ /* 0x008fe60000041808 */
[----:B------:R-:W3:Y:S04]  /*326f0*/  LDL.LU.64 R10, [R1+0x1e40] ;  /* 0x001e4000010a7983 */ /* 0x000ee80000300a00 */
[----:B------:R-:W2:Y:S01]  /*32700*/  LDL.LU.64 R8, [R1+0x1e38] ;  /* 0x001e380001087983 */ /* 0x000ea20000300a00 */
[----:B------:R-:W-:Y:S01]  /*32710*/  ISETP.NE.U32.AND P0, PT, R13, UR7, PT ;  /* 0x000000070d007c0c */ /* 0x000fe2000bf05070 */
[----:B------:R-:W-:-:S02]  /*32720*/  IMAD.MOV.U32 R12, RZ, RZ, R25 ;  /* 0x000000ffff0c7224 */ /* 0x000fc400078e0019 */
[----:B------:R-:W-:-:S08]  /*32730*/  IMAD.MOV.U32 R13, RZ, RZ, R7 ;  /* 0x000000ffff0d7224 */ /* 0x000fd000078e0007 */
[----:B------:R0:W-:Y:S04]  /*32740*/  STL.64 [R1+0x180], R20 ;  /* 0x0001801401007387 */ /* 0x0001e80000100a00 */
[----:B------:R1:W-:Y:S01]  /*32750*/  STL.64 [R1+0x188], R22 ;  /* 0x0001881601007387 */ /* 0x0003e20000100a00 */
[----:B------:R-:W-:-:S03]  /*32760*/  IMAD.MOV.U32 R27, RZ, RZ, R21 ;  /* 0x000000ffff1b7224 */ /* 0x000fc600078e0015 */
[----:B0-----:R-:W3:Y:S04]  /*32770*/  LDL.LU R20, [R1+0x18b4] ;  /* 0x0018b40001147983 */ /* 0x001ee80000300800 */
[----:B------:R-:W3:Y:S04]  /*32780*/  LDL.LU R21, [R1+0x18d8] ;  /* 0x0018d80001157983 */ /* 0x000ee80000300800 */
[----:B-1----:R-:W3:Y:S04]  /*32790*/  LDL.LU R22, [R1+0x18ac] ;  /* 0x0018ac0001167983 */ /* 0x002ee80000300800 */
[----:B------:R-:W3:Y:S04]  /*327a0*/  LDL.LU R23, [R1+0x18d0] ;  /* 0x0018d00001177983 */ /* 0x000ee80000300800 */
[----:B------:R-:W3:Y:S04]  /*327b0*/  LDL.LU R18, [R1+0x18a4] ;  /* 0x0018a40001127983 */ /* 0x000ee80000300800 */
[----:B------:R-:W4:Y:S04]  /*327c0*/  LDL.LU R19, [R1+0x18c8] ;  /* 0x0018c80001137983 */ /* 0x000f280000300800 */
[----:B------:R0:W-:Y:S04]  /*327d0*/  STL [R1+0x1d14], R27 ;  /* 0x001d141b01007387 */ /* 0x0001e80000100800 */
[----:B0-----:R-:W4:Y:S04]  /*327e0*/  LDL.LU R27, [R1+0x18bc] ;  /* 0x0018bc00011b7983 */ /* 0x001f280000300800 */
[----:B------:R-:W4:Y:S04]  /*327f0*/  LDL.LU R25, [R1+0x18cc] ;  /* 0x0018cc0001197983 */ /* 0x000f280000300800 */
[----:B------:R-:W4:Y:S04]  /*32800*/  LDL.LU R7, [R1+0x18c4] ;  /* 0x0018c40001077983 */ /* 0x000f280000300800 */
[----:B------:R0:W-:Y:S02]  /*32810*/  STL.64 [R1+0x688], R12 ;  /* 0x0006880c01007387 */ /* 0x0001e40000100a00 */
[----:B0-----:R-:W-:-:S02]  /*32820*/  IMAD.MOV.U32 R13, RZ, RZ, R4 ;  /* 0x000000ffff0d7224 */ /* 0x001fc400078e0004 */
[----:B--2---:R-:W-:Y:S02]  /*32830*/  IMAD.MOV.U32 R12, RZ, RZ, R8 ;  /* 0x000000ffff0c7224 */ /* 0x004fe400078e0008 */
[----:B------:R-:W2:Y:S04]  /*32840*/  LDL.LU R8, [R1+0x18dc] ;  /* 0x0018dc0001087983 */ /* 0x000ea80000300800 */
[----:B------:R-:W2:Y:S04]  /*32850*/  LDL.LU R4, [R1+0x18d4] ;  /* 0x0018d40001047983 */ /* 0x000ea80000300800 */
[----:B------:R0:W-:Y:S02]  /*32860*/  STL.64 [R1+0x680], R12 ;  /* 0x0006800c01007387 */ /* 0x0001e40000100a00 */
[----:B0-----:R-:W-:-:S02]  /*32870*/  IMAD.MOV.U32 R12, RZ, RZ, R9 ;  /* 0x000000ffff0c7224 */ /* 0x001fc400078e0009 */
[----:B------:R-:W-:-:S05]  /*32880*/  IMAD.MOV.U32 R13, RZ, RZ, R5 ;  /* 0x000000ffff0d7224 */ /* 0x000fca00078e0005 */
[----:B------:R3:W-:Y:S02]  /*32890*/  STL.64 [R1+0x678], R12 ;  /* 0x0006780c01007387 */ /* 0x0007e40000100a00 */
[----:B---3--:R-:W-:Y:S02]  /*328a0*/  IMAD.MOV.U32 R12, RZ, RZ, R11 ;  /* 0x000000ffff0c7224 */ /* 0x008fe400078e000b */
[----:B------:R-:W-:-:S05]  /*328b0*/  IMAD.MOV.U32 R13, RZ, RZ, R6 ;  /* 0x000000ffff0d7224 */ /* 0x000fca00078e0006 */
[----:B------:R0:W-:Y:S04]  /*328c0*/  STL.64 [R1+0x670], R12 ;  /* 0x0006700c01007387 */ /* 0x0001e80000100a00 */
[----:B0-----:R-:W3:Y:S01]  /*328d0*/  LDL.LU.64 R12, [R1+0x1e30] ;  /* 0x001e3000010c7983 */ /* 0x001ee20000300a00 */
[-C--:B----4-:R-:W-:Y:S02]  /*328e0*/  IADD3 R25, P2, PT, R25, R3.reuse, RZ ;  /* 0x0000000319197210 */ /* 0x090fe40007f5e0ff */
[-C--:B------:R-:W-:Y:S02]  /*328f0*/  IADD3 R7, P3, PT, R7, R3.reuse, RZ ;  /* 0x0000000307077210 */ /* 0x080fe40007f7e0ff */
[-C--:B------:R-:W-:Y:S02]  /*32900*/  IADD3 R27, P4, PT, R27, R3.reuse, RZ ;  /* 0x000000031b1b7210 */ /* 0x080fe40007f9e0ff */
[-C--:B------:R-:W-:Y:S01]  /*32910*/  IADD3 R20, P5, PT, R20, R3.reuse, RZ ;  /* 0x0000000314147210 */ /* 0x080fe20007fbe0ff */
[--C-:B------:R-:W-:Y:S01]  /*32920*/  IMAD.X R19, R19, 0x1, R0.reuse, P2 ;  /* 0x0000000113137824 */ /* 0x100fe200010e0600 */
[-C--:B------:R-:W-:Y:S01]  /*32930*/  IADD3 R24, P2, PT, R24, R3.reuse, RZ ;  /* 0x0000000318187210 */ /* 0x080fe20007f5e0ff */
[--C-:B------:R-:W-:Y:S01]  /*32940*/  IMAD.X R17, R17, 0x1, R0.reuse, P3 ;  /* 0x0000000111117824 */ /* 0x100fe200018e0600 */
[-C--:B------:R-:W-:Y:S01]  /*32950*/  IADD3 R15, P3, PT, R15, R3.reuse, RZ ;  /* 0x000000030f0f7210 */ /* 0x080fe20007f7e0ff */
[--C-:B------:R-:W-:Y:S01]  /*32960*/  IMAD.X R14, R14, 0x1, R0.reuse, P4 ;  /* 0x000000010e0e7824 */ /* 0x100fe200020e0600 */
[-C--:B------:R-:W-:Y:S01]  /*32970*/  IADD3 R26, P4, PT, R26, R3.reuse, RZ ;  /* 0x000000031a1a7210 */ /* 0x080fe20007f9e0ff */
[----:B------:R-:W-:Y:S01]  /*32980*/  IMAD.X R28, R28, 0x1, R0, P5 ;  /* 0x000000011c1c7824 */ /* 0x000fe200028e0600 */
[----:B------:R-:W-:-:S02]  /*32990*/  IADD3 R29, P5, PT, R29, R3, RZ ;  /* 0x000000031d1d7210 */ /* 0x000fc40007fbe0ff */
[-C--:B--2---:R-:W-:Y:S02]  /*329a0*/  IADD3 R8, P6, PT, R8, R3.reuse, RZ ;  /* 0x0000000308087210 */ /* 0x084fe40007fde0ff */
[----:B------:R-:W-:-:S03]  /*329b0*/  IADD3 R4, P1, PT, R4, R3, RZ ;  /* 0x0000000304047210 */ /* 0x000fc60007f3e0ff */
[--C-:B------:R-:W-:Y:S01]  /*329c0*/  IMAD.X R21, R21, 0x1, R0.reuse, P6 ;  /* 0x0000000115157824 */ /* 0x100fe200030e0600 */
[-C--:B------:R-:W-:Y:S01]  /*329d0*/  IADD3 R22, P6, PT, R22, R3.reuse, RZ ;  /* 0x0000000316167210 */ /* 0x080fe20007fde0ff */
[----:B------:R-:W-:Y:S01]  /*329e0*/  IMAD.X R23, R23, 0x1, R0, P1 ;  /* 0x0000000117177824 */ /* 0x000fe200008e0600 */
[----:B------:R-:W-:-:S03]  /*329f0*/  IADD3 R18, P1, PT, R18, R3, RZ ;  /* 0x0000000312127210 */ /* 0x000fc60007f3e0ff */
[----:B------:R-:W-:Y:S02]  /*32a00*/  IMAD.X R2, R2, 0x1, R0, P6 ;  /* 0x0000000102027824 */ /* 0x000fe400030e0600 */
[----:B---3--:R-:W-:-:S05]  /*32a10*/  IMAD.MOV.U32 R11, RZ, RZ, R13 ;  /* 0x000000ffff0b7224 */ /* 0x008fca00078e000d */
[----:B------:R0:W-:Y:S02]  /*32a20*/  STL.64 [R1+0x668], R10 ;  /* 0x0006680a01007387 */ /* 0x0001e40000100a00 */
[----:B0-----:R-:W-:Y:S02]  /*32a30*/  IMAD.MOV.U32 R10, RZ, RZ, R12 ;  /* 0x000000ffff0a7224 */ /* 0x001fe400078e000c */
[----:B------:R-:W-:-:S05]  /*32a40*/  IMAD.MOV.U32 R11, RZ, RZ, R16 ;  /* 0x000000ffff0b7224 */ /* 0x000fca00078e0010 */
[----:B------:R-:W-:Y:S04]  /*32a50*/  STL.64 [R1+0x660], R10 ;  /* 0x0006600a01007387 */ /* 0x000fe80000100a00 */
        /* <DEDUP_REMOVED lines=17> */
[----:B------:R-:W-:Y:S04]  /*32b70*/  STL [R1+0x18b0], R28 ;  /* 0x0018b01c01007387 */ /* 0x000fe80000100800 */
[----:B0-----:R-:W2:Y:S04]  /*32b80*/  LDL.LU R0, [R1+0x187c] ;  /* 0x00187c0001007983 */ /* 0x001ea80000300800 */
[----:B------:R-:W-:Y:S04]  /*32b90*/  STL [R1+0x1884], R29 ;  /* 0x0018841d01007387 */ /* 0x000fe80000100800 */
[----:B------:R-:W3:Y:S04]  /*32ba0*/  LDL.LU R12, [R1+0x186c] ;  /* 0x00186c00010c7983 */ /* 0x000ee80000300800 */
[----:B------:R-:W-:Y:S04]  /*32bb0*/  STL [R1+0x18a8], R2 ;  /* 0x0018a80201007387 */ /* 0x000fe80000100800 */
[----:B---3--:R0:W-:Y:S04]  /*32bc0*/  STL [R1+0x1e24], R12 ;  /* 0x001e240c01007387 */ /* 0x0081e80000100800 */
[----:B0-----:R-:W3:Y:S04]  /*32bd0*/  LDL.LU R12, [R1+0x1874] ;  /* 0x00187400010c7983 */ /* 0x001ee80000300800 */
        /* <DEDUP_REMOVED lines=22> */
[----:B--2---:R-:W-:-:S03]  /*32d40*/  IADD3 R0, P6, PT, R0, R3, RZ ;  /* 0x0000000300007210 */ /* 0x004fc60007fde0ff */
[----:B------:R-:W2:Y:S04]  /*32d50*/  LDL.LU R26, [R1+0x1838] ;  /* 0x00183800011a7983 */ /* 0x000ea80000300800 */
[----:B------:R-:W2:Y:S04]  /*32d60*/  LDL.LU R28, [R1+0x180c] ;  /* 0x00180c00011c7983 */ /* 0x000ea80000300800 */
[----:B------:R-:W2:Y:S04]  /*32d70*/  LDL.LU R29, [R1+0x1830] ;  /* 0x00183000011d7983 */ /* 0x000ea80000300800 */
[----:B------:R-:W2:Y:S04]  /*32d80*/  LDL.LU R2, [R1+0x1804] ;  /* 0x0018040001027983 */ /* 0x000ea80000300800 */
[----:B------:R0:W-:Y:S04]  /*32d90*/  STL [R1+0x187c], R0 ;  /* 0x00187c0001007387 */ /* 0x0001e80000100800 */
[----:B0-----:R-:W2:Y:S04]  /*32da0*/  LDL.LU R0, [R1+0x1e28] ;  /* 0x001e280001007983 */ /* 0x001ea80000300800 */
[----:B------:R-:W2:Y:S02]  /*32db0*/  LDL.LU R3, [R1+0x18a0] ;  /* 0x0018a00001037983 */ /* 0x000ea40000300800 */
[----:B--2---:R-:W-:-:S05]  /*32dc0*/  IMAD.X R3, R3, 0x1, R0, P1 ;  /* 0x0000000103037824 */ /* 0x004fca00008e0600 */
[----:B------:R0:W-:Y:S02]  /*32dd0*/  STL [R1+0x18a0], R3 ;  /* 0x0018a00301007387 */ /* 0x0001e40000100800 */
[----:B0-----:R-:W0:Y:S02]  /*32de0*/  LDC R3, c[0x0][0x3a8] ;  /* 0x0000ea00ff037b82 */ /* 0x001e240000000800 */
[----:B0-----:R-:W-:-:S04]  /*32df0*/  IMAD.SHL.U32 R3, R3, 0x40, RZ ;  /* 0x0000004003037824 */ /* 0x001fc800078e00ff */
[----:B------:R-:W-:-:S05]  /*32e00*/  IMAD.SHL.U32 R3, R3, 0x2, RZ ;  /* 0x0000000203037824 */ /* 0x000fca00078e00ff */
[----:B---3--:R-:W-:-:S05]  /*32e10*/  IADD3 R12, P1, PT, R12, R3, RZ ;  /* 0x000000030c0c7210 */ /* 0x008fca0007f3e0ff */
[----:B------:R0:W-:Y:S04]  /*32e20*/  STL [R1+0x1874], R12 ;  /* 0x0018740c01007387 */ /* 0x0001e80000100800 */
[----:B0-----:R-:W2:Y:S04]  /*32e30*/  LDL.LU R12, [R1+0x1e24] ;  /* 0x001e2400010c7983 */ /* 0x001ea80000300800 */
[----:B------:R-:W3:Y:S01]  /*32e40*/  LDL.LU R3, [R1+0x1898] ;  /* 0x0018980001037983 */ /* 0x000ee20000300800 */
[--C-:B----4-:R-:W-:Y:S02]  /*32e50*/  IMAD.X R16, R16, 0x1, R0.reuse, P3 ;  /* 0x0000000110107824 */ /* 0x110fe400018e0600 */
[----:B------:R-:W-:-:S02]  /*32e60*/  IMAD.X R13, R13, 0x1, R0, P4 ;  /* 0x000000010d0d7824 */ /* 0x000fc400020e0600 */
[--C-:B------:R-:W-:Y:S02]  /*32e70*/  IMAD.X R6, R6, 0x1, R0.reuse, P5 ;  /* 0x0000000106067824 */ /* 0x100fe400028e0600 */
[--C-:B------:R-:W-:Y:S02]  /*32e80*/  IMAD.X R5, R5, 0x1, R0.reuse, P6 ;  /* 0x0000000105057824 */ /* 0x100fe400030e0600 */
[--C-:B------:R-:W-:Y:S02]  /*32e90*/  IMAD.X R4, R4, 0x1, R0.reuse, P1 ;  /* 0x0000000104047824 */ /* 0x100fe400008e0600 */
[----:B---3--:R-:W-:-:S05]  /*32ea0*/  IMAD.X R3, R3, 0x1, R0, P2 ;  /* 0x0000000103037824 */ /* 0x008fca00010e0600 */
[----:B------:R0:W-:Y:S02]  /*32eb0*/  STL [R1+0x1898], R3 ;  /* 0x0018980301007387 */ /* 0x0001e40000100800 */
[----:B0-----:R-:W0:Y:S02]  /*32ec0*/  LDC R3, c[0x0][0x3a8] ;  /* 0x0000ea00ff037b82 */ /* 0x001e240000000800 */
[----:B0-----:R-:W-:-:S04]  /*32ed0*/  IMAD.SHL.U32 R3, R3, 0x40, RZ ;  /* 0x0000004003037824 */ /* 0x001fc800078e00ff */
[----:B------:R-:W-:-:S05]  /*32ee0*/  IMAD.SHL.U32 R3, R3, 0x2, RZ ;  /* 0x0000000203037824 */ /* 0x000fca00078e00ff */
[-C--:B--2---:R-:W-:Y:S02]  /*32ef0*/  IADD3 R12, P2, PT, R12, R3.reuse, RZ ;  /* 0x000000030c0c7210 */ /* 0x084fe40007f5e0ff */
[-C--:B------:R-:W-:Y:S02]  /*32f00*/  IADD3 R10, P3, PT, R10, R3.reuse, RZ ;  /* 0x000000030a0a7210 */ /* 0x080fe40007f7e0ff */
[-C--:B------:R-:W-:Y:S02]  /*32f10*/  IADD3 R11, P4, PT, R11, R3.reuse, RZ ;  /* 0x000000030b0b7210 */ /* 0x080fe40007f9e0ff */
[-C--:B------:R-:W-:Y:S01]  /*32f20*/  IADD3 R9, P5, PT, R9, R3.reuse, RZ ;  /* 0x0000000309097210 */ /* 0x080fe20007fbe0ff */
[----:B------:R0:W-:Y:S04]  /*32f30*/  STL [R1+0x186c], R12 ;  /* 0x00186c0c01007387 */ /* 0x0001e80000100800 */
[----:B------:R-:W-:Y:S04]  /*32f40*/  STL [R1+0x1890], R16 ;  /* 0x0018901001007387 */ /* 0x000fe80000100800 */
[----:B------:R-:W-:Y:S04]  /*32f50*/  STL [R1+0x1864], R10 ;  /* 0x0018640a01007387 */ /* 0x000fe80000100800 */
[----:B------:R-:W-:Y:S01]  /*32f60*/  STL [R1+0x1888], R13 ;  /* 0x0018880d01007387 */ /* 0x000fe20000100800 */
[----:B------:R-:W-:-:S03]  /*32f70*/  IADD3 R8, P6, PT, R8, R3, RZ ;  /* 0x0000000308087210 */ /* 0x000fc60007fde0ff */
[----:B------:R-:W-:Y:S04]  /*32f80*/  STL [R1+0x185c], R11 ;  /* 0x00185c0b01007387 */ /* 0x000fe80000100800 */
[----:B------:R-:W-:Y:S01]  /*32f90*/  STL [R1+0x1880], R6 ;  /* 0x0018800601007387 */ /* 0x000fe20000100800 */
[----:B------:R-:W-:-:S03]  /*32fa0*/  IADD3 R25, P1, PT, R25, R3, RZ ;  /* 0x0000000319197210 */ /* 0x000fc60007f3e0ff */
[----:B------:R-:W-:Y:S01]  /*32fb0*/  STL [R1+0x1854], R9 ;  /* 0x0018540901007387 */ /* 0x000fe20000100800 */
[----:B------:R-:W-:-:S03]  /*32fc0*/  IMAD.X R7, R7, 0x1, R0, P2 ;  /* 0x0000000107077824 */ /* 0x000fc600010e0600 */
        /* <DEDUP_REMOVED lines=24> */
[----:B------:R-:W-:Y:S04]  /*33150*/  STL [R1+0x1848], R24 ;  /* 0x0018481801007387 */ /* 0x000fe80000100800 */
[----:B------:R-:W-:Y:S01]  /*33160*/  STL [R1+0x181c], R17 ;  /* 0x00181c1101007387 */ /* 0x000fe20000100800 */
[----:B------:R-:W-:-:S03]  /*33170*/  IADD3 R28, P2, PT, R28, R3, RZ ;  /* 0x000000031c1c7210 */ /* 0x000fc60007f5e0ff */
[----:B------:R-:W-:Y:S01]  /*33180*/  STL [R1+0x1840], R15 ;  /* 0x0018400f01007387 */ /* 0x000fe20000100800 */
[----:B------:R-:W-:-:S03]  /*33190*/  IMAD.X R29, R29, 0x1, R0, P3 ;  /* 0x000000011d1d7824 */ /* 0x000fc600018e0600 */
[----:B------:R-:W-:Y:S01]  /*331a0*/  STL [R1+0x1814], R14 ;  /* 0x0018140e01007387 */ /* 0x000fe20000100800 */
[----:B------:R-:W-:-:S03]  /*331b0*/  IADD3 R2, P3, PT, R2, R3, RZ ;  /* 0x0000000302027210 */ /* 0x000fc60007f7e0ff */
[----:B------:R-:W-:Y:S04]  /*331c0*/  STL [R1+0x1838], R26 ;  /* 0x0018381a01007387 */ /* 0x000fe80000100800 */
[----:B------:R-:W2:Y:S04]  /*331d0*/  LDL.LU R3, [R1+0x1828] ;  /* 0x0018280001037983 */ /* 0x000ea80000300800 */
[----:B------:R-:W-:Y:S04]  /*331e0*/  STL [R1+0x180c], R28 ;  /* 0x00180c1c01007387 */ /* 0x000fe80000100800 */
[----:B0-----:R-:W3:Y:S04]  /*331f0*/  LDL.LU R12, [R1+0x1818] ;  /* 0x00181800010c7983 */ /* 0x001ee80000300800 */
[----:B------:R-:W-:Y:S04]  /*33200*/  STL [R1+0x1830], R29 ;  /* 0x0018301d01007387 */ /* 0x000fe80000100800 */
[----:B---3--:R0:W-:Y:S04]  /*33210*/  STL [R1+0x1e1c], R12 ;  /* 0x001e1c0c01007387 */ /* 0x0081e80000100800 */
[----:B------:R-:W-:Y:S04]  /*33220*/  STL [R1+0x1804], R2 ;  /* 0x0018040201007387 */ /* 0x000fe80000100800 */
[----:B0-----:R-:W3:Y:S01]  /*33230*/  LDL.LU R12, [R1+0x17f4] ;  /* 0x0017f400010c7983 */ /* 0x001ee20000300800 */
[----:B--2---:R-:W-:-:S03]  /*33240*/  IMAD.X R3, R3, 0x1, R0, P4 ;  /* 0x0000000103037824 */ /* 0x004fc600020e0600 */
[----:B---3--:R0:W-:Y:S04]  /*33250*/  STL [R1+0x1e20], R12 ;  /* 0x001e200c01007387 */ /* 0x0081e80000100800 */
        /* <DEDUP_REMOVED lines=27> */
[----:B------:R0:W-:Y:S02]  /*33410*/  STL [R1+0x1828], R3 ;  /* 0x0018280301007387 */ /* 0x0001e40000100800 */
[----:B0-----:R-:W0:Y:S02]  /*33420*/  LDC R3, c[0x0][0x3a8] ;  /* 0x0000ea00ff037b82 */ /* 0x001e240000000800 */
[----:B0-----:R-:W-:-:S04]  /*33430*/  IMAD.SHL.U32 R3, R3, 0x40, RZ ;  /* 0x0000004003037824 */ /* 0x001fc800078e00ff */
[----:B------:R-:W-:-:S05]  /*33440*/  IMAD.SHL.U32 R3, R3, 0x2, RZ ;  /* 0x0000000203037824 */ /* 0x000fca00078e00ff */
[----:B--2---:R-:W-:-:S05]  /*33450*/  IADD3 R12, P4, PT, R12, R3, RZ ;  /* 0x000000030c0c7210 */ /* 0x004fca0007f9e0ff */
        /* <DEDUP_REMOVED lines=8> */
[----:B------:R-:W-:-:S05]  /*334e0*/  IADD3 R12, P5, PT, R12, R3, RZ ;  /* 0x000000030c0c7210 */ /* 0x000fca0007fbe0ff */
[----:B------:R0:W-:Y:S04]  /*334f0*/  STL [R1+0x17f4], R12 ;  /* 0x0017f40c01007387 */ /* 0x0001e80000100800 */
[----:B0-----:R-:W2:Y:S01]  /*33500*/  LDL.LU R12, [R1+0x1e1c] ;  /* 0x001e1c00010c7983 */ /* 0x001ea20000300800 */
[--C-:B----4-:R-:W-:Y:S01]  /*33510*/  IMAD.X R10, R10, 0x1, R0.reuse, P1 ;  /* 0x000000010a0a7824 */ /* 0x110fe200008e0600 */
[-C--:B---3--:R-:W-:Y:S01]  /*33520*/  IADD3 R13, P1, PT, R13, R3.reuse, RZ ;  /* 0x000000030d0d7210 */ /* 0x088fe20007f3e0ff */
[--C-:B------:R-:W-:Y:S01]  /*33530*/  IMAD.X R11, R11, 0x1, R0.reuse, P2 ;  /* 0x000000010b0b7824 */ /* 0x100fe200010e0600 */
[-C--:B------:R-:W-:Y:S01]  /*33540*/  IADD3 R6, P2, PT, R6, R3.reuse, RZ ;  /* 0x0000000306067210 */ /* 0x080fe20007f5e0ff */
        /* <DEDUP_REMOVED lines=15> */
[----:B------:R-:W-:Y:S01]  /*33640*/  IADD3 R26, P5, PT, R26, R3, RZ ;  /* 0x000000031a1a7210 */ /* 0x000fe20007fbe0ff */
[----:B------:R-:W-:-:S02]  /*33650*/  IMAD.X R2, R2, 0x1, R0, P1 ;  /* 0x0000000102027824 */ /* 0x000fc400008e0600 */
[----:B--2---:R-:W-:Y:S01]  /*33660*/  IMAD.X R12, R12, 0x1, R0, P6 ;  /* 0x000000010c0c7824 */ /* 0x004fe200030e0600 */
[----:B------:R-:W-:-:S04]  /*33670*/  IADD3 R16, P6, PT, R16, R3, RZ ;  /* 0x0000000310107210 */ /* 0x000fc80007fde0ff */
        /* <DEDUP_REMOVED lines=8> */
[----:B------:R-:W-:-:S03]  /*33700*/  IMAD.X R27, R27, 0x1, R0, P6 ;  /* 0x000000011b1b7824 */ /* 0x000fc600030e0600 */
[----:B------:R-:W-:Y:S01]  /*33710*/  STL [R1+0x17f8], R8 ;  /* 0x0017f80801007387 */ /* 0x000fe20000100800 */
[----:B------:R-:W-:-:S03]  /*33720*/  IADD3 R20, P6, PT, R20, R3, RZ ;  /* 0x0000000314147210 */ /* 0x000fc60007fde0ff */
        /* <DEDUP_REMOVED lines=3070> */
[--C-:B------:R-:W-:Y:S01]  /*3f710*/  IMAD.X R19, R19, 0x1, R0.reuse, P6 ;  /* 0x0000000113137824 */ /* 0x100fe200030e0600 */
[----:B------:R-:W-:Y:S01]  /*3f720*/  IADD3 R24, P6, PT, R24, UR8, RZ ;  /* 0x0000000818187c10 */ /* 0x000fe2000ffde0ff */
[--C-:B------:R-:W-:Y:S01]  /*3f730*/  IMAD.X R17, R17, 0x1, R0.reuse, P1 ;  /* 0x0000000111117824 */ /* 0x100fe200008e0600 */
[----:B------:R-:W-:Y:S01]  /*3f740*/  IADD3 R15, P1, PT, R15, UR8, RZ ;  /* 0x000000080f0f7c10 */ /* 0x000fe2000ff3e0ff */
[--C-:B------:R-:W-:Y:S01]  /*3f750*/  IMAD.X R14, R14, 0x1, R0.reuse, P2 ;  /* 0x000000010e0e7824 */ /* 0x100fe200010e0600 */
[----:B------:R-:W-:Y:S01]  /*3f760*/  IADD3 R26, P2, PT, R26, UR8, RZ ;  /* 0x000000081a1a7c10 */ /* 0x000fe2000ff5e0ff */
        /* <DEDUP_REMOVED lines=28> */
[----:B------:R-:W-:-:S03]  /*3f930*/  IADD3 R29, P3, PT, R29, UR8, RZ ;  /* 0x000000081d1d7c10 */ /* 0x000fc6000ff7e0ff */
        /* <DEDUP_REMOVED lines=33> */
[----:B--2---:R-:W-:-:S03]  /*3fb50*/  IADD3 R0, P4, PT, R0, UR8, RZ ;  /* 0x0000000800007c10 */ /* 0x004fc6000ff9e0ff */
[----:B------:R-:W2:Y:S04]  /*3fb60*/  LDL.LU R26, [R1+0x1c5c] ;  /* 0x001c5c00011a7983 */ /* 0x000ea80000300800 */
[----:B------:R-:W2:Y:S04]  /*3fb70*/  LDL.LU R28, [R1+0x1bf8] ;  /* 0x001bf800011c7983 */ /* 0x000ea80000300800 */
[----:B------:R-:W2:Y:S04]  /*3fb80*/  LDL.LU R29, [R1+0x1c64] ;  /* 0x001c6400011d7983 */ /* 0x000ea80000300800 */
[----:B------:R-:W2:Y:S04]  /*3fb90*/  LDL.LU R2, [R1+0x1c00] ;  /* 0x001c000001027983 */ /* 0x000ea80000300800 */
[----:B------:R0:W-:Y:S04]  /*3fba0*/  STL [R1+0x1bf4], R0 ;  /* 0x001bf40001007387 */ /* 0x0001e80000100800 */
[----:B0-----:R-:W3:Y:S02]  /*3fbb0*/  LDL.LU R0, [R1+0x1d28] ;  /* 0x001d280001007983 */ /* 0x001ee40000300800 */
[----:B---3--:R-:W-:-:S05]  /*3fbc0*/  IMAD.X R3, R3, 0x1, R0, P5 ;  /* 0x0000000103037824 */ /* 0x008fca00028e0600 */
[----:B------:R0:W-:Y:S04]  /*3fbd0*/  STL [R1+0x1ba4], R3 ;  /* 0x001ba40301007387 */ /* 0x0001e80000100800 */
[----:B0-----:R-:W3:Y:S01]  /*3fbe0*/  LDL.LU R3, [R1+0x1d24] ;  /* 0x001d240001037983 */ /* 0x001ee20000300800 */
[----:B----4-:R-:W-:Y:S02]  /*3fbf0*/  IADD3.X R12, PT, PT, R12, UR4, RZ, P6, !PT ;  /* 0x000000040c0c7c10 */ /* 0x010fe4000b7fe4ff */
[----:B------:R-:W-:Y:S02]  /*3fc00*/  IADD3 R16, P6, PT, R16, UR8, RZ ;  /* 0x0000000810107c10 */ /* 0x000fe4000ffde0ff */
[----:B------:R-:W-:Y:S01]  /*3fc10*/  IADD3.X R10, PT, PT, R10, UR4, RZ, P1, !PT ;  /* 0x000000040a0a7c10 */ /* 0x000fe20008ffe4ff */
[----:B------:R0:W-:Y:S01]  /*3fc20*/  STL [R1+0x1d18], R0 ;  /* 0x001d180001007387 */ /* 0x0001e20000100800 */
[----:B------:R-:W-:-:S02]  /*3fc30*/  IADD3 R13, P1, PT, R13, UR8, RZ ;  /* 0x000000080d0d7c10 */ /* 0x000fc4000ff3e0ff */
[----:B------:R-:W-:Y:S02]  /*3fc40*/  IADD3.X R11, PT, PT, R11, UR4, RZ, P2, !PT ;  /* 0x000000040b0b7c10 */ /* 0x000fe400097fe4ff */
[----:B------:R-:W-:Y:S02]  /*3fc50*/  IADD3 R6, P2, PT, R6, UR8, RZ ;  /* 0x0000000806067c10 */ /* 0x000fe4000ff5e0ff */
[----:B------:R-:W-:Y:S02]  /*3fc60*/  IADD3.X R9, PT, PT, R9, UR4, RZ, P3, !PT ;  /* 0x0000000409097c10 */ /* 0x000fe40009ffe4ff */
[----:B------:R-:W-:Y:S02]  /*3fc70*/  IADD3 R5, P3, PT, R5, UR8, RZ ;  /* 0x0000000805057c10 */ /* 0x000fe4000ff7e0ff */
[----:B------:R-:W-:Y:S02]  /*3fc80*/  IADD3.X R8, PT, PT, R8, UR4, RZ, P4, !PT ;  /* 0x0000000408087c10 */ /* 0x000fe4000a7fe4ff */
        /* <DEDUP_REMOVED lines=11> */
[----:B---3--:R-:W-:-:S05]  /*3fd40*/  IADD3 R3, P5, PT, R3, UR8, RZ ;  /* 0x0000000803037c10 */ /* 0x008fca000ffbe0ff */
[----:B------:R-:W-:Y:S04]  /*3fd50*/  STL [R1+0x1bfc], R3 ;  /* 0x001bfc0301007387 */ /* 0x000fe80000100800 */
[----:B------:R-:W-:Y:S04]  /*3fd60*/  STL [R1+0x1ba0], R12 ;  /* 0x001ba00c01007387 */ /* 0x000fe80000100800 */
[----:B------:R-:W-:Y:S04]  /*3fd70*/  STL [R1+0x1c04], R16 ;  /* 0x001c041001007387 */ /* 0x000fe80000100800 */
[----:B------:R-:W-:Y:S04]  /*3fd80*/  STL [R1+0x1bb8], R10 ;  /* 0x001bb80a01007387 */ /* 0x000fe80000100800 */
[----:B------:R-:W-:Y:S04]  /*3fd90*/  STL [R1+0x1c0c], R13 ;  /* 0x001c0c0d01007387 */ /* 0x000fe80000100800 */
[----:B------:R-:W-:Y:S04]  /*3fda0*/  STL [R1+0x1bbc], R11 ;  /* 0x001bbc0b01007387 */ /* 0x000fe80000100800 */
[----:B------:R-:W-:Y:S01]  /*3fdb0*/  STL [R1+0x1c14], R6 ;  /* 0x001c140601007387 */ /* 0x000fe20000100800 */
[----:B------:R-:W-:-:S03]  /*3fdc0*/  IADD3.X R25, PT, PT, R25, UR4, RZ, P5, !PT ;  /* 0x0000000419197c10 */ /* 0x000fc6000affe4ff */
[----:B------:R-:W-:Y:S01]  /*3fdd0*/  STL [R1+0x1bc0], R9 ;  /* 0x001bc00901007387 */ /* 0x000fe20000100800 */
[----:B------:R-:W-:-:S03]  /*3fde0*/  IADD3 R7, P5, PT, R7, UR8, RZ ;  /* 0x0000000807077c10 */ /* 0x000fc6000ffbe0ff */
        /* <DEDUP_REMOVED lines=13> */
[----:B--2---:R-:W-:-:S03]  /*3fec0*/  IADD3 R26, P5, PT, R26, UR8, RZ ;  /* 0x000000081a1a7c10 */ /* 0x004fc6000ffbe0ff */
[----:B------:R-:W-:Y:S04]  /*3fed0*/  STL [R1+0x1c4c], R24 ;  /* 0x001c4c1801007387 */ /* 0x000fe80000100800 */
[----:B------:R-:W-:Y:S04]  /*3fee0*/  STL [R1+0x1be8], R17 ;  /* 0x001be81101007387 */ /* 0x000fe80000100800 */
[----:B------:R-:W-:Y:S04]  /*3fef0*/  STL [R1+0x1c54], R15 ;  /* 0x001c540f01007387 */ /* 0x000fe80000100800 */
[----:B------:R-:W-:Y:S04]  /*3ff00*/  STL [R1+0x1bf0], R14 ;  /* 0x001bf00e01007387 */ /* 0x000fe80000100800 */
[----:B------:R-:W-:Y:S04]  /*3ff10*/  STL [R1+0x1c5c], R26 ;  /* 0x001c5c1a01007387 */ /* 0x000fe80000100800 */
[----:B0-----:R-:W2:Y:S01]  /*3ff20*/  LDL.LU R0, [R1+0x1c74] ;  /* 0x001c740001007983 */ /* 0x001ea20000300800 */
[----:B------:R-:W-:-:S02]  /*3ff30*/  IADD3.X R28, PT, PT, R28, UR4, RZ, P6, !PT ;  /* 0x000000041c1c7c10 */ /* 0x000fc4000b7fe4ff */
[----:B------:R-:W-:-:S03]  /*3ff40*/  IADD3 R29, P6, PT, R29, UR8, RZ ;  /* 0x000000081d1d7c10 */ /* 0x000fc6000ffde0ff */
[----:B------:R-:W-:Y:S04]  /*3ff50*/  STL [R1+0x1bf8], R28 ;  /* 0x001bf81c01007387 */ /* 0x000fe80000100800 */
[----:B--2---:R0:W-:Y:S04]  /*3ff60*/  STL [R1+0x1d1c], R0 ;  /* 0x001d1c0001007387 */ /* 0x0041e80000100800 */
[----:B------:R-:W-:Y:S04]  /*3ff70*/  STL [R1+0x1c64], R29 ;  /* 0x001c641d01007387 */ /* 0x000fe80000100800 */
[----:B0-----:R-:W2:Y:S01]  /*3ff80*/  LDL.LU R0, [R1+0x1c08] ;  /* 0x001c080001007983 */ /* 0x001ea20000300800 */
[----:B------:R-:W-:-:S05]  /*3ff90*/  IADD3.X R2, PT, PT, R2, UR4, RZ, P1, !PT ;  /* 0x0000000402027c10 */ /* 0x000fca0008ffe4ff */
[----:B------:R-:W-:Y:S04]  /*3ffa0*/  STL [R1+0x1c00], R2 ;  /* 0x001c000201007387 */ /* 0x000fe80000100800 */
        /* <DEDUP_REMOVED lines=30> */
[----:B--2---:R-:W-:-:S05]  /*40190*/  IADD3 R0, P1, PT, R0, UR8, RZ ;  /* 0x0000000800007c10 */ /* 0x004fca000ff3e0ff */
[----:B------:R0:W-:Y:S04]  /*401a0*/  STL [R1+0x1c6c], R0 ;  /* 0x001c6c0001007387 */ /* 0x0001e80000100800 */
[----:B0-----:R-:W2:Y:S02]  /*401b0*/  LDL.LU R0, [R1+0x1d20] ;  /* 0x001d200001007983 */ /* 0x001ea40000300800 */
[----:B--2---:R-:W-:-:S05]  /*401c0*/  IADD3.X R0, PT, PT, R0, UR4, RZ, P2, !PT ;  /* 0x0000000400007c10 */ /* 0x004fca00097fe4ff */
[----:B------:R0:W-:Y:S04]  /*401d0*/  STL [R1+0x1c08], R0 ;  /* 0x001c080001007387 */ /* 0x0001e80000100800 */
[----:B0-----:R-:W2:Y:S01]  /*401e0*/  LDL.LU R0, [R1+0x1d1c] ;  /* 0x001d1c0001007983 */ /* 0x001ea20000300800 */
[----:B---3--:R-:W-:Y:S02]  /*401f0*/  IADD3.X R27, PT, PT, R27, UR4, RZ, P3, !PT ;  /* 0x000000041b1b7c10 */ /* 0x008fe40009ffe4ff */
[----:B----4-:R-:W-:Y:S02]  /*40200*/  IADD3 R24, P3, PT, R24, UR8, RZ ;  /* 0x0000000818187c10 */ /* 0x010fe4000ff7e0ff */
[----:B------:R-:W-:Y:S02]  /*40210*/  IADD3.X R17, PT, PT, R17, UR4, RZ, P4, !PT ;  /* 0x0000000411117c10 */ /* 0x000fe4000a7fe4ff */
[----:B------:R-:W-:-:S02]  /*40220*/  IADD3 R15, P4, PT, R15, UR8, RZ ;  /* 0x000000080f0f7c10 */ /* 0x000fc4000ff9e0ff */
[----:B------:R-:W-:Y:S02]  /*40230*/  IADD3.X R14, PT, PT, R14, UR4, RZ, P5, !PT ;  /* 0x000000040e0e7c10 */ /* 0x000fe4000affe4ff */
[----:B------:R-:W-:Y:S02]  /*40240*/  IADD3 R26, P5, PT, R26, UR8, RZ ;  /* 0x000000081a1a7c10 */ /* 0x000fe4000ffbe0ff */
[----:B------:R-:W-:Y:S02]  /*40250*/  IADD3.X R28, PT, PT, R28, UR4, RZ, P6, !PT ;  /* 0x000000041c1c7c10 */ /* 0x000fe4000b7fe4ff */
[----:B--2---:R-:W-:-:S05]  /*40260*/  IADD3 R0, P2, PT, R0, UR8, RZ ;  /* 0x0000000800007c10 */ /* 0x004fca000ff5e0ff */
[----:B------:R0:W-:Y:S04]  /*40270*/  STL [R1+0x1c74], R0 ;  /* 0x001c740001007387 */ /* 0x0001e80000100800 */
[----:B0-----:R0:W5:Y:S04]  /*40280*/  LDL.LU R0, [R1+0x1d18] ;  /* 0x001d180001007983 */ /* 0x0011680000300800 */
[----:B------:R1:W-:Y:S04]  /*40290*/  STL [R1+0x1c10], R27 ;  /* 0x001c101b01007387 */ /* 0x0003e80000100800 */
[----:B-1----:R0:W5:Y:S04]  /*402a0*/  LDL.LU R27, [R1+0x1d14] ;  /* 0x001d1400011b7983 */ /* 0x0021680000300800 */
[----:B------:R1:W-:Y:S04]  /*402b0*/  STL [R1+0x1c7c], R24 ;  /* 0x001c7c1801007387 */ /* 0x0003e80000100800 */
[----:B-1----:R-:W2:Y:S04]  /*402c0*/  LDL.LU R24, [R1+0x1d10] ;  /* 0x001d100001187983 */ /* 0x002ea80000300800 */
[----:B------:R1:W-:Y:S04]  /*402d0*/  STL [R1+0x1c18], R17 ;  /* 0x001c181101007387 */ /* 0x0003e80000100800 */
[----:B-1----:R-:W3:Y:S04]  /*402e0*/  LDL.LU R17, [R1+0x1d0c] ;  /* 0x001d0c0001117983 */ /* 0x002ee80000300800 */
[----:B------:R1:W-:Y:S04]  /*402f0*/  STL [R1+0x1c84], R15 ;  /* 0x001c840f01007387 */ /* 0x0003e80000100800 */
[----:B-1----:R-:W4:Y:S04]  /*40300*/  LDL.LU R15, [R1+0x1d08] ;  /* 0x001d0800010f7983 */ /* 0x002f280000300800 */
[----:B------:R1:W-:Y:S04]  /*40310*/  STL [R1+0x1c20], R14 ;  /* 0x001c200e01007387 */ /* 0x0003e80000100800 */
[----:B-1----:R-:W4:Y:S01]  /*40320*/  LDL.LU R14, [R1+0x1d04] ;  /* 0x001d0400010e7983 */ /* 0x002f220000300800 */
[----:B------:R-:W-:-:S03]  /*40330*/  IADD3 R29, P6, PT, R29, UR8, RZ ;  /* 0x000000081d1d7c10 */ /* 0x000fc6000ffde0ff */
[----:B------:R1:W-:Y:S01]  /*40340*/  STL [R1+0x1c8c], R26 ;  /* 0x001c8c1a01007387 */ /* 0x0003e20000100800 */
[----:B------:R-:W-:Y:S02]  /*40350*/  IADD3.X R3, PT, PT, R3, UR4, RZ, P1, !PT ;  /* 0x0000000403037c10 */ /* 0x000fe40008ffe4ff */
[----:B------:R-:W-:Y:S02]  /*40360*/  IADD3 R2, P1, PT, R2, UR8, RZ ;  /* 0x0000000802027c10 */ /* 0x000fe4000ff3e0ff */
[----:B------:R-:W-:Y:S02]  /*40370*/  IADD3.X R12, PT, PT, R12, UR4, RZ, P2, !PT ;  /* 0x000000040c0c7c10 */ /* 0x000fe400097fe4ff */
[----:B------:R-:W-:Y:S02]  /*40380*/  IADD3 R16, P2, PT, R16, UR8, RZ ;  /* 0x0000000810107c10 */ /* 0x000fe4000ff5e0ff */
[----:B------:R-:W-:Y:S01]  /*40390*/  IADD3.X R10, PT, PT, R10, UR4, RZ, P3, !PT ;  /* 0x000000040a0a7c10 */ /* 0x000fe20009ffe4ff */
[----:B-1----:R0:W5:Y:S04]  /*403a0*/  LDL.LU R26, [R1+0x1d00] ;  /* 0x001d0000011a7983 */ /* 0x0021680000300800 */
[----:B------:R1:W-:Y:S01]  /*403b0*/  STL [R1+0x1c28], R28 ;  /* 0x001c281c01007387 */ /* 0x0003e20000100800 */
[----:B------:R-:W-:-:S02]  /*403c0*/  IADD3 R13, P3, PT, R13, UR8, RZ ;  /* 0x000000080d0d7c10 */ /* 0x000fc4000ff7e0ff */
[----:B------:R-:W-:Y:S02]  /*403d0*/  IADD3.X R11, PT, PT, R11, UR4, RZ, P4, !PT ;  /* 0x000000040b0b7c10 */ /* 0x000fe4000a7fe4ff */
[----:B------:R-:W-:Y:S02]  /*403e0*/  IADD3 R6, P4, PT, R6, UR8, RZ ;  /* 0x0000000806067c10 */ /* 0x000fe4000ff9e0ff */
[----:B------:R-:W-:Y:S01]  /*403f0*/  IADD3.X R9, PT, PT, R9, UR4, RZ, P5, !PT ;  /* 0x0000000409097c10 */ /* 0x000fe2000affe4ff */
[----:B-1----:R0:W5:Y:S04]  /*40400*/  LDL.LU R28, [R1+0x1cfc] ;  /* 0x001cfc00011c7983 */ /* 0x0021680000300800 */
[----:B------:R1:W-:Y:S01]  /*40410*/  STL [R1+0x1c94], R29 ;  /* 0x001c941d01007387 */ /* 0x0003e20000100800 */
[----:B------:R-:W-:-:S02]  /*40420*/  IADD3 R5, P5, PT, R5, UR8, RZ ;  /* 0x0000000805057c10 */ /* 0x000fc4000ffbe0ff */
[----:B------:R-:W-:Y:S02]  /*40430*/  IADD3.X R8, PT, PT, R8, UR4, RZ, P6, !PT ;  /* 0x0000000408087c10 */ /* 0x000fe4000b7fe4ff */
[----:B------:R-:W-:Y:S01]  /*40440*/  IADD3 R4, P6, PT, R4, UR8, RZ ;  /* 0x0000000804047c10 */ /* 0x000fe2000ffde0ff */
[----:B-1----:R0:W5:Y:S04]  /*40450*/  LDL.LU R29, [R1+0x1cf8] ;  /* 0x001cf800011d7983 */ /* 0x0021680000300800 */
[----:B------:R-:W-:Y:S04]  /*40460*/  STL [R1+0x1c30], R3 ;  /* 0x001c300301007387 */ /* 0x000fe80000100800 */
[----:B------:R1:W-:Y:S04]  /*40470*/  STL [R1+0x1cb0], R2 ;  /* 0x001cb00201007387 */ /* 0x0003e80000100800 */
[----:B------:R-:W-:Y:S04]  /*40480*/  STL [R1+0x1c38], R12 ;  /* 0x001c380c01007387 */ /* 0x000fe80000100800 */
[----:B------:R-:W-:Y:S04]  /*40490*/  STL [R1+0x1cac], R16 ;  /* 0x001cac1001007387 */ /* 0x000fe80000100800 */
[----:B------:R-:W-:Y:S04]  /*404a0*/  STL [R1+0x1c40], R10 ;  /* 0x001c400a01007387 */ /* 0x000fe80000100800 */
[----:B------:R-:W-:Y:S04]  /*404b0*/  STL [R1+0x1ca8], R13 ;  /* 0x001ca80d01007387 */ /* 0x000fe80000100800 */
[----:B------:R-:W-:Y:S04]  /*404c0*/  STL [R1+0x1c48], R11 ;  /* 0x001c480b01007387 */ /* 0x000fe80000100800 */
[----:B------:R-:W-:Y:S01]  /*404d0*/  STL [R1+0x1ca4], R6 ;  /* 0x001ca40601007387 */ /* 0x000fe20000100800 */
[----:B------:R-:W-:-:S02]  /*404e0*/  IADD3.X R25, PT, PT, R25, UR4, RZ, P1, !PT ;  /* 0x0000000419197c10 */ /* 0x000fc40008ffe4ff */
[----:B------:R-:W-:Y:S02]  /*404f0*/  IADD3.X R20, PT, PT, R20, UR4, RZ, P2, !PT ;  /* 0x0000000414147c10 */ /* 0x000fe400097fe4ff */
[----:B------:R-:W-:Y:S01]  /*40500*/  IADD3.X R21, PT, PT, R21, UR4, RZ, P3, !PT ;  /* 0x0000000415157c10 */ /* 0x000fe20009ffe4ff */
[----:B-1----:R-:W1:Y:S01]  /*40510*/  S2R R2, SR_TID.X ;  /* 0x0000000000027919 */ /* 0x002e620000002100 */
[----:B------:R-:W-:Y:S01]  /*40520*/  STL [R1+0x1c50], R9 ;  /* 0x001c500901007387 */ /* 0x000fe20000100800 */
[----:B------:R-:W-:-:S03]  /*40530*/  IADD3 R7, P1, PT, R7, UR8, RZ ;  /* 0x0000000807077c10 */ /* 0x000fc6000ff3e0ff */
[----:B------:R2:W-:Y:S04]  /*40540*/  STL [R1+0x1ca0], R5 ;  /* 0x001ca00501007387 */ /* 0x0005e80000100800 */
[----:B------:R-:W-:Y:S04]  /*40550*/  STL [R1+0x1c58], R8 ;  /* 0x001c580801007387 */ /* 0x000fe80000100800 */
[----:B------:R-:W-:Y:S01]  /*40560*/  STL [R1+0x1c9c], R4 ;  /* 0x001c9c0401007387 */ /* 0x000fe20000100800 */
[----:B------:R-:W-:-:S03]  /*40570*/  IADD3.X R22, PT, PT, R22, UR4, RZ, P4, !PT ;  /* 0x0000000416167c10 */ /* 0x000fc6000a7fe4ff */
[----:B------:R-:W-:Y:S01]  /*40580*/  STL [R1+0x1c60], R25 ;  /* 0x001c601901007387 */ /* 0x000fe20000100800 */
[----:B------:R-:W-:Y:S01]  /*40590*/  IADD3.X R23, PT, PT, R23, UR4, RZ, P5, !PT ;  /* 0x0000000417177c10 */ /* 0x000fe2000affe4ff */
[----:B------:R-:W0:Y:S02]  /*405a0*/  LDC R3, c[0x0][0x3a8] ;  /* 0x0000ea00ff037b82 */ /* 0x000e240000000800 */
[----:B------:R3:W-:Y:S01]  /*405b0*/  STL [R1+0x1c98], R7 ;  /* 0x001c980701007387 */ /* 0x0007e20000100800 */
[----:B------:R-:W-:-:S03]  /*405c0*/  IADD3.X R18, PT, PT, R18, UR4, RZ, P6, !PT ;  /* 0x0000000412127c10 */ /* 0x000fc6000b7fe4ff */
[----:B------:R0:W-:Y:S04]  /*405d0*/  STL [R1+0x1c68], R20 ;  /* 0x001c681401007387 */ /* 0x0001e80000100800 */
[----:B------:R0:W-:Y:S01]  /*405e0*/  STL [R1+0x1c70], R21 ;  /* 0x001c701501007387 */ /* 0x0001e20000100800 */
[----:B------:R-:W-:-:S03]  /*405f0*/  IADD3.X R19, PT, PT, R19, UR4, RZ, P1, !PT ;  /* 0x0000000413137c10 */ /* 0x000fc60008ffe4ff */
[----:B------:R0:W-:Y:S04]  /*40600*/  STL [R1+0x1c78], R22 ;  /* 0x001c781601007387 */ /* 0x0001e80000100800 */
[----:B------:R0:W-:Y:S04]  /*40610*/  STL [R1+0x1c80], R23 ;  /* 0x001c801701007387 */ /* 0x0001e80000100800 */
[----:B------:R0:W-:Y:S01]  /*40620*/  STL [R1+0x1c88], R18 ;  /* 0x001c881201007387 */ /* 0x0001e20000100800 */
[----:B-1----:R-:W-:Y:S01]  /*40630*/  LOP3.LUT R2, R2, 0x3f, RZ, 0xc0, !PT ;  /* 0x0000003f02027812 */ /* 0x002fe200078ec0ff */
[----:B0-----:R-:W-:-:S04]  /*40640*/  IMAD.SHL.U32 R3, R3, 0x40, RZ ;  /* 0x0000004003037824 */ /* 0x001fc800078e00ff */
[----:B------:R-:W-:Y:S02]  /*40650*/  IMAD.SHL.U32 R3, R3, 0x2, RZ ;  /* 0x0000000203037824 */ /* 0x000fe400078e00ff */
[----:B------:R-:W-:Y:S02]  /*40660*/  IMAD.SHL.U32 R2, R2, 0x2, RZ ;  /* 0x0000000202027824 */ /* 0x000fe400078e00ff */
[----:B--2---:R-:W-:Y:S02]  /*40670*/  IMAD.MOV.U32 R5, RZ, RZ, R24 ;  /* 0x000000ffff057224 */ /* 0x004fe400078e0018 */
[----:B---3--:R-:W-:Y:S02]  /*40680*/  IMAD.MOV.U32 R7, RZ, RZ, R17 ;  /* 0x000000ffff077224 */ /* 0x008fe400078e0011 */
[----:B----4-:R-:W-:-:S05]  /*40690*/  IMAD.MOV.U32 R4, RZ, RZ, R15 ;  /* 0x000000ffff047224 */ /* 0x010fca00078e000f */
[----:B------:R0:W-:Y:S04]  /*406a0*/  STL.64 [R1+0x650], R4 ;  /* 0x0006500401007387 */ /* 0x0001e80000100a00 */
[----:B------:R0:W-:Y:S01]  /*406b0*/  STL [R1+0x1c90], R19 ;  /* 0x001c901301007387 */ /* 0x0001e20000100800 */
[----:B------:R-:W-:-:S05]  /*406c0*/  IMAD.MOV.U32 R6, RZ, RZ, R14 ;  /* 0x000000ffff067224 */ /* 0x000fca00078e000e */
[----:B------:R0:W-:Y:S01]  /*406d0*/  STL.64 [R1+0x658], R6 ;  /* 0x0006580601007387 */ /* 0x0001e20000100a00 */
[----:B------:R-:W-:Y:S05]  /*406e0*/  @P0 BRA `(.L_x_1) ;  /* 0xfffffcb4001c0947 */ /* 0x000fea000383ffff */
[----:B------:R-:W2:Y:S04]  /*406f0*/  LDL.LU R9, [R1+0x18c] ;  /* 0x00018c0001097983 */ /* 0x000ea80000300800 */
[----:B0-----:R-:W2:Y:S04]  /*40700*/  LDL.LU R7, [R1+0x1cc] ;  /* 0x0001cc0001077983 */ /* 0x001ea80000300800 */
[----:B------:R-:W3:Y:S04]  /*40710*/  LDL.LU R5, [R1+0x1bc] ;  /* 0x0001bc0001057983 */ /* 0x000ee80000300800 */
[----:B------:R-:W3:Y:S04]  /*40720*/  LDL.LU R8, [R1+0x20c] ;  /* 0x00020c0001087983 */ /* 0x000ee80000300800 */
[----:B------:R-:W4:Y:S04]  /*40730*/  LDL.LU R4, [R1+0x1b4] ;  /* 0x0001b40001047983 */ /* 0x000f280000300800 */
[----:B------:R-:W4:Y:S04]  /*40740*/  LDL.LU R25, [R1+0x204] ;  /* 0x0002040001197983 */ /* 0x000f280000300800 */
[----:B------:R-:W2:Y:S04]  /*40750*/  LDL.LU R20, [R1+0x3ac] ;  /* 0x0003ac0001147983 */ /* 0x000ea80000300800 */
[----:B------:R-:W2:Y:S04]  /*40760*/  LDL.LU R21, [R1+0x19c] ;  /* 0x00019c0001157983 */ /* 0x000ea80000300800 */
[----:B------:R-:W2:Y:S04]  /*40770*/  LDL.LU R22, [R1+0x3a4] ;  /* 0x0003a40001167983 */ /* 0x000ea80000300800 */
[----:B------:R-:W2:Y:S04]  /*40780*/  LDL.LU R19, [R1+0x194] ;  /* 0x0001940001137983 */ /* 0x000ea80000300800 */
[----:B------:R-:W2:Y:S04]  /*40790*/  LDL.LU R23, [R1+0x21c] ;  /* 0x00021c0001177983 */ /* 0x000ea80000300800 */
[----:B------:R-:W2:Y:S04]  /*407a0*/  LDL.LU R18, [R1+0x22c] ;  /* 0x00022c0001127983 */ /* 0x000ea80000300800 */
[----:B------:R-:W2:Y:S04]  /*407b0*/  LDL.LU R24, [R1+0x220] ;  /* 0x0002200001187983 */ /* 0x000ea80000300800 */
[----:B--2---:R-:W-:Y:S04]  /*407c0*/  STL [R1+0x1efc], R24 ;  /* 0x001efc1801007387 */ /* 0x004fe80000100800 */
[----:B-----5:R-:W2:Y:S04]  /*407d0*/  LDL.LU R28, [R1+0x348] ;  /* 0x00034800011c7983 */ /* 0x020ea80000300800 */
[----:B--2---:R-:W-:Y:S04]  /*407e0*/  STL [R1+0x1f00], R28 ;  /* 0x001f001c01007387 */ /* 0x004fe80000100800 */
[----:B------:R-:W2:Y:S04]  /*407f0*/  LDL.LU R2, [R1+0x398] ;  /* 0x0003980001027983 */ /* 0x000ea80000300800 */
[----:B--2---:R-:W-:Y:S04]  /*40800*/  STL [R1+0x1f04], R2 ;  /* 0x001f040201007387 */ /* 0x004fe80000100800 */
[----:B------:R-:W2:Y:S04]  /*40810*/  LDL.LU R0, [R1+0x340] ;  /* 0x0003400001007983 */ /* 0x000ea80000300800 */
[----:B--2---:R-:W-:Y:S04]  /*40820*/  STL [R1+0x1f08], R0 ;  /* 0x001f080001007387 */ /* 0x004fe80000100800 */
[----:B------:R-:W2:Y:S01]  /*40830*/  LDL.LU R3, [R1+0x390] ;  /* 0x0003900001037983 */ /* 0x000ea20000300800 */
[----:B------:R-:W-:-:S03]  /*40840*/  F2FP.BF16.F32.PACK_AB R7, R9, R7 ;  /* 0x000000070907723e */ /* 0x000fc600000010ff */
[----:B--2---:R-:W-:Y:S04]  /*40850*/  STL [R1+0x1f0c], R3 ;  /* 0x001f0c0301007387 */ /* 0x004fe80000100800 */
[----:B------:R0:W-:Y:S04]  /*40860*/  STL [R1+0x1cf8], R29 ;  /* 0x001cf81d01007387 */ /* 0x0001e80000100800 */
[----:B0-----:R-:W2:Y:S04]  /*40870*/  LDL.LU R29, [R1+0x2e0] ;  /* 0x0002e000011d7983 */ /* 0x001ea80000300800 */
[----:B--2---:R-:W-:Y:S04]  /*40880*/  STL [R1+0x1f10], R29 ;  /* 0x001f101d01007387 */ /* 0x004fe80000100800 */
[----:B------:R0:W-:Y:S04]  /*40890*/  STL [R1+0x1cfc], R7 ;  /* 0x001cfc0701007387 */ /* 0x0001e80000100800 */
[----:B0-----:R-:W2:Y:S01]  /*408a0*/  LDL.LU R7, [R1+0x260] ;  /* 0x0002600001077983 */ /* 0x001ea20000300800 */
[----:B------:R-:W-:-:S03]  /*408b0*/  F2FP.BF16.F32.PACK_AB R6, R27, R26 ;  /* 0x0000001a1b06723e */ /* 0x000fc600000010ff */
[----:B--2---:R-:W-:Y:S04]  /*408c0*/  STL [R1+0x1f14], R7 ;  /* 0x001f140701007387 */ /* 0x004fe80000100800 */
[----:B------:R-:W2:Y:S04]  /*408d0*/  LDL.LU R26, [R1+0x214] ;  /* 0x00021400011a7983 */ /* 0x000ea80000300800 */
[----:B------:R-:W2:Y:S04]  /*408e0*/  LDL.LU R27, [R1+0x224] ;  /* 0x00022400011b7983 */ /* 0x000ea80000300800 */
[----:B------:R0:W-:Y:S04]  /*408f0*/  STL [R1+0x1d00], R6 ;  /* 0x001d000601007387 */ /* 0x0001e80000100800 */
[----:B0-----:R-:W2:Y:S01]  /*40900*/  LDL.LU R6, [R1+0x2e8] ;  /* 0x0002e80001067983 */ /* 0x001ea20000300800 */
[----:B---3--:R-:W-:-:S03]  /*40910*/  F2FP.BF16.F32.PACK_AB R5, R5, R8 ;  /* 0x000000080505723e */ /* 0x008fc600000010ff */
[----:B--2---:R-:W-:Y:S04]  /*40920*/  STL [R1+0x1f18], R6 ;  /* 0x001f180601007387 */ /* 0x004fe80000100800 */
[----:B------:R0:W-:Y:S04]  /*40930*/  STL [R1+0x1d04], R5 ;  /* 0x001d040501007387 */ /* 0x0001e80000100800 */
[----:B0-----:R-:W2:Y:S01]  /*40940*/  LDL.LU R5, [R1+0x268] ;  /* 0x0002680001057983 */ /* 0x001ea20000300800 */
[----:B----4-:R-:W-:-:S03]  /*40950*/  F2FP.BF16.F32.PACK_AB R4, R4, R25 ;  /* 0x000000190404723e */ /* 0x010fc600000010ff */
[----:B--2---:R-:W-:Y:S04]  /*40960*/  STL [R1+0x1f1c], R5 ;  /* 0x001f1c0501007387 */ /* 0x004fe80000100800 */
[----:B------:R0:W-:Y:S04]  /*40970*/  STL [R1+0x1d08], R4 ;  /* 0x001d080401007387 */ /* 0x0001e80000100800 */
[----:B0-----:R-:W2:Y:S01]  /*40980*/  LDL.LU R4, [R1+0x280] ;  /* 0x0002800001047983 */ /* 0x001ea20000300800 */
[----:B------:R-:W-:Y:S02]  /*40990*/  F2FP.BF16.F32.PACK_AB R11, R20, R21 ;  /* 0x00000015140b723e */ /* 0x000fe400000010ff */
[----:B------:R-:W-:-:S02]  /*409a0*/  F2FP.BF16.F32.PACK_AB R10, R22, R19 ;  /* 0x00000013160a723e */ /* 0x000fc400000010ff */
[----:B------:R-:W-:Y:S01]  /*409b0*/  F2FP.BF16.F32.PACK_AB R9, R23, R18 ;  /* 0x000000121709723e */ /* 0x000fe200000010ff */
[----:B--2---:R-:W-:Y:S04]  /*409c0*/  STL [R1+0x1f20], R4 ;  /* 0x001f200401007387 */ /* 0x004fe80000100800 */
[----:B------:R0:W-:Y:S04]  /*409d0*/  STL [R1+0x1d0c], R11 ;  /* 0x001d0c0b01007387 */ /* 0x0001e80000100800 */
        /* <DEDUP_REMOVED lines=11> */
[----:B------:R0:W-:Y:S04]  /*40a90*/  STL [R1+0x1d10], R10 ;  /* 0x001d100a01007387 */ /* 0x0001e80000100800 */
[----:B0-----:R-:W2:Y:S04]  /*40aa0*/  LDL.LU R10, [R1+0x288] ;  /* 0x00028800010a7983 */ /* 0x001ea80000300800 */
[----:B------:R0:W-:Y:S04]  /*40ab0*/  STL [R1+0x1d14], R9 ;  /* 0x001d140901007387 */ /* 0x0001e80000100800 */
[----:B0-----:R-:W2:Y:S01]  /*40ac0*/  LDL.LU R9, [R1+0x278] ;  /* 0x0002780001097983 */ /* 0x001ea20000300800 */
[----:B------:R-:W-:-:S03]  /*40ad0*/  F2FP.BF16.F32.PACK_AB R8, R26, R27 ;  /* 0x0000001b1a08723e */ /* 0x000fc600000010ff */
        /* <DEDUP_REMOVED lines=15> */
[----:B------:R0:W-:Y:S04]  /*40bd0*/  STL [R1+0x1d18], R8 ;  /* 0x001d180801007387 */ /* 0x0001e80000100800 */
[----:B0-----:R-:W2:Y:S01]  /*40be0*/  LDL.LU R8, [R1+0x2d0] ;  /* 0x0002d00001087983 */ /* 0x001ea20000300800 */
[----:B---3--:R-:W-:-:S03]  /*40bf0*/  F2FP.BF16.F32.PACK_AB R15, R4, R15 ;  /* 0x0000000f040f723e */ /* 0x008fc600000010ff */
[----:B------:R-:W3:Y:S04]  /*40c00*/  LDL.LU R4, [R1+0x1f20] ;  /* 0x001f200001047983 */ /* 0x000ee80000300800 */
[----:B------:R0:W-:Y:S01]  /*40c10*/  STL [R1+0x1d1c], R15 ;  /* 0x001d1c0f01007387 */ /* 0x0001e20000100800 */
[----:B----4-:R-:W-:-:S03]  /*40c20*/  F2FP.BF16.F32.PACK_AB R14, R5, R14 ;  /* 0x0000000e050e723e */ /* 0x010fc600000010ff */
[----:B0-----:R-:W4:Y:S01]  /*40c30*/  LDL.LU R15, [R1+0x360] ;  /* 0x00036000010f7983 */ /* 0x001f220000300800 */
[----:B--2---:R-:W-:-:S03]  /*40c40*/  F2FP.BF16.F32.PACK_AB R13, R6, R13 ;  /* 0x0000000d060d723e */ /* 0x004fc600000010ff */
[----:B------:R-:W2:Y:S04]  /*40c50*/  LDL.LU R5, [R1+0x1f1c] ;  /* 0x001f1c0001057983 */ /* 0x000ea80000300800 */
[----:B------:R0:W-:Y:S01]  /*40c60*/  STL [R1+0x1d20], R14 ;  /* 0x001d200e01007387 */ /* 0x0001e20000100800 */
[----:B------:R-:W-:-:S03]  /*40c70*/  F2FP.BF16.F32.PACK_AB R12, R7, R12 ;  /* 0x0000000c070c723e */ /* 0x000fc600000010ff */
[----:B0-----:R-:W2:Y:S01]  /*40c80*/  LDL.LU R14, [R1+0x2d8] ;  /* 0x0002d800010e7983 */ /* 0x001ea20000300800 */
[----:B------:R-:W-:-:S03]  /*40c90*/  F2FP.BF16.F32.PACK_AB R19, R29, R19 ;  /* 0x000000131d13723e */ /* 0x000fc600000010ff */
[----:B------:R-:W2:Y:S04]  /*40ca0*/  LDL.LU R6, [R1+0x1f18] ;  /* 0x001f180001067983 */ /* 0x000ea80000300800 */
[----:B------:R0:W-:Y:S04]  /*40cb0*/  STL [R1+0x1d24], R13 ;  /* 0x001d240d01007387 */ /* 0x0001e80000100800 */
[----:B0-----:R-:W3:Y:S04]  /*40cc0*/  LDL.LU R13, [R1+0x368] ;  /* 0x00036800010d7983 */ /* 0x001ee80000300800 */
[----:B------:R-:W4:Y:S04]  /*40cd0*/  LDL.LU R7, [R1+0x1f14] ;  /* 0x001f140001077983 */ /* 0x000f280000300800 */
[----:B------:R0:W-:Y:S01]  /*40ce0*/  STL [R1+0x1d28], R12 ;  /* 0x001d280c01007387 */ /* 0x0001e20000100800 */
[----:B------:R-:W-:-:S03]  /*40cf0*/  F2FP.BF16.F32.PACK_AB R18, R3, R18 ;  /* 0x000000120312723e */ /* 0x000fc600000010ff */
[----:B0-----:R-:W4:Y:S04]  /*40d00*/  LDL.LU R12, [R1+0x210] ;  /* 0x00021000010c7983 */ /* 0x001f280000300800 */
[----:B------:R-:W4:Y:S01]  /*40d10*/  LDL.LU R29, [R1+0x1f10] ;  /* 0x001f1000011d7983 */ /* 0x000f220000300800 */
[----:B------:R-:W-:-:S03]  /*40d20*/  F2FP.BF16.F32.PACK_AB R17, R0, R17 ;  /* 0x000000110011723e */ /* 0x000fc600000010ff */
[----:B------:R0:W-:Y:S01]  /*40d30*/  STL [R1+0x1d2c], R19 ;  /* 0x001d2c1301007387 */ /* 0x0001e20000100800 */
[----:B------:R-:W-:-:S03]  /*40d40*/  F2FP.BF16.F32.PACK_AB R16, R2, R16 ;  /* 0x000000100210723e */ /* 0x000fc600000010ff */
[----:B0-----:R-:W4:Y:S04]  /*40d50*/  LDL.LU R19, [R1+0x218] ;  /* 0x0002180001137983 */ /* 0x001f280000300800 */
[----:B------:R-:W4:Y:S04]  /*40d60*/  LDL.LU R3, [R1+0x1f0c] ;  /* 0x001f0c0001037983 */ /* 0x000f280000300800 */
[----:B------:R0:W-:Y:S01]  /*40d70*/  STL [R1+0x1d30], R18 ;  /* 0x001d301201007387 */ /* 0x0001e20000100800 */
[----:B------:R-:W-:-:S03]  /*40d80*/  F2FP.BF16.F32.PACK_AB R23, R28, R23 ;  /* 0x000000171c17723e */ /* 0x000fc600000010ff */
[----:B0-----:R-:W4:Y:S04]  /*40d90*/  LDL.LU R18, [R1+0x3a0] ;  /* 0x0003a00001127983 */ /* 0x001f280000300800 */
[----:B------:R-:W4:Y:S04]  /*40da0*/  LDL.LU R0, [R1+0x1f08] ;  /* 0x001f080001007983 */ /* 0x000f280000300800 */
[----:B------:R0:W-:Y:S04]  /*40db0*/  STL [R1+0x1d34], R17 ;  /* 0x001d341101007387 */ /* 0x0001e80000100800 */
        /* <DEDUP_REMOVED lines=8> */
[----:B------:R-:W4:Y:S01]  /*40e40*/  LDL.LU R24, [R1+0x1efc] ;  /* 0x001efc0001187983 */ /* 0x000f220000300800 */
[----:B------:R-:W-:-:S03]  /*40e50*/  F2FP.BF16.F32.PACK_AB R9, R9, R10 ;  /* 0x0000000a0909723e */ /* 0x000fc600000010ff */
[----:B------:R-:W-:Y:S01]  /*40e60*/  STL [R1+0x1d40], R22 ;  /* 0x001d401601007387 */ /* 0x000fe20000100800 */
[----:B--2---:R-:W-:Y:S02]  /*40e70*/  F2FP.BF16.F32.PACK_AB R5, R5, R6 ;  /* 0x000000060505723e */ /* 0x004fe400000010ff */
[----:B---3--:R-:W-:Y:S02]  /*40e80*/  F2FP.BF16.F32.PACK_AB R13, R13, R14 ;  /* 0x0000000e0d0d723e */ /* 0x008fe400000010ff */
[----:B----4-:R-:W-:Y:S02]  /*40e90*/  F2FP.BF16.F32.PACK_AB R25, R19, R25 ;  /* 0x000000191319723e */ /* 0x010fe400000010ff */
[----:B------:R-:W-:Y:S02]  /*40ea0*/  F2FP.BF16.F32.PACK_AB R26, R18, R26 ;  /* 0x0000001a121a723e */ /* 0x000fe400000010ff */
[----:B------:R-:W-:Y:S02]  /*40eb0*/  F2FP.BF16.F32.PACK_AB R0, R0, R3 ;  /* 0x000000030000723e */ /* 0x000fe400000010ff */
[----:B------:R-:W-:-:S02]  /*40ec0*/  F2FP.BF16.F32.PACK_AB R27, R17, R27 ;  /* 0x0000001b111b723e */ /* 0x000fc400000010ff */
[----:B------:R-:W-:Y:S02]  /*40ed0*/  F2FP.BF16.F32.PACK_AB R20, R16, R20 ;  /* 0x000000141014723e */ /* 0x000fe400000010ff */
[----:B------:R-:W-:Y:S02]  /*40ee0*/  F2FP.BF16.F32.PACK_AB R2, R28, R2 ;  /* 0x000000021c02723e */ /* 0x000fe400000010ff */
[----:B------:R-:W-:Y:S02]  /*40ef0*/  F2FP.BF16.F32.PACK_AB R21, R23, R21 ;  /* 0x000000151715723e */ /* 0x000fe400000010ff */
[----:B------:R-:W-:-:S03]  /*40f00*/  F2FP.BF16.F32.PACK_AB R24, R12, R24 ;  /* 0x000000180c18723e */ /* 0x000fc600000010ff */
[----:B------:R-:W-:Y:S01]  /*40f10*/  STL [R1+0x1d44], R21 ;  /* 0x001d441501007387 */ /* 0x000fe20000100800 */
[----:B------:R-:W-:Y:S02]  /*40f20*/  F2FP.BF16.F32.PACK_AB R12, R15, R8 ;  /* 0x000000080f0c723e */ /* 0x000fe400000010ff */
[----:B------:R-:W-:Y:S01]  /*40f30*/  F2FP.BF16.F32.PACK_AB R8, R11, R4 ;  /* 0x000000040b08723e */ /* 0x000fe200000010ff */
[----:B------:R-:W-:Y:S01]  /*40f40*/  STL [R1+0x1d48], R20 ;  /* 0x001d481401007387 */ /* 0x000fe20000100800 */
[----:B------:R-:W-:-:S03]  /*40f50*/  F2FP.BF16.F32.PACK_AB R4, R7, R29 ;  /* 0x0000001d0704723e */ /* 0x000fc600000010ff */
[----:B------:R-:W-:Y:S04]  /*40f60*/  STL [R1+0x1d4c], R27 ;  /* 0x001d4c1b01007387 */ /* 0x000fe80000100800 */
[----:B------:R-:W-:Y:S04]  /*40f70*/  STL [R1+0x1d50], R26 ;  /* 0x001d501a01007387 */ /* 0x000fe80000100800 */
[----:B------:R-:W-:Y:S04]  /*40f80*/  STL [R1+0x1d54], R25 ;  /* 0x001d541901007387 */ /* 0x000fe80000100800 */
[----:B------:R0:W-:Y:S04]  /*40f90*/  STL [R1+0x1d58], R24 ;  /* 0x001d581801007387 */ /* 0x0001e80000100800 */
[----:B------:R-:W-:Y:S04]  /*40fa0*/  STL [R1+0xc], R13 ;  /* 0x00000c0d01007387 */ /* 0x000fe80000100800 */
[----:B------:R-:W-:Y:S04]  /*40fb0*/  STL [R1+0x8], R12 ;  /* 0x0000080c01007387 */ /* 0x000fe80000100800 */
[----:B------:R-:W-:Y:S04]  /*40fc0*/  STL [R1+0x4], R9 ;  /* 0x0000040901007387 */ /* 0x000fe80000100800 */
[----:B------:R-:W-:Y:S04]  /*40fd0*/  STL [R1], R8 ;  /* 0x0000000801007387 */ /* 0x000fe80000100800 */
[----:B------:R-:W-:Y:S04]  /*40fe0*/  STL [R1+0x1c], R5 ;  /* 0x00001c0501007387 */ /* 0x000fe80000100800 */
[----:B------:R-:W-:Y:S04]  /*40ff0*/  STL [R1+0x18], R4 ;  /* 0x0000180401007387 */ /* 0x000fe80000100800 */
[----:B0-----:R-:W2:Y:S04]  /*41000*/  LDL.LU R24, [R1+0x400] ;  /* 0x0004000001187983 */ /* 0x001ea80000300800 */
[----:B------:R-:W-:Y:S04]  /*41010*/  STL [R1+0x14], R2 ;  /* 0x0000140201007387 */ /* 0x000fe80000100800 */
[----:B--2---:R0:W-:Y:S04]  /*41020*/  STL [R1+0x1e74], R24 ;  /* 0x001e741801007387 */ /* 0x0041e80000100800 */
[----:B------:R-:W-:Y:S04]  /*41030*/  STL [R1+0x10], R0 ;  /* 0x0000100001007387 */ /* 0x000fe80000100800 */
[----:B0-----:R-:W2:Y:S04]  /*41040*/  LDL.LU R24, [R1+0x408] ;  /* 0x0004080001187983 */ /* 0x001ea80000300800 */
[----:B--2---:R0:W-:Y:S04]  /*41050*/  STL [R1+0x1e7c], R24 ;  /* 0x001e7c1801007387 */ /* 0x0041e80000100800 */
        /* <DEDUP_REMOVED lines=31> */
[----:B------:R-:W3:Y:S04]  /*41250*/  LDL.LU R25, [R1+0x2f8] ;  /* 0x0002f80001197983 */ /* 0x000ee80000300800 */
[----:B---3--:R0:W-:Y:S04]  /*41260*/  STL [R1+0x1e70], R25 ;  /* 0x001e701901007387 */ /* 0x0081e80000100800 */
[----:B0-----:R-:W3:Y:S04]  /*41270*/  LDL.LU R25, [R1+0x3d0] ;  /* 0x0003d00001197983 */ /* 0x001ee80000300800 */
        /* <DEDUP_REMOVED lines=33> */
[----:B0-----:R-:W2:Y:S04]  /*41490*/  LDL.LU R25, [R1+0x3dc] ;  /* 0x0003dc0001197983 */ /* 0x001ea80000300800 */
[----:B------:R-:W3:Y:S04]  /*414a0*/  LDL.LU R26, [R1+0x298] ;  /* 0x00029800011a7983 */ /* 0x000ee80000300800 */
[----:B------:R-:W4:Y:S04]  /*414b0*/  LDL.LU R27, [R1+0x2f0] ;  /* 0x0002f000011b7983 */ /* 0x000f280000300800 */
        /* <DEDUP_REMOVED lines=25> */
[----:B--2---:R-:W-:-:S03]  /*41650*/  F2FP.BF16.F32.PACK_AB R24, R25, R24 ;  /* 0x000000181918723e */ /* 0x004fc600000010ff */
[----:B------:R-:W2:Y:S04]  /*41660*/  LDL.LU R25, [R1+0x1ef8] ;  /* 0x001ef80001197983 */ /* 0x000ea80000300800 */
[----:B------:R0:W-:Y:S04]  /*41670*/  STL [R1+0x2c], R24 ;  /* 0x00002c1801007387 */ /* 0x0001e80000100800 */
[----:B0-----:R-:W2:Y:S02]  /*41680*/  LDL.LU R24, [R1+0x1ef4] ;  /* 0x001ef40001187983 */ /* 0x001ea40000300800 */
[----:B--2---:R-:W-:-:S02]  /*41690*/  F2FP.BF16.F32.PACK_AB R24, R25, R24 ;  /* 0x000000181918723e */ /* 0x004fc400000010ff */
        /* <DEDUP_REMOVED lines=64> */
[----:B------:R-:W2:Y:S01]  /*41aa0*/  LDL.LU R25, [R1+0x1e70] ;  /* 0x001e700001197983 */ /* 0x000ea20000300800 */
[----:B---3--:R-:W-:Y:S02]  /*41ab0*/  F2FP.BF16.F32.PACK_AB R21, R21, R22 ;  /* 0x000000161515723e */ /* 0x008fe400000010ff */
[----:B------:R-:W-:Y:S01]  /*41ac0*/  F2FP.BF16.F32.PACK_AB R17, R17, R18 ;  /* 0x000000121111723e */ /* 0x000fe200000010ff */
[----:B------:R4:W-:Y:S01]  /*41ad0*/  STL [R1+0x68], R24 ;  /* 0x0000681801007387 */ /* 0x0009e20000100800 */
[----:B------:R-:W-:Y:S02]  /*41ae0*/  F2FP.BF16.F32.PACK_AB R13, R13, R14 ;  /* 0x0000000e0d0d723e */ /* 0x000fe400000010ff */
[----:B------:R-:W-:Y:S02]  /*41af0*/  F2FP.BF16.F32.PACK_AB R9, R9, R10 ;  /* 0x0000000a0909723e */ /* 0x000fe400000010ff */
[----:B------:R-:W-:Y:S02]  /*41b00*/  F2FP.BF16.F32.PACK_AB R5, R5, R6 ;  /* 0x000000060505723e */ /* 0x000fe400000010ff */
[----:B------:R-:W-:-:S02]  /*41b10*/  F2FP.BF16.F32.PACK_AB R2, R28, R2 ;  /* 0x000000021c02723e */ /* 0x000fc400000010ff */
[----:B------:R-:W-:Y:S02]  /*41b20*/  F2FP.BF16.F32.PACK_AB R0, R0, R3 ;  /* 0x000000030000723e */ /* 0x000fe400000010ff */
[----:B----4-:R-:W-:Y:S02]  /*41b30*/  F2FP.BF16.F32.PACK_AB R24, R27, R20 ;  /* 0x000000141b18723e */ /* 0x010fe400000010ff */
[----:B------:R-:W-:Y:S02]  /*41b40*/  F2FP.BF16.F32.PACK_AB R20, R23, R16 ;  /* 0x000000101714723e */ /* 0x000fe400000010ff */
[----:B------:R-:W-:Y:S02]  /*41b50*/  F2FP.BF16.F32.PACK_AB R16, R19, R12 ;  /* 0x0000000c1310723e */ /* 0x000fe400000010ff */
[----:B------:R-:W-:Y:S02]  /*41b60*/  F2FP.BF16.F32.PACK_AB R12, R15, R8 ;  /* 0x000000080f0c723e */ /* 0x000fe400000010ff */
[----:B------:R-:W-:-:S02]  /*41b70*/  F2FP.BF16.F32.PACK_AB R8, R11, R4 ;  /* 0x000000040b08723e */ /* 0x000fc400000010ff */
[----:B------:R-:W-:Y:S02]  /*41b80*/  F2FP.BF16.F32.PACK_AB R4, R7, R29 ;  /* 0x0000001d0704723e */ /* 0x000fe400000010ff */
[----:B--2---:R-:W-:-:S05]  /*41b90*/  F2FP.BF16.F32.PACK_AB R25, R25, R26 ;  /* 0x0000001a1919723e */ /* 0x004fca00000010ff */
[----:B------:R-:W-:Y:S04]  /*41ba0*/  STL [R1+0x64], R25 ;  /* 0x0000641901007387 */ /* 0x000fe80000100800 */
[----:B------:R0:W-:Y:S04]  /*41bb0*/  STL [R1+0x60], R24 ;  /* 0x0000601801007387 */ /* 0x0001e80000100800 */
        /* <DEDUP_REMOVED lines=374> */
[----:B0-----:R-:W2:Y:S01]  /*43320*/  LDL.LU R24, [R1+0x1d5c] ;  /* 0x001d5c0001187983 */ /* 0x001ea20000300800 */
[----:B---3--:R-:W-:Y:S02]  /*43330*/  F2FP.BF16.F32.PACK_AB R27, R26, R27 ;  /* 0x0000001b1a1b723e */ /* 0x008fe400000010ff */
[----:B----4-:R-:W-:-:S02]  /*43340*/  F2FP.BF16.F32.PACK_AB R21, R20, R21 ;  /* 0x000000151415723e */ /* 0x010fc400000010ff */
[----:B------:R-:W-:Y:S02]  /*43350*/  F2FP.BF16.F32.PACK_AB R23, R22, R23 ;  /* 0x000000171617723e */ /* 0x000fe400000010ff */
[----:B------:R-:W-:Y:S02]  /*43360*/  F2FP.BF16.F32.PACK_AB R17, R16, R17 ;  /* 0x000000111011723e */ /* 0x000fe400000010ff */
[----:B------:R-:W-:Y:S02]  /*43370*/  F2FP.BF16.F32.PACK_AB R19, R18, R19 ;  /* 0x000000131213723e */ /* 0x000fe400000010ff */
[----:B------:R-:W-:Y:S02]  /*43380*/  F2FP.BF16.F32.PACK_AB R13, R12, R13 ;  /* 0x0000000d0c0d723e */ /* 0x000fe400000010ff */
[----:B------:R-:W-:Y:S02]  /*43390*/  F2FP.BF16.F32.PACK_AB R15, R14, R15 ;  /* 0x0000000f0e0f723e */ /* 0x000fe400000010ff */
[----:B------:R-:W-:-:S02]  /*433a0*/  F2FP.BF16.F32.PACK_AB R9, R8, R9 ;  /* 0x000000090809723e */ /* 0x000fc400000010ff */
[----:B------:R-:W-:Y:S02]  /*433b0*/  F2FP.BF16.F32.PACK_AB R11, R10, R11 ;  /* 0x0000000b0a0b723e */ /* 0x000fe400000010ff */
[----:B------:R-:W-:Y:S02]  /*433c0*/  F2FP.BF16.F32.PACK_AB R5, R4, R5 ;  /* 0x000000050405723e */ /* 0x000fe400000010ff */
[----:B------:R-:W-:Y:S02]  /*433d0*/  F2FP.BF16.F32.PACK_AB R7, R6, R7 ;  /* 0x000000070607723e */ /* 0x000fe400000010ff */
[----:B------:R-:W-:Y:S02]  /*433e0*/  F2FP.BF16.F32.PACK_AB R28, R29, R28 ;  /* 0x0000001c1d1c723e */ /* 0x000fe400000010ff */
[----:B--2---:R-:W-:Y:S02]  /*433f0*/  F2FP.BF16.F32.PACK_AB R25, R24, R25 ;  /* 0x000000191819723e */ /* 0x004fe400000010ff */
[----:B------:R1:W5:Y:S04]  /*43400*/  LDL.LU R24, [R1+0x1d58] ;  /* 0x001d580001187983 */ /* 0x0003680000300800 */
[----:B------:R0:W-:Y:S04]  /*43410*/  STL [R1+0x168], R25 ;  /* 0x0001681901007387 */ /* 0x0001e80000100800 */
[----:B0-----:R1:W5:Y:S04]  /*43420*/  LDL.LU R25, [R1+0x1d54] ;  /* 0x001d540001197983 */ /* 0x0013680000300800 */
        /* <DEDUP_REMOVED lines=33> */
[----:B------:R-:W2:Y:S01]  /*43640*/  LDL.LU R29, [R1+0x1cf8] ;  /* 0x001cf800011d7983 */ /* 0x000ea20000300800 */
[----:B------:R-:W-:-:S03]  /*43650*/  F2FP.BF16.F32.PACK_AB R2, R2, R0 ;  /* 0x000000000202723e */ /* 0x000fc600000010ff */
[----:B------:R1:W-:Y:S01]  /*43660*/  STL [R1+0x198], R28 ;  /* 0x0001981c01007387 */ /* 0x0003e20000100800 */
[----:B--2---:R-:W-:-:S05]  /*43670*/  F2FP.BF16.F32.PACK_AB R0, R3, R29 ;  /* 0x0000001d0300723e */ /* 0x004fca00000010ff */
[----:B------:R1:W-:Y:S04]  /*43680*/  STL [R1+0x190], R0 ;  /* 0x0001900001007387 */ /* 0x0003e80000100800 */
[----:B------:R1:W-:Y:S02]  /*43690*/  STL [R1+0x194], R2 ;  /* 0x0001940201007387 */ /* 0x0003e40000100800 */
.L_x_0:
[----:B-----5:R-:W-:Y:S01]  /*436a0*/  STL.64 [R1+0x1e90], R26 ;  /* 0x001e901a01007387 */ /* 0x020fe20000100a00 */
[----:B------:R-:W2:Y:S03]  /*436b0*/  LDCU UR20, c[0x0][0x39c] ;  /* 0x00007380ff1477ac */ /* 0x000ea60008000800 */
[----:B------:R-:W-:Y:S01]  /*436c0*/  STL.64 [R1+0x1e88], R24 ;  /* 0x001e881801007387 */ /* 0x000fe20000100a00 */
[----:B------:R-:W3:Y:S03]  /*436d0*/  LDCU UR22, c[0x0][0x39c] ;  /* 0x00007380ff1677ac */ /* 0x000ee60008000800 */
[----:B------:R-:W-:Y:S01]  /*436e0*/  STL.64 [R1+0x1e80], R22 ;  /* 0x001e801601007387 */ /* 0x000fe20000100a00 */
[----:B-1----:R-:W1:Y:S01]  /*436f0*/  S2R R2, SR_TID.X ;  /* 0x0000000000027919 */ /* 0x002e620000002100 */
[----:B------:R-:W4:Y:S01]  /*43700*/  S2UR UR18, SR_CgaCtaId ;  /* 0x00000000001279c3 */ /* 0x000f220000008800 */
[----:B------:R-:W0:Y:S01]  /*43710*/  LDCU.64 UR42, c[0x0][0x398] ;  /* 0x00007300ff2a77ac */ /* 0x000e220008000a00 */
[----:B------:R2:W-:Y:S01]  /*43720*/  STL.64 [R1+0x1e78], R20 ;  /* 0x001e781401007387 */ /* 0x0005e20000100a00 */
[----:B------:R-:W-:Y:S01]  /*43730*/  UMOV UR10, 0x400 ;  /* 0x00000400000a7882 */ /* 0x000fe20000000000 */
[----:B------:R-:W0:Y:S01]  /*43740*/  LDCU.128 UR24, c[0x0][0x390] ;  /* 0x00007200ff1877ac */ /* 0x000e220008000c00 */
[----:B------:R-:W0:Y:S01]  /*43750*/  LDCU.64 UR40, c[0x0][0x398] ;  /* 0x00007300ff2877ac */ /* 0x000e220008000a00 */
[----:B------:R-:W0:Y:S01]  /*43760*/  LDCU UR72, c[0x0][0x3b8] ;  /* 0x00007700ff4877ac */ /* 0x000e220008000800 */
[----:B--2---:R-:W2:Y:S01]  /*43770*/  LDL.LU R20, [R1+0x170] ;  /* 0x0001700001147983 */ /* 0x004ea20000300800 */
[----:B------:R-:W0:Y:S03]  /*43780*/  LDCU.64 UR36, c[0x0][0x398] ;  /* 0x00007300ff2477ac */ /* 0x000e260008000a00 */
[----:B------:R-:W2:Y:S01]  /*43790*/  LDL.LU R21, [R1+0x174] ;  /* 0x0001740001157983 */ /* 0x000ea20000300800 */
[----:B------:R-:W0:Y:S03]  /*437a0*/  LDCU.64 UR34, c[0x0][0x398] ;  /* 0x00007300ff2277ac */ /* 0x000e260008000a00 */
[----:B------:R-:W2:Y:S01]  /*437b0*/  LDL.LU R22, [R1+0x178] ;  /* 0x0001780001167983 */ /* 0x000ea20000300800 */
[----:B------:R-:W0:Y:S03]  /*437c0*/  LDCU.64 UR48, c[0x0][0x398] ;  /* 0x00007300ff3077ac */ /* 0x000e260008000a00 */
[----:B------:R-:W2:Y:S01]  /*437d0*/  LDL.LU R23, [R1+0x17c] ;  /* 0x00017c0001177983 */ /* 0x000ea20000300800 */
[----:B------:R-:W0:Y:S03]  /*437e0*/  LDCU.64 UR46, c[0x0][0x398] ;  /* 0x00007300ff2e77ac */ /* 0x000e260008000a00 */
[----:B------:R-:W-:Y:S01]  /*437f0*/  STL.64 [R1+0x1e70], R18 ;  /* 0x001e701201007387 */ /* 0x000fe20000100a00 */
[----:B------:R-:W0:Y:S03]  /*43800*/  LDCU.64 UR44, c[0x0][0x398] ;  /* 0x00007300ff2c77ac */ /* 0x000e260008000a00 */
[----:B------:R-:W-:Y:S01]  /*43810*/  STL.64 [R1+0x1e68], R16 ;  /* 0x001e681001007387 */ /* 0x000fe20000100a00 */
[----:B------:R-:W0:Y:S03]  /*43820*/  LDCU.64 UR50, c[0x0][0x398] ;  /* 0x00007300ff3277ac */ /* 0x000e260008000a00 */
[----:B------:R-:W-:Y:S01]  /*43830*/  STL.64 [R1+0x1e60], R14 ;  /* 0x001e600e01007387 */ /* 0x000fe20000100a00 */
[----:B------:R-:W0:Y:S03]  /*43840*/  LDCU.64 UR52, c[0x0][0x398] ;  /* 0x00007300ff3477ac */ /* 0x000e260008000a00 */
[----:B------:R1:W-:Y:S01]  /*43850*/  STL.64 [R1+0x1e58], R12 ;  /* 0x001e580c01007387 */ /* 0x0003e20000100a00 */
[----:B------:R-:W0:Y:S01]  /*43860*/  LDCU UR7, c[0x0][0x398] ;  /* 0x00007300ff0777ac */ /* 0x000e220008000800 */
[----:B------:R-:W0:Y:S01]  /*43870*/  LDCU UR6, c[0x0][0x398] ;  /* 0x00007300ff0677ac */ /* 0x000e220008000800 */
[----:B------:R-:W0:Y:S01]  /*43880*/  LDCU UR9, c[0x0][0x398] ;  /* 0x00007300ff0977ac */ /* 0x000e220008000800 */
[----:B-1----:R-:W2:Y:S01]  /*43890*/  LDL.LU R12, [R1+0x180] ;  /* 0x00018000010c7983 */ /* 0x002ea20000300800 */
[----:B------:R-:W1:Y:S03]  /*438a0*/  LDCU UR4, c[0x0][0x398] ;  /* 0x00007300ff0477ac */ /* 0x000e660008000800 */
[----:B------:R-:W2:Y:S01]  /*438b0*/  LDL.LU R13, [R1+0x184] ;  /* 0x00018400010d7983 */ /* 0x000ea20000300800 */
[----:B------:R-:W0:Y:S03]  /*438c0*/  LDCU UR19, c[0x0][0x398] ;  /* 0x00007300ff1377ac */ /* 0x000e260008000800 */
[----:B------:R-:W2:Y:S01]  /*438d0*/  LDL.LU R14, [R1+0x188] ;  /* 0x00018800010e7983 */ /* 0x000ea20000300800 */
[----:B------:R-:W0:Y:S03]  /*438e0*/  LDCU UR23, c[0x0][0x398] ;  /* 0x00007300ff1777ac */ /* 0x000e260008000800 */
[----:B------:R-:W2:Y:S01]  /*438f0*/  LDL.LU R15, [R1+0x18c] ;  /* 0x00018c00010f7983 */ /* 0x000ea20000300800 */
[----:B------:R-:W0:Y:S03]  /*43900*/  LDCU UR28, c[0x0][0x398] ;  /* 0x00007300ff1c77ac */ /* 0x000e260008000800 */
[----:B------:R-:W-:Y:S01]  /*43910*/  STL.64 [R1+0x1e50], R10 ;  /* 0x001e500a01007387 */ /* 0x000fe20000100a00 */
[----:B------:R-:W0:Y:S03]  /*43920*/  LDCU UR29, c[0x0][0x398] ;  /* 0x00007300ff1d77ac */ /* 0x000e260008000800 */
        /* <DEDUP_REMOVED lines=28> */
[----:B------:R1:W-:Y:S01]  /*43af0*/  STL.64 [R1+0x1e40], R6 ;  /* 0x001e400601007387 */ /* 0x0003e20000100a00 */
[----:B------:R-:W0:Y:S01]  /*43b00*/  LDCU UR65, c[0x0][0x398] ;  /* 0x00007300ff4177ac */ /* 0x000e220008000800 */
[----:B------:R-:W0:Y:S01]  /*43b10*/  LDCU UR68, c[0x0][0x398] ;  /* 0x00007300ff4477ac */ /* 0x000e220008000800 */
[----:B------:R-:W0:Y:S01]  /*43b20*/  LDCU UR67, c[0x0][0x398] ;  /* 0x00007300ff4377ac */ /* 0x000e220008000800 */
[----:B-1----:R-:W2:Y:S01]  /*43b30*/  LDL R7, [R1+0xbf0] ;  /* 0x000bf00001077983 */ /* 0x002ea20000100800 */
[----:B------:R-:W-:-:S02]  /*43b40*/  IMAD.SHL.U32 R28, R2, 0x10, RZ ;  /* 0x00000010021c7824 */ /* 0x000fc400078e00ff */
[C---:B------:R-:W-:Y:S01]  /*43b50*/  IMAD.SHL.U32 R3, R2.reuse, 0x20, RZ ;  /* 0x0000002002037824 */ /* 0x040fe200078e00ff */
[----:B----4-:R-:W-:Y:S01]  /*43b60*/  ULEA UR21, UR18, UR10, 0x18 ;  /* 0x0000000a12157291 */ /* 0x010fe2000f8ec0ff */
[----:B------:R-:W-:Y:S01]  /*43b70*/  IMAD.SHL.U32 R29, R2, 0x8, RZ ;  /* 0x00000008021d7824 */ /* 0x000fe200078e00ff */
[----:B------:R-:W-:Y:S01]  /*43b80*/  LOP3.LUT R28, R28, 0xf0, RZ, 0xc0, !PT ;  /* 0x000000f01c1c7812 */ /* 0x000fe200078ec0ff */
[----:B------:R-:W-:Y:S01]  /*43b90*/  STL.64 [R1+0x1e38], R4 ;  /* 0x001e380401007387 */ /* 0x000fe20000100a00 */
[----:B------:R-:W-:Y:S01]  /*43ba0*/  LOP3.LUT R3, R3, 0x200, RZ, 0xc0, !PT ;  /* 0x0000020003037812 */ /* 0x000fe200078ec0ff */
[----:B------:R-:W1:Y:S03]  /*43bb0*/  LDCU UR10, c[0x0][0x398] ;  /* 0x00007300ff0a77ac */ /* 0x000e660008000800 */
[----:B------:R-:W-:Y:S01]  /*43bc0*/  IADD3 R2, PT, PT, R3, UR21, R28 ;  /* 0x0000001503027c10 */ /* 0x000fe2000fffe01c */
[----:B------:R-:W4:Y:S01]  /*43bd0*/  LDCU UR18, c[0x0][0x398] ;  /* 0x00007300ff1277ac */ /* 0x000f220008000800 */
[----:B------:R-:W-:Y:S01]  /*43be0*/  LOP3.LUT R28, R29, 0x100, RZ, 0xc0, !PT ;  /* 0x000001001d1c7812 */ /* 0x000fe200078ec0ff */
[----:B------:R-:W0:Y:S01]  /*43bf0*/  LDCU UR66, c[0x0][0x398] ;  /* 0x00007300ff4277ac */ /* 0x000e220008000800 */
        /* <DEDUP_REMOVED lines=17> */
[----:B------:R-:W-:Y:S01]  /*43d10*/  BAR.SYNC.DEFER_BLOCKING 0x0 ;  /* 0x0000000000007b1d */ /* 0x000fe20000010000 */
[----:B--2---:R-:W-:-:S02]  /*43d20*/  VIADD R0, R7, 0x15 ;  /* 0x0000001507007836 */ /* 0x004fc40000000000 */
[----:B------:R-:W-:-:S03]  /*43d30*/  VIADD R3, R7, 0x2 ;  /* 0x0000000207037836 */ /* 0x000fc60000000000 */
[----:B0-----:R-:W-:Y:S01]  /*43d40*/  ISETP.GE.AND P2, PT, R0, UR43, PT ;  /* 0x0000002b00007c0c */ /* 0x001fe2000bf46270 */
[----:B------:R-:W-:Y:S01]  /*43d50*/  VIADD R0, R7, 0x1 ;  /* 0x0000000107007836 */ /* 0x000fe20000000000 */
[----:B---3--:R-:W-:Y:S01]  /*43d60*/  ISETP.GE.AND P0, PT, R3, UR22, PT ;  /* 0x0000001603007c0c */ /* 0x008fe2000bf06270 */
[----:B------:R-:W0:Y:S01]  /*43d70*/  S2R R7, SR_TID.X ;  /* 0x0000000000077919 */ /* 0x000e220000002100 */
[----:B------:R-:W2:Y:S02]  /*43d80*/  LDCU UR22, c[0x0][0x398] ;  /* 0x00007300ff1677ac */ /* 0x000ea40008000800 */
[----:B------:R-:W-:Y:S01]  /*43d90*/  ISETP.GE.AND P4, PT, R0, UR20, PT ;  /* 0x0000001400007c0c */ /* 0x000fe2000bf86270 */
[----:B------:R-:W-:Y:S01]  /*43da0*/  IMAD.IADD R0, R28, 0x1, R2 ;  /* 0x000000011c007824 */ /* 0x000fe200078e0202 */
[----:B------:R-:W3:Y:S01]  /*43db0*/  LDCU UR20, c[0x0][0x398] ;  /* 0x00007300ff1477ac */ /* 0x000ee20008000800 */
[----:B------:R-:W1:Y:S03]  /*43dc0*/  LDC R28, c[0x0][0x3b4] ;  /* 0x0000ed00ff1c7b82 */ /* 0x000e660000000800 */
[----:B------:R-:W-:Y:S01]  /*43dd0*/  STSM.16.M88.4 [R0], R8 ;  /* 0x0000000800007844 */ /* 0x000fe20000000200 */
[----:B0-----:R-:W-:-:S04]  /*43de0*/  LOP3.LUT R7, R7, 0x3f, RZ, 0xc0, !PT ;  /* 0x0000003f07077812 */ /* 0x001fc800078ec0ff */
[----:B------:R-:W-:Y:S01]  /*43df0*/  LEA R2, R7, UR21, 0x4 ;  /* 0x0000001507027c11 */ /* 0x000fe2000f8e20ff */
[----:B------:R-:W-:Y:S06]  /*43e00*/  BAR.SYNC.DEFER_BLOCKING 0x0 ;  /* 0x0000000000007b1d */ /* 0x000fec0000010000 */
[----:B------:R-:W0:Y:S01]  /*43e10*/  LDCU UR21, c[0x0][0x398] ;  /* 0x00007300ff1577ac */ /* 0x000e220008000800 */
[----:B------:R-:W0:Y:S01]  /*43e20*/  LDS.128 R4, [R2] ;  /* 0x0000000002047984 */ /* 0x000e220000000c00 */
[----:B------:R-:W-:Y:S06]  /*43e30*/  BAR.SYNC.DEFER_BLOCKING 0x0 ;  /* 0x0000000000007b1d */ /* 0x000fec0000010000 */
[----:B------:R-:W-:Y:S04]  /*43e40*/  STSM.16.M88.4 [R0], R12 ;  /* 0x0000000c00007844 */ /* 0x000fe80000000200 */
[----:B0-----:R-:W-:Y:S04]  /*43e50*/  STL.64 [R1+0x190], R4 ;  /* 0x0001900401007387 */ /* 0x001fe80000100a00 */
[----:B------:R-:W-:Y:S01]  /*43e60*/  STL.64 [R1+0x198], R6 ;  /* 0x0001980601007387 */ /* 0x000fe20000100a00 */
[----:B------:R-:W-:Y:S06]  /*43e70*/  BAR.SYNC.DEFER_BLOCKING 0x0 ;  /* 0x0000000000007b1d */ /* 0x000fec0000010000 */
[----:B------:R-:W0:Y:S02]  /*43e80*/  LDS.128 R4, [R2] ;  /* 0x0000000002047984 */ /* 0x000e240000000c00 */
[----:B------:R-:W-:Y:S06]  /*43e90*/  BAR.SYNC.DEFER_BLOCKING 0x0 ;  /* 0x0000000000007b1d */ /* 0x000fec0000010000 */
[----:B------:R0:W-:Y:S04]  /*43ea0*/  STSM.16.M88.4 [R0], R20 ;  /* 0x0000001400007844 */ /* 0x0001e80000000200 */
[----:B0-----:R-:W-:Y:S04]  /*43eb0*/  STL.64 [R1+0x180], R4 ;  /* 0x0001800401007387 */ /* 0x001fe80000100a00 */
[----:B------:R-:W-:Y:S01]  /*43ec0*/  STL.64 [R1+0x188], R6 ;  /* 0x0001880601007387 */ /* 0x000fe20000100a00 */
[----:B------:R-:W-:Y:S06]  /*43ed0*/  BAR.SYNC.DEFER_BLOCKING 0x0 ;  /* 0x0000000000007b1d */ /* 0x000fec0000010000 */
[----:B------:R-:W2:Y:S04]  /*43ee0*/  LDL.LU R20, [R1+0x140] ;  /* 0x0001400001147983 */ /* 0x000ea80000300800 */
[----:B------:R-:W2:Y:S04]  /*43ef0*/  LDL.LU R21, [R1+0x144] ;  /* 0x0001440001157983 */ /* 0x000ea80000300800 */
[----:B------:R-:W2:Y:S04]  /*43f00*/  LDL.LU R22, [R1+0x148] ;  /* 0x0001480001167983 */ /* 0x000ea80000300800 */
[----:B------:R-:W2:Y:S04]  /*43f10*/  LDL.LU R23, [R1+0x14c] ;  /* 0x00014c0001177983 */ /* 0x000ea80000300800 */
[----:B------:R-:W0:Y:S01]  /*43f20*/  LDS.128 R4, [R2] ;  /* 0x0000000002047984 */ /* 0x000e220000000c00 */
[----:B------:R-:W-:Y:S06]  /*43f30*/  BAR.SYNC.DEFER_BLOCKING 0x0 ;  /* 0x0000000000007b1d */ /* 0x000fec0000010000 */
[----:B------:R0:W-:Y:S04]  /*43f40*/  STSM.16.M88.4 [R0], R16 ;  /* 0x0000001000007844 */ /* 0x0001e80000000200 */
[----:B0-----:R-:W-:Y:S04]  /*43f50*/  STL.64 [R1+0x170], R4 ;  /* 0x0001700401007387 */ /* 0x001fe80000100a00 */
[----:B------:R-:W-:Y:S01]  /*43f60*/  STL.64 [R1+0x178], R6 ;  /* 0x0001780601007387 */ /* 0x000fe20000100a00 */
[----:B------:R-:W-:Y:S06]  /*43f70*/  BAR.SYNC.DEFER_BLOCKING 0x0 ;  /* 0x0000000000007b1d */ /* 0x000fec0000010000 */
[----:B------:R-:W3:Y:S04]  /*43f80*/  LDL.LU R16, [R1+0x130] ;  /* 0x0001300001107983 */ /* 0x000ee80000300800 */
[----:B------:R-:W3:Y:S04]  /*43f90*/  LDL.LU R17, [R1+0x134] ;  /* 0x0001340001117983 */ /* 0x000ee80000300800 */
[----:B------:R-:W3:Y:S04]  /*43fa0*/  LDL.LU R18, [R1+0x138] ;  /* 0x0001380001127983 */ /* 0x000ee80000300800 */
[----:B------:R-:W3:Y:S04]  /*43fb0*/  LDL.LU R19, [R1+0x13c] ;  /* 0x00013c0001137983 */ /* 0x000ee80000300800 */
[----:B------:R-:W0:Y:S01]  /*43fc0*/  LDS.128 R4, [R2] ;  /* 0x0000000002047984 */ /* 0x000e220000000c00 */
[----:B------:R-:W-:Y:S06]  /*43fd0*/  BAR.SYNC.DEFER_BLOCKING 0x0 ;  /* 0x0000000000007b1d */ /* 0x000fec0000010000 */
[----:B------:R0:W-:Y:S04]  /*43fe0*/  STSM.16.M88.4 [R0], R24 ;  /* 0x0000001800007844 */ /* 0x0001e80000000200 */
[----:B0-----:R-:W-:Y:S04]  /*43ff0*/  STL.64 [R1+0x160], R4 ;  /* 0x0001600401007387 */ /* 0x001fe80000100a00 */
[----:B------:R-:W-:Y:S04]  /*44000*/  STL.64 [R1+0x168], R6 ;  /* 0x0001680601007387 */ /* 0x000fe80000100a00 */
        /* <DEDUP_REMOVED lines=11> */
[----:B------:R-:W4:Y:S01]  /*440c0*/  LDL.LU R27, [R1+0x10c] ;  /* 0x00010c00011b7983 */ /* 0x000f220000300800 */
[----:B------:R-:W-:Y:S06]  /*440d0*/  BAR.SYNC.DEFER_BLOCKING 0x0 ;  /* 0x0000000000007b1d */ /* 0x000fec0000010000 */
[----:B------:R-:W0:Y:S02]  /*440e0*/  LDS.128 R4, [R2] ;  /* 0x0000000002047984 */ /* 0x000e240000000c00 */
[----:B------:R-:W-:Y:S06]  /*440f0*/  BAR.SYNC.DEFER_BLOCKING 0x0 ;  /* 0x0000000000007b1d */ /* 0x000fec0000010000 */
[----:B0-----:R-:W-:Y:S04]  /*44100*/  STL.64 [R1+0x150], R4 ;  /* 0x0001500401007387 */ /* 0x001fe80000100a00 */
[----:B------:R-:W-:Y:S04]  /*44110*/  STL.64 [R1+0x158], R6 ;  /* 0x0001580601007387 */ /* 0x000fe80000100a00 */
[----:B--2---:R0:W-:Y:S01]  /*44120*/  STSM.16.M88.4 [R0], R20 ;  /* 0x0000001400007844 */ /* 0x0041e20000000200 */
[----:B------:R-:W-:Y:S06]  /*44130*/  BAR.SYNC.DEFER_BLOCKING 0x0 ;  /* 0x0000000000007b1d */ /* 0x000fec0000010000 */
[----:B0-----:R-:W2:Y:S04]  /*44140*/  LDL.LU R20, [R1+0xf0] ;  /* 0x0000f00001147983 */ /* 0x001ea80000300800 */
[----:B------:R-:W2:Y:S04]  /*44150*/  LDL.LU R21, [R1+0xf4] ;  /* 0x0000f40001157983 */ /* 0x000ea80000300800 */
[----:B------:R-:W2:Y:S04]  /*44160*/  LDL.LU R22, [R1+0xf8] ;  /* 0x0000f80001167983 */ /* 0x000ea80000300800 */
[----:B------:R-:W2:Y:S04]  /*44170*/  LDL.LU R23, [R1+0xfc] ;  /* 0x0000fc0001177983 */ /* 0x000ea80000300800 */
[----:B------:R-:W0:Y:S01]  /*44180*/  LDS.128 R4, [R2] ;  /* 0x0000000002047984 */ /* 0x000e220000000c00 */
[----:B------:R-:W-:Y:S06]  /*44190*/  BAR.SYNC.DEFER_BLOCKING 0x0 ;  /* 0x0000000000007b1d */ /* 0x000fec0000010000 */
[----:B---3--:R3:W-:Y:S04]  /*441a0*/  STSM.16.M88.4 [R0], R16 ;  /* 0x0000001000007844 */ /* 0x0087e80000000200 */
[----:B0-----:R-:W-:Y:S04]  /*441b0*/  STL.64 [R1+0x140], R4 ;  /* 0x0001400401007387 */ /* 0x001fe80000100a00 */
[----:B------:R-:W-:Y:S01]  /*441c0*/  STL.64 [R1+0x148], R6 ;  /* 0x0001480601007387 */ /* 0x000fe20000100a00 */
[----:B------:R-:W-:Y:S06]  /*441d0*/  BAR.SYNC.DEFER_BLOCKING 0x0 ;  /* 0x0000000000007b1d */ /* 0x000fec0000010000 */
[----:B---3--:R-:W3:Y:S04]  /*441e0*/  LDL.LU R16, [R1+0xe0] ;  /* 0x0000e00001107983 */ /* 0x008ee80000300800 */
[----:B------:R-:W3:Y:S04]  /*441f0*/  LDL.LU R17, [R1+0xe4] ;  /* 0x0000e40001117983 */ /* 0x000ee80000300800 */
[----:B------:R-:W3:Y:S04]  /*44200*/  LDL.LU R18, [R1+0xe8] ;  /* 0x0000e80001127983 */ /* 0x000ee80000300800 */
[----:B------:R-:W3:Y:S04]  /*44210*/  LDL.LU R19, [R1+0xec] ;  /* 0x0000ec0001137983 */ /* 0x000ee80000300800 */
[----:B------:R-:W0:Y:S01]  /*44220*/  LDS.128 R4, [R2] ;  /* 0x0000000002047984 */ /* 0x000e220000000c00 */
[----:B------:R-:W-:Y:S06]  /*44230*/  BAR.SYNC.DEFER_BLOCKING 0x0 ;  /* 0x0000000000007b1d */ /* 0x000fec0000010000 */
[----:B----4-:R-:W-:Y:S04]  /*44240*/  STSM.16.M88.4 [R0], R8 ;  /* 0x0000000800007844 */ /* 0x010fe80000000200 */
[----:B0-----:R-:W-:Y:S04]  /*44250*/  STL.64 [R1+0x130], R4 ;  /* 0x0001300401007387 */ /* 0x001fe80000100a00 */
[----:B------:R-:W-:Y:S01]  /*44260*/  STL.64 [R1+0x138], R6 ;  /* 0x0001380601007387 */ /* 0x000fe20000100a00 */
[----:B------:R-:W-:Y:S06]  /*44270*/  BAR.SYNC.DEFER_BLOCKING 0x0 ;  /* 0x0000000000007b1d */ /* 0x000fec0000010000 */
[----:B------:R-:W0:Y:S02]  /*44280*/  LDS.128 R4, [R2] ;  /* 0x0000000002047984 */ /* 0x000e240000000c00 */
        /* <DEDUP_REMOVED lines=9> */
[----:B------:R-:W-:Y:S04]  /*44320*/  STL.64 [R1+0x118], R6 ;  /* 0x0001180601007387 */ /* 0x000fe80000100a00 */
[----:B----4-:R-:W4:Y:S04]  /*44330*/  LDL.LU R24, [R1+0xd0] ;  /* 0x0000d00001187983 */ /* 0x010f280000300800 */
[----:B------:R-:W4:Y:S04]  /*44340*/  LDL.LU R25, [R1+0xd4] ;  /* 0x0000d40001197983 */ /* 0x000f280000300800 */
[----:B------:R-:W4:Y:S04]  /*44350*/  LDL.LU R26, [R1+0xd8] ;  /* 0x0000d800011a7983 */ /* 0x000f280000300800 */
[----:B------:R-:W4:Y:S01]  /*44360*/  LDL.LU R27, [R1+0xdc] ;  /* 0x0000dc00011b7983 */ /* 0x000f220000300800 */
[----:B------:R-:W-:Y:S06]  /*44370*/  BAR.SYNC.DEFER_BLOCKING 0x0 ;  /* 0x0000000000007b1d */ /* 0x000fec0000010000 */
[----:B------:R-:W0:Y:S02]  /*44380*/  LDS.128 R4, [R2] ;  /* 0x0000000002047984 */ /* 0x000e240000000c00 */
[----:B------:R-:W-:Y:S06]  /*44390*/  BAR.SYNC.DEFER_BLOCKING 0x0 ;  /* 0x0000000000007b1d */ /* 0x000fec0000010000 */
[----:B--2---:R2:W-:Y:S04]  /*443a0*/  STSM.16.M88.4 [R0], R20 ;  /* 0x0000001400007844 */ /* 0x0045e80000000200 */
[----:B0-----:R-:W-:Y:S04]  /*443b0*/  STL.64 [R1+0x100], R4 ;  /* 0x0001000401007387 */ /* 0x001fe80000100a00 */
[----:B------:R-:W-:Y:S01]  /*443c0*/  STL.64 [R1+0x108], R6 ;  /* 0x0001080601007387 */ /* 0x000fe20000100a00 */
[----:B------:R-:W-:Y:S06]  /*443d0*/  BAR.SYNC.DEFER_BLOCKING 0x0 ;  /* 0x0000000000007b1d */ /* 0x000fec0000010000 */
[----:B--2---:R-:W2:Y:S04]  /*443e0*/  LDL.LU R20, [R1+0xc0] ;  /* 0x0000c00001147983 */ /* 0x004ea80000300800 */
[----:B------:R-:W2:Y:S04]  /*443f0*/  LDL.LU R21, [R1+0xc4] ;  /* 0x0000c40001157983 */ /* 0x000ea80000300800 */
[----:B------:R-:W2:Y:S04]  /*44400*/  LDL.LU R22, [R1+0xc8] ;  /* 0x0000c80001167983 */ /* 0x000ea80000300800 */
[----:B------:R-:W2:Y:S04]  /*44410*/  LDL.LU R23, [R1+0xcc] ;  /* 0x0000cc0001177983 */ /* 0x000ea80000300800 */
[----:B------:R-:W0:Y:S01]  /*44420*/  LDS.128 R4, [R2] ;  /* 0x0000000002047984 */ /* 0x000e220000000c00 */
[----:B------:R-:W-:Y:S06]  /*44430*/  BAR.SYNC.DEFER_BLOCKING 0x0 ;  /* 0x0000000000007b1d */ /* 0x000fec0000010000 */
[----:B---3--:R-:W-:Y:S04]  /*44440*/  STSM.16.M88.4 [R0], R16 ;  /* 0x0000001000007844 */ /* 0x008fe80000000200 */
[----:B0-----:R-:W-:Y:S04]  /*44450*/  STL.64 [R1+0xf0], R4 ;  /* 0x0000f00401007387 */ /* 0x001fe80000100a00 */
[----:B------:R-:W-:Y:S01]  /*44460*/  STL.64 [R1+0xf8], R6 ;  /* 0x0000f80601007387 */ /* 0x000fe20000100a00 */
[----:B------:R-:W-:Y:S06]  /*44470*/  BAR.SYNC.DEFER_BLOCKING 0x0 ;  /* 0x0000000000007b1d */ /* 0x000fec0000010000 */
[----:B------:R-:W3:Y:S04]  /*44480*/  LDL.LU R8, [R1+0xb0] ;  /* 0x0000b00001087983 */ /* 0x000ee80000300800 */
[----:B------:R-:W3:Y:S04]  /*44490*/  LDL.LU R9, [R1+0xb4] ;  /* 0x0000b40001097983 */ /* 0x000ee80000300800 */
[----:B------:R-:W3:Y:S04]  /*444a0*/  LDL.LU R10, [R1+0xb8] ;  /* 0x0000b800010a7983 */ /* 0x000ee80000300800 */
[----:B------:R-:W3:Y:S04]  /*444b0*/  LDL.LU R11, [R1+0xbc] ;  /* 0x0000bc00010b7983 */ /* 0x000ee80000300800 */
[----:B------:R-:W0:Y:S04]  /*444c0*/  LDS.128 R4, [R2] ;  /* 0x0000000002047984 */ /* 0x000e280000000c00 */
[----:B------:R-:W3:Y:S01]  /*444d0*/  LDL.LU R12, [R1+0xa0] ;  /* 0x0000a000010c7983 */ /* 0x000ee20000300800 */
[----:B------:R-:W-:Y:S06]  /*444e0*/  BAR.SYNC.DEFER_BLOCKING 0x0 ;  /* 0x0000000000007b1d */ /* 0x000fec0000010000 */
[----:B0-----:R-:W-:Y:S04]  /*444f0*/  STL.64 [R1+0xe0], R4 ;  /* 0x0000e00401007387 */ /* 0x001fe80000100a00 */
[----:B------:R-:W-:Y:S04]  /*44500*/  STL.64 [R1+0xe8], R6 ;  /* 0x0000e80601007387 */ /* 0x000fe80000100a00 */
[----:B------:R-:W3:Y:S04]  /*44510*/  LDL.LU R13, [R1+0xa4] ;  /* 0x0000a400010d7983 */ /* 0x000ee80000300800 */
[----:B------:R-:W3:Y:S04]  /*44520*/  LDL.LU R14, [R1+0xa8] ;  /* 0x0000a800010e7983 */ /* 0x000ee80000300800 */
[----:B------:R-:W3:Y:S04]  /*44530*/  LDL.LU R15, [R1+0xac] ;  /* 0x0000ac00010f7983 */ /* 0x000ee80000300800 */
[----:B------:R-:W3:Y:S04]  /*44540*/  LDL.LU R16, [R1+0x90] ;  /* 0x0000900001107983 */ /* 0x000ee80000300800 */
[----:B------:R-:W3:Y:S04]  /*44550*/  LDL.LU R17, [R1+0x94] ;  /* 0x0000940001117983 */ /* 0x000ee80000300800 */
[----:B------:R-:W3:Y:S04]  /*44560*/  LDL.LU R18, [R1+0x98] ;  /* 0x0000980001127983 */ /* 0x000ee80000300800 */
[----:B------:R-:W3:Y:S04]  /*44570*/  LDL.LU R19, [R1+0x9c] ;  /* 0x00009c0001137983 */ /* 0x000ee80000300800 */
[----:B----4-:R0:W-:Y:S01]  /*44580*/  STSM.16.M88.4 [R0], R24 ;  /* 0x0000001800007844 */ /* 0x0101e20000000200 */
[----:B------:R-:W-:Y:S06]  /*44590*/  BAR.SYNC.DEFER_BLOCKING 0x0 ;  /* 0x0000000000007b1d */ /* 0x000fec0000010000 */
[----:B0-----:R-:W4:Y:S04]  /*445a0*/  LDL.LU R24, [R1+0x80] ;  /* 0x0000800001187983 */ /* 0x001f280000300800 */
[----:B------:R-:W4:Y:S04]  /*445b0*/  LDL.LU R25, [R1+0x84] ;  /* 0x0000840001197983 */ /* 0x000f280000300800 */
[----:B------:R-:W4:Y:S04]  /*445c0*/  LDL.LU R26, [R1+0x88] ;  /* 0x00008800011a7983 */ /* 0x000f280000300800 */
[----:B------:R-:W4:Y:S04]  /*445d0*/  LDL.LU R27, [R1+0x8c] ;  /* 0x00008c00011b7983 */ /* 0x000f280000300800 */
[----:B------:R-:W0:Y:S01]  /*445e0*/  LDS.128 R4, [R2] ;  /* 0x0000000002047984 */ /* 0x000e220000000c00 */
[----:B------:R-:W-:Y:S06]  /*445f0*/  BAR.SYNC.DEFER_BLOCKING 0x0 ;  /* 0x0000000000007b1d */ /* 0x000fec0000010000 */
[----:B0-----:R-:W-:Y:S04]  /*44600*/  STL.64 [R1+0xd0], R4 ;  /* 0x0000d00401007387 */ /* 0x001fe80000100a00 */
[----:B------:R-:W-:Y:S04]  /*44610*/  STL.64 [R1+0xd8], R6 ;  /* 0x0000d80601007387 */ /* 0x000fe80000100a00 */
[----:B--2---:R-:W-:Y:S01]  /*44620*/  STSM.16.M88.4 [R0], R20 ;  /* 0x0000001400007844 */ /* 0x004fe20000000200 */
[----:B------:R-:W-:Y:S06]  /*44630*/  BAR.SYNC.DEFER_BLOCKING 0x0 ;  /* 0x0000000000007b1d */ /* 0x000fec0000010000 */
[----:B------:R-:W0:Y:S02]  /*44640*/  LDS.128 R4, [R2] ;  /* 0x0000000002047984 */ /* 0x000e240000000c00 */
[----:B------:R-:W-:Y:S06]  /*44650*/  BAR.SYNC.DEFER_BLOCKING 0x0 ;  /* 0x0000000000007b1d */ /* 0x000fec0000010000 */
[----:B0-----:R-:W-:Y:S01]  /*44660*/  STL [R1+0xc4], R5 ;  /* 0x0000c40501007387 */ /* 0x001fe20000100800 */
[----:B------:R-:W-:-:S03]  /*44670*/  IMAD.MOV.U32 R29, RZ, RZ, R4 ;  /* 0x000000ffff1d7224 */ /* 0x000fc600078e0004 */
[----:B---3--:R-:W-:Y:S04]  /*44680*/  STSM.16.M88.4 [R0], R8 ;  /* 0x0000000800007844 */ /* 0x008fe80000000200 */
        /* <DEDUP_REMOVED lines=8> */
[----:B------:R-:W-:Y:S04]  /*44710*/  STL [R1+0x1de4], R29 ;  /* 0x001de41d01007387 */ /* 0x000fe80000100800 */
[----:B------:R-:W-:Y:S04]  /*44720*/  STSM.16.M88.4 [R0], R12 ;  /* 0x0000000c00007844 */ /* 0x000fe80000000200 */
        /* <DEDUP_REMOVED lines=11> */
[----:B----4-:R3:W-:Y:S04]  /*447e0*/  STSM.16.M88.4 [R0], R24 ;  /* 0x0000001800007844 */ /* 0x0107e80000000200 */
[----:B0-----:R-:W-:Y:S04]  /*447f0*/  STL.64 [R1+0x90], R4 ;  /* 0x0000900401007387 */ /* 0x001fe80000100a00 */
[----:B------:R-:W-:Y:S01]  /*44800*/  STL.64 [R1+0x98], R6 ;  /* 0x0000980601007387 */ /* 0x000fe20000100a00 */
[----:B------:R-:W-:Y:S06]  /*44810*/  BAR.SYNC.DEFER_BLOCKING 0x0 ;  /* 0x0000000000007b1d */ /* 0x000fec0000010000 */
[----:B---3--:R-:W3:Y:S04]  /*44820*/  LDL.LU R24, [R1+0x50] ;  /* 0x0000500001187983 */ /* 0x008ee80000300800 */
[----:B------:R-:W0:Y:S01]  /*44830*/  LDS.128 R4, [R2] ;  /* 0x0000000002047984 */ /* 0x000e220000000c00 */
[----:B------:R-:W-:Y:S06]  /*44840*/  BAR.SYNC.DEFER_BLOCKING 0x0 ;  /* 0x0000000000007b1d */ /* 0x000fec0000010000 */
[----:B0-----:R-:W-:Y:S04]  /*44850*/  STL.64 [R1+0x80], R4 ;  /* 0x0000800401007387 */ /* 0x001fe80000100a00 */
[----:B------:R-:W-:Y:S04]  /*44860*/  STL.64 [R1+0x88], R6 ;  /* 0x0000880601007387 */ /* 0x000fe80000100a00 */
[----:B------:R-:W3:Y:S04]  /*44870*/  LDL.LU R25, [R1+0x54] ;  /* 0x0000540001197983 */ /* 0x000ee80000300800 */
[----:B------:R-:W4:Y:S04]  /*44880*/  LDL.LU R26, [R1+0x58] ;  /* 0x00005800011a7983 */ /* 0x000f280000300800 */
[----:B------:R-:W4:Y:S04]  /*44890*/  LDL.LU R27, [R1+0x5c] ;  /* 0x00005c00011b7983 */ /* 0x000f280000300800 */
[----:B--2---:R-:W-:Y:S01]  /*448a0*/  STSM.16.M88.4 [R0], R20 ;  /* 0x0000001400007844 */ /* 0x004fe20000000200 */
[----:B------:R-:W-:Y:S06]  /*448b0*/  BAR.SYNC.DEFER_BLOCKING 0x0 ;  /* 0x0000000000007b1d */ /* 0x000fec0000010000 */
[----:B------:R-:W0:Y:S02]  /*448c0*/  LDS.128 R4, [R2] ;  /* 0x0000000002047984 */ /* 0x000e240000000c00 */
[----:B------:R-:W-:Y:S06]  /*448d0*/  BAR.SYNC.DEFER_BLOCKING 0x0 ;  /* 0x0000000000007b1d */ /* 0x000fec0000010000 */
[----:B----4-:R-:W-:Y:S04]  /*448e0*/  STL.64 [R1+0x1ea0], R26 ;  /* 0x001ea01a01007387 */ /* 0x010fe80000100a00 */
[----:B---3--:R2:W-:Y:S04]  /*448f0*/  STL.64 [R1+0x1e98], R24 ;  /* 0x001e981801007387 */ /* 0x0085e80000100a00 */
[----:B--2---:R-:W2:Y:S04]  /*44900*/  LDL.LU R24, [R1+0x60] ;  /* 0x0000600001187983 */ /* 0x004ea80000300800 */
[----:B------:R-:W2:Y:S04]  /*44910*/  LDL.LU R25, [R1+0x64] ;  /* 0x0000640001197983 */ /* 0x000ea80000300800 */
[----:B------:R-:W2:Y:S04]  /*44920*/  LDL.LU R26, [R1+0x68] ;  /* 0x00006800011a7983 */ /* 0x000ea80000300800 */
[----:B------:R-:W2:Y:S04]  /*44930*/  LDL.LU R27, [R1+0x6c] ;  /* 0x00006c00011b7983 */ /* 0x000ea80000300800 */
        /* <DEDUP_REMOVED lines=8> */
[----:B------:R-:W3:Y:S04]  /*449c0*/  LDL.LU R12, [R1+0x20] ;  /* 0x00002000010c7983 */ /* 0x000ee80000300800 */
[----:B------:R-:W3:Y:S04]  /*449d0*/  LDL.LU R13, [R1+0x24] ;  /* 0x00002400010d7983 */ /* 0x000ee80000300800 */
[----:B------:R-:W3:Y:S04]  /*449e0*/  LDL.LU R14, [R1+0x28] ;  /* 0x00002800010e7983 */ /* 0x000ee80000300800 */
[----:B------:R-:W3:Y:S04]  /*449f0*/  LDL.LU R15, [R1+0x2c] ;  /* 0x00002c00010f7983 */ /* 0x000ee80000300800 */
[----:B------:R-:W3:Y:S04]  /*44a00*/  LDL.LU R8, [R1+0x10] ;  /* 0x0000100001087983 */ /* 0x000ee80000300800 */
[----:B0-----:R0:W-:Y:S04]  /*44a10*/  STL.64 [R1+0x70], R4 ;  /* 0x0000700401007387 */ /* 0x0011e80000100a00 */
[----:B------:R0:W-:Y:S04]  /*44a20*/  STL.64 [R1+0x78], R6 ;  /* 0x0000780601007387 */ /* 0x0001e80000100a00 */
[----:B------:R-:W3:Y:S04]  /*44a30*/  LDL.LU R9, [R1+0x14] ;  /* 0x0000140001097983 */ /* 0x000ee80000300800 */
[----:B------:R-:W3:Y:S04]  /*44a40*/  LDL.LU R10, [R1+0x18] ;  /* 0x00001800010a7983 */ /* 0x000ee80000300800 */
[----:B------:R-:W3:Y:S04]  /*44a50*/  LDL.LU R11, [R1+0x1c] ;  /* 0x00001c00010b7983 */ /* 0x000ee80000300800 */
[----:B0-----:R-:W3:Y:S04]  /*44a60*/  LDL.LU R4, [R1] ;  /* 0x0000000001047983 */ /* 0x001ee80000300800 */
[----:B------:R-:W3:Y:S04]  /*44a70*/  LDL.LU R5, [R1+0x4] ;  /* 0x0000040001057983 */ /* 0x000ee80000300800 */
[----:B------:R-:W3:Y:S04]  /*44a80*/  LDL.LU R6, [R1+0x8] ;  /* 0x0000080001067983 */ /* 0x000ee80000300800 */
[----:B------:R-:W3:Y:S04]  /*44a90*/  LDL.LU R7, [R1+0xc] ;  /* 0x00000c0001077983 */ /* 0x000ee80000300800 */
[----:B--2---:R-:W-:Y:S01]  /*44aa0*/  STSM.16.M88.4 [R0], R24 ;  /* 0x0000001800007844 */ /* 0x004fe20000000200 */
[----:B------:R-:W-:Y:S06]  /*44ab0*/  BAR.SYNC.DEFER_BLOCKING 0x0 ;  /* 0x0000000000007b1d */ /* 0x000fec0000010000 */
[----:B------:R-:W0:Y:S04]  /*44ac0*/  LDS.128 R24, [R2] ;  /* 0x0000000002187984 */ /* 0x000e280000000c00 */
[----:B0-----:R-:W-:Y:S04]  /*44ad0*/  STL.64 [R1+0x60], R24 ;  /* 0x0000601801007387 */ /* 0x001fe80000100a00 */
[----:B------:R0:W-:Y:S04]  /*44ae0*/  STL.64 [R1+0x68], R26 ;  /* 0x0000681a01007387 */ /* 0x0001e80000100a00 */
[----:B0-----:R-:W2:Y:S04]  /*44af0*/  LDL.LU.64 R26, [R1+0x1ea0] ;  /* 0x001ea000011a7983 */ /* 0x001ea80000300a00 */
[----:B------:R-:W2:Y:S01]  /*44b00*/  LDL.LU.64 R24, [R1+0x1e98] ;  /* 0x001e980001187983 */ /* 0x000ea20000300a00 */
[----:B------:R-:W-:Y:S06]  /*44b10*/  BAR.SYNC.DEFER_BLOCKING 0x0 ;  /* 0x0000000000007b1d */ /* 0x000fec0000010000 */
[----:B--2---:R-:W-:Y:S02]  /*44b20*/  STSM.16.M88.4 [R0], R24 ;  /* 0x0000001800007844 */ /* 0x004fe40000000200 */
[----:B------:R-:W-:Y:S06]  /*44b30*/  BAR.SYNC.DEFER_BLOCKING 0x0 ;  /* 0x0000000000007b1d */ /* 0x000fec0000010000 */
[----:B------:R-:W0:Y:S02]  /*44b40*/  LDS.128 R24, [R2] ;  /* 0x0000000002187984 */ /* 0x000e240000000c00 */
[----:B------:R-:W-:Y:S06]  /*44b50*/  BAR.SYNC.DEFER_BLOCKING 0x0 ;  /* 0x0000000000007b1d */ /* 0x000fec0000010000 */
[----:B---3--:R-:W-:Y:S02]  /*44b60*/  STSM.16.M88.4 [R0], R20 ;  /* 0x0000001400007844 */ /* 0x008fe40000000200 */
[----:B------:R-:W-:Y:S06]  /*44b70*/  BAR.SYNC.DEFER_BLOCKING 0x0 ;  /* 0x0000000000007b1d */ /* 0x000fec0000010000 */
[----:B0-----:R-:W-:Y:S04]  /*44b80*/  STL.64 [R1+0x50], R24 ;  /* 0x0000501801007387 */ /* 0x001fe80000100a00 */
[----:B------:R0:W-:Y:S04]  /*44b90*/  STL.64 [R1+0x58], R26 ;  /* 0x0000581a01007387 */ /* 0x0001e80000100a00 */
[----:B0-----:R-:W2:Y:S04]  /*44ba0*/  LDL.LU.64 R26, [R1+0x1e90] ;  /* 0x001e9000011a7983 */ /* 0x001ea80000300a00 */
[----:B------:R-:W2:Y:S04]  /*44bb0*/  LDL.LU.64 R24, [R1+0x1e88] ;  /* 0x001e880001187983 */ /* 0x000ea80000300a00 */
[----:B------:R-:W0:Y:S01]  /*44bc0*/  LDS.128 R20, [R2] ;  /* 0x0000000002147984 */ /* 0x000e220000000c00 */
[----:B------:R-:W-:Y:S06]  /*44bd0*/  BAR.SYNC.DEFER_BLOCKING 0x0 ;  /* 0x0000000000007b1d */ /* 0x000fec0000010000 */
[----:B----4-:R-:W-:Y:S02]  /*44be0*/  STSM.16.M88.4 [R0], R16 ;  /* 0x0000001000007844 */ /* 0x010fe40000000200 */
[----:B------:R-:W-:Y:S06]  /*44bf0*/  BAR.SYNC.DEFER_BLOCKING 0x0 ;  /* 0x0000000000007b1d */ /* 0x000fec0000010000 */
[----:B0-----:R-:W-:Y:S04]  /*44c00*/  STL.64 [R1+0x40], R20 ;  /* 0x0000401401007387 */ /* 0x001fe80000100a00 */
[----:B------:R0:W-:Y:S04]  /*44c10*/  STL.64 [R1+0x48], R22 ;  /* 0x0000481601007387 */ /* 0x0001e80000100a00 */
[----:B0-----:R-:W3:Y:S04]  /*44c20*/  LDL.LU.64 R22, [R1+0x1e80] ;  /* 0x001e800001167983 */ /* 0x001ee80000300a00 */
[----:B------:R-:W3:Y:S04]  /*44c30*/  LDL.LU.64 R20, [R1+0x1e78] ;  /* 0x001e780001147983 */ /* 0x000ee80000300a00 */
[----:B------:R-:W0:Y:S01]  /*44c40*/  LDS.128 R16, [R2] ;  /* 0x0000000002107984 */ /* 0x000e220000000c00 */
[----:B------:R-:W-:Y:S06]  /*44c50*/  BAR.SYNC.DEFER_BLOCKING 0x0 ;  /* 0x0000000000007b1d */ /* 0x000fec0000010000 */
[----:B------:R-:W-:Y:S02]  /*44c60*/  STSM.16.M88.4 [R0], R12 ;  /* 0x0000000c00007844 */ /* 0x000fe40000000200 */
[----:B------:R-:W-:Y:S06]  /*44c70*/  BAR.SYNC.DEFER_BLOCKING 0x0 ;  /* 0x0000000000007b1d */ /* 0x000fec0000010000 */
[----:B0-----:R-:W-:Y:S04]  /*44c80*/  STL.64 [R1+0x30], R16 ;  /* 0x0000301001007387 */ /* 0x001fe80000100a00 */
[----:B------:R0:W-:Y:S04]  /*44c90*/  STL.64 [R1+0x38], R18 ;  /* 0x0000381201007387 */ /* 0x0001e80000100a00 */
[----:B0-----:R-:W4:Y:S04]  /*44ca0*/  LDL.LU.64 R18, [R1+0x1e70] ;  /* 0x001e700001127983 */ /* 0x001f280000300a00 */
[----:B------:R-:W4:Y:S04]  /*44cb0*/  LDL.LU.64 R16, [R1+0x1e68] ;  /* 0x001e680001107983 */ /* 0x000f280000300a00 */
        /* <DEDUP_REMOVED lines=10> */
[----:B0-----:R-:W-:Y:S04]  /*44d60*/  STL.64 [R1+0x1c0], R8 ;  /* 0x0001c00801007387 */ /* 0x001fe80000100a00 */
[----:B------:R0:W-:Y:S04]  /*44d70*/  STL.64 [R1+0x1c8], R10 ;  /* 0x0001c80a01007387 */ /* 0x0001e80000100a00 */
[----:B0-----:R-:W4:Y:S04]  /*44d80*/  LDL.LU.64 R10, [R1+0x1e50] ;  /* 0x001e5000010a7983 */ /* 0x001f280000300a00 */
[----:B------:R-:W4:Y:S04]  /*44d90*/  LDL.LU.64 R8, [R1+0x1e48] ;  /* 0x001e480001087983 */ /* 0x000f280000300a00 */
[----:B------:R-:W-:Y:S01]  /*44da0*/  STSM.16.M88.4 [R0], R4 ;  /* 0x0000000400007844 */ /* 0x000fe20000000200 */
[----:B------:R-:W-:Y:S06]  /*44db0*/  BAR.SYNC.DEFER_BLOCKING 0x0 ;  /* 0x0000000000007b1d */ /* 0x000fec0000010000 */
[----:B------:R-:W0:Y:S02]  /*44dc0*/  LDS.128 R4, [R2] ;  /* 0x0000000002047984 */ /* 0x000e240000000c00 */
[----:B------:R-:W-:Y:S06]  /*44dd0*/  BAR.SYNC.DEFER_BLOCKING 0x0 ;  /* 0x0000000000007b1d */ /* 0x000fec0000010000 */
[----:B--2---:R-:W-:Y:S04]  /*44de0*/  STSM.16.M88.4 [R0], R24 ;  /* 0x0000001800007844 */ /* 0x004fe80000000200 */
[----:B0-----:R-:W-:Y:S04]  /*44df0*/  STL.64 [R1+0x1d0], R4 ;  /* 0x0001d00401007387 */ /* 0x001fe80000100a00 */
[----:B------:R0:W-:Y:S04]  /*44e00*/  STL.64 [R1+0x1d8], R6 ;  /* 0x0001d80601007387 */ /* 0x0001e80000100a00 */
[----:B0-----:R-:W2:Y:S04]  /*44e10*/  LDL.LU.64 R6, [R1+0x1e40] ;  /* 0x001e400001067983 */ /* 0x001ea80000300a00 */
[----:B------:R-:W2:Y:S01]  /*44e20*/  LDL.LU.64 R4, [R1+0x1e38] ;  /* 0x001e380001047983 */ /* 0x000ea20000300a00 */
[----:B------:R-:W-:Y:S06]  /*44e30*/  BAR.SYNC.DEFER_BLOCKING 0x0 ;  /* 0x0000000000007b1d */ /* 0x000fec0000010000 */
[----:B------:R-:W-:Y:S04]  /*44e40*/  STL [R1+0x1e28], R26 ;  /* 0x001e281a01007387 */ /* 0x000fe80000100800 */
[----:B------:R-:W-:Y:S04]  /*44e50*/  STL [R1+0x1e18], R27 ;  /* 0x001e181b01007387 */ /* 0x000fe80000100800 */
[----:B------:R-:W0:Y:S01]  /*44e60*/  LDS.128 R24, [R2] ;  /* 0x0000000002187984 */ /* 0x000e220000000c00 */
[----:B------:R-:W-:Y:S06]  /*44e70*/  BAR.SYNC.DEFER_BLOCKING 0x0 ;  /* 0x0000000000007b1d */ /* 0x000fec0000010000 */
[----:B---3--:R-:W-:Y:S02]  /*44e80*/  STSM.16.M88.4 [R0], R20 ;  /* 0x0000001400007844 */ /* 0x008fe40000000200 */
[----:B------:R-:W-:Y:S06]  /*44e90*/  BAR.SYNC.DEFER_BLOCKING 0x0 ;  /* 0x0000000000007b1d */ /* 0x000fec0000010000 */
[----:B------:R-:W3:Y:S02]  /*44ea0*/  LDS.128 R20, [R2] ;  /* 0x0000000002147984 */ /* 0x000ee40000000c00 */
[----:B------:R-:W-:Y:S06]  /*44eb0*/  BAR.SYNC.DEFER_BLOCKING 0x0 ;  /* 0x0000000000007b1d */ /* 0x000fec0000010000 */
[----:B----4-:R-:W-:Y:S04]  /*44ec0*/  STSM.16.M88.4 [R0], R16 ;  /* 0x0000001000007844 */ /* 0x010fe80000000200 */
[----:B0-----:R0:W-:Y:S04]  /*44ed0*/  STL.64 [R1+0x1e0], R24 ;  /* 0x0001e01801007387 */ /* 0x0011e80000100a00 */
[----:B------:R-:W-:Y:S04]  /*44ee0*/  STL.64 [R1+0x1e8], R26 ;  /* 0x0001e81a01007387 */ /* 0x000fe80000100a00 */
[----:B0-----:R-:W4:Y:S04]  /*44ef0*/  LDL R24, [R1+0xbf0] ;  /* 0x000bf00001187983 */ /* 0x001f280000100800 */
[----:B---3--:R-:W-:Y:S04]  /*44f00*/  STL.64 [R1+0x1f0], R20 ;  /* 0x0001f01401007387 */ /* 0x008fe80000100a00 */
[----:B------:R-:W-:Y:S01]  /*44f10*/  STL.64 [R1+0x1f8], R22 ;  /* 0x0001f81601007387 */ /* 0x000fe20000100a00 */
[----:B------:R-:W-:Y:S06]  /*44f20*/  BAR.SYNC.DEFER_BLOCKING 0x0 ;  /* 0x0000000000007b1d */ /* 0x000fec0000010000 */
[----:B------:R-:W1:Y:S04]  /*44f30*/  LDL R19, [R1+0x1cd0] ;  /* 0x001cd00001137983 */ /* 0x000e680000100800 */
[----:B------:R-:W0:Y:S01]  /*44f40*/  LDS.128 R20, [R2] ;  /* 0x0000000002147984 */ /* 0x000e220000000c00 */
[----:B------:R-:W-:Y:S06]  /*44f50*/  BAR.SYNC.DEFER_BLOCKING 0x0 ;  /* 0x0000000000007b1d */ /* 0x000fec0000010000 */
[----:B------:R-:W-:Y:S02]  /*44f60*/  STSM.16.M88.4 [R0], R12 ;  /* 0x0000000c00007844 */ /* 0x000fe40000000200 */
[----:B------:R-:W-:Y:S06]  /*44f70*/  BAR.SYNC.DEFER_BLOCKING 0x0 ;  /* 0x0000000000007b1d */ /* 0x000fec0000010000 */
[----:B------:R-:W3:Y:S02]  /*44f80*/  LDS.128 R12, [R2] ;  /* 0x00000000020c7984 */ /* 0x000ee40000000c00 */
[----:B------:R-:W-:Y:S06]  /*44f90*/  BAR.SYNC.DEFER_BLOCKING 0x0 ;  /* 0x0000000000007b1d */ /* 0x000fec0000010000 */
[----:B------:R-:W-:Y:S02]  /*44fa0*/  STSM.16.M88.4 [R0], R8 ;  /* 0x0000000800007844 */ /* 0x000fe40000000200 */
[----:B------:R-:W-:Y:S06]  /*44fb0*/  BAR.SYNC.DEFER_BLOCKING 0x0 ;  /* 0x0000000000007b1d */ /* 0x000fec0000010000 */
[----:B0-----:R0:W-:Y:S04]  /*44fc0*/  STL.64 [R1+0x1b0], R20 ;  /* 0x0001b01401007387 */ /* 0x0011e80000100a00 */
[----:B------:R-:W2:Y:S04]  /*44fd0*/  LDS.128 R8, [R2] ;  /* 0x0000000002087984 */ /* 0x000ea80000000c00 */
[----:B------:R-:W-:Y:S04]  /*44fe0*/  STL.64 [R1+0x1b8], R22 ;  /* 0x0001b81601007387 */ /* 0x000fe80000100a00 */
[----:B0-----:R-:W4:Y:S04]  /*44ff0*/  LDL.LU R21, [R1+0x190] ;  /* 0x0001900001157983 */ /* 0x001f280000300800 */
[----:B---3--:R0:W-:Y:S04]  /*45000*/  STL.64 [R1+0x1a0], R12 ;  /* 0x0001a00c01007387 */ /* 0x0081e80000100a00 */
[----:B------:R-:W-:Y:S04]  /*45010*/  STL.64 [R1+0x1a8], R14 ;  /* 0x0001a80e01007387 */ /* 0x000fe80000100a00 */
[----:B------:R-:W3:Y:S04]  /*45020*/  LDL.LU R16, [R1+0x180] ;  /* 0x0001800001107983 */ /* 0x000ee80000300800 */
[----:B------:R-:W3:Y:S01]  /*45030*/  LDL R27, [R1+0x1cd8] ;  /* 0x001cd800011b7983 */ /* 0x000ee20000100800 */
[----:B------:R-:W-:Y:S06]  /*45040*/  BAR.SYNC.DEFER_BLOCKING 0x0 ;  /* 0x0000000000007b1d */ /* 0x000fec0000010000 */
[----:B--2---:R-:W-:Y:S04]  /*45050*/  STL.64 [R1+0x10], R8 ;  /* 0x0000100801007387 */ /* 0x004fe80000100a00 */
[----:B------:R-:W-:Y:S04]  /*45060*/  STL.64 [R1+0x18], R10 ;  /* 0x0000180a01007387 */ /* 0x000fe80000100a00 */
[----:B------:R-:W2:Y:S04]  /*45070*/  LDL R26, [R1+0x1cd4] ;  /* 0x001cd400011a7983 */ /* 0x000ea80000100800 */
[----:B------:R-:W2:Y:S04]  /*45080*/  LDL R25, [R1+0x1cdc] ;  /* 0x001cdc0001197983 */ /* 0x000ea80000100800 */
[----:B------:R-:W2:Y:S04]  /*45090*/  LDL R29, [R1+0x1ce8] ;  /* 0x001ce800011d7983 */ /* 0x000ea80000100800 */
[----:B------:R0:W-:Y:S04]  /*450a0*/  STL [R1+0x1d48], R2 ;  /* 0x001d480201007387 */ /* 0x0001e80000100800 */
[----:B0-----:R-:W2:Y:S04]  /*450b0*/  LDL R12, [R1+0x1cec] ;  /* 0x001cec00010c7983 */ /* 0x001ea80000100800 */
[----:B------:R-:W2:Y:S04]  /*450c0*/  LDL R2, [R1+0x1ce4] ;  /* 0x001ce40001027983 */ /* 0x000ea80000100800 */
[----:B------:R-:W2:Y:S04]  /*450d0*/  LDL.LU R17, [R1+0x170] ;  /* 0x0001700001117983 */ /* 0x000ea80000300800 */
[----:B------:R0:W-:Y:S01]  /*450e0*/  STSM.16.M88.4 [R0], R4 ;  /* 0x0000000400007844 */ /* 0x0001e20000000200 */
[----:B------:R-:W-:Y:S01]  /*450f0*/  BAR.SYNC.DEFER_BLOCKING 0x0 ;  /* 0x0000000000007b1d */ /* 0x000fe20000010000 */
[----:B----4-:R-:W-:Y:S01]  /*45100*/  ISETP.GE.AND P1, PT, R24, UR27, PT ;  /* 0x0000001b18007c0c */ /* 0x010fe2000bf26270 */
[C---:B-1----:R-:W-:Y:S01]  /*45110*/  IMAD R3, R19.reuse, R28, RZ ;  /* 0x0000001c13037224 */ /* 0x042fe200078e02ff */
[----:B------:R-:W-:-:S03]  /*45120*/  ISETP.GE.AND P3, PT, R19, UR26, PT ;  /* 0x0000001a13007c0c */ /* 0x000fc6000bf66270 */
[----:B------:R-:W1:Y:S01]  /*45130*/  LDCU.64 UR26, c[0x0][0x398] ;  /* 0x00007300ff1a77ac */ /* 0x000e620008000a00 */
[----:B0-----:R-:W-:Y:S01]  /*45140*/  IMAD R0, R28, 0x40, R3 ;  /* 0x000000401c007824 */ /* 0x001fe200078e0203 */
[C---:B------:R-:W-:Y:S02]  /*45150*/  LEA R22, P5, R3.reuse, UR24, 0x1 ;  /* 0x0000001803167c11 */ /* 0x040fe4000f8a08ff */
[----:B------:R-:W-:Y:S02]  /*45160*/  ISETP.LT.AND P3, PT, R24, UR41, !P3 ;  /* 0x0000002918007c0c */ /* 0x000fe4000df61270 */
[----:B------:R-:W-:Y:S02]  /*45170*/  LEA R4, P6, R0, UR24, 0x1 ;  /* 0x0000001800047c11 */ /* 0x000fe4000f8c08ff */
[----:B------:R-:W-:Y:S01]  /*45180*/  LEA.HI.X.SX32 R23, R3, UR25, 0x1, P5 ;  /* 0x0000001903177c11 */ /* 0x000fe2000a8f0eff */
[----:B------:R-:W-:Y:S01]  /*45190*/  IMAD R24, R24, UR72, RZ ;  /* 0x0000004818187c24 */ /* 0x000fe2000f8e02ff */
[----:B------:R-:W-:Y:S01]  /*451a0*/  LEA.HI.X.SX32 R5, R0, UR25, 0x1, P6 ;  /* 0x0000001900057c11 */ /* 0x000fe2000b0f0eff */
[----:B------:R-:W-:Y:S01]  /*451b0*/  IMAD R7, R28, 0x40, R0 ;  /* 0x000000401c077824 */ /* 0x000fe200078e0200 */
[----:B------:R-:W0:Y:S01]  /*451c0*/  LDCU UR41, c[0x0][0x398] ;  /* 0x00007300ff2977ac */ /* 0x000e220008000800 */
[----:B------:R-:W-:-:S04]  /*451d0*/  IMAD.WIDE R10, R24, 0x2, R22 ;  /* 0x00000002180a7825 */ /* 0x000fc800078e0216 */
[----:B------:R-:W-:-:S04]  /*451e0*/  IMAD.WIDE R8, R24, 0x2, R4 ;  /* 0x0000000218087825 */ /* 0x000fc800078e0204 */
[----:B------:R-:W-:-:S05]  /*451f0*/  IMAD R0, R28, 0x40, R7 ;  /* 0x000000401c007824 */ /* 0x000fca00078e0207 */
[C---:B------:R-:W-:Y:S02]  /*45200*/  LEA R20, P6, R0.reuse, UR24, 0x1 ;  /* 0x0000001800147c11 */ /* 0x040fe4000f8c08ff */
[----:B------:R-:W-:Y:S01]  /*45210*/  PRMT R3, R21, 0x7632, R3 ;  /* 0x0000763215037816 */ /* 0x000fe20000000003 */
[----:B------:R4:W-:Y:S01]  /*45220*/  @P3 STG.E.U16 desc[UR38][R10.64], R21 ;  /* 0x000000150a003986 */ /* 0x0009e2000c101526 */
[----:B---3--:R-:W-:Y:S01]  /*45230*/  ISETP.LT.AND P5, PT, R27, UR42, !P1 ;  /* 0x0000002a1b007c0c */ /* 0x008fe2000cfa1270 */
[----:B------:R-:W3:Y:S01]  /*45240*/  LDCU.64 UR42, c[0x0][0x398] ;  /* 0x00007300ff2a77ac */ /* 0x000ee20008000a00 */
[----:B----4-:R-:W-:-:S11]  /*45250*/  LEA.HI.X.SX32 R21, R0, UR25, 0x1, P6 ;  /* 0x0000001900157c11 */ /* 0x010fd6000b0f0eff */
[----:B------:R4:W-:Y:S01]  /*45260*/  @P5 STG.E.U16 desc[UR38][R8.64], R3 ;  /* 0x0000000308005986 */ /* 0x0009e2000c101526 */
[----:B------:R-:W-:-:S04]  /*45270*/  LEA R6, P5, R7, UR24, 0x1 ;  /* 0x0000001807067c11 */ /* 0x000fc8000f8a08ff */
[----:B------:R-:W-:Y:S01]  /*45280*/  LEA.HI.X.SX32 R7, R7, UR25, 0x1, P5 ;  /* 0x0000001907077c11 */ /* 0x000fe2000a8f0eff */
[----:B----4-:R-:W-:Y:S01]  /*45290*/  IMAD R3, R28, 0x40, R0 ;  /* 0x000000401c037824 */ /* 0x010fe200078e0200 */
[----:B--2---:R-:W-:Y:S02]  /*452a0*/  ISETP.LT.AND P3, PT, R26, UR36, !P1 ;  /* 0x000000241a007c0c */ /* 0x004fe4000cf61270 */
[----:B------:R-:W-:Y:S01]  /*452b0*/  ISETP.LT.AND P6, PT, R25, UR34, !P1 ;  /* 0x0000002219007c0c */ /* 0x000fe2000cfc1270 */
[----:B------:R-:W-:Y:S01]  /*452c0*/  IMAD.WIDE R10, R24, 0x2, R6 ;  /* 0x00000002180a7825 */ /* 0x000fe200078e0206 */
[C---:B------:R-:W-:Y:S01]  /*452d0*/  LEA R14, P5, R3.reuse, UR24, 0x1 ;  /* 0x00000018030e7c11 */ /* 0x040fe2000f8a08ff */
[----:B------:R2:W-:Y:S01]  /*452e0*/  STL [R1+0x1e34], R25 ;  /* 0x001e341901007387 */ /* 0x0005e20000100800 */
[----:B------:R-:W-:Y:S01]  /*452f0*/  PRMT R0, R16, 0x7632, R0 ;  /* 0x0000763210007816 */ /* 0x000fe20000000000 */
[----:B------:R-:W4:Y:S01]  /*45300*/  LDCU UR34, c[0x0][0x398] ;  /* 0x00007300ff2277ac */ /* 0x000f220008000800 */
[----:B------:R-:W-:Y:S01]  /*45310*/  LEA.HI.X.SX32 R15, R3, UR25, 0x1, P5 ;  /* 0x00000019030f7c11 */ /* 0x000fe2000a8f0eff */
[----:B------:R-:W0:Y:S01]  /*45320*/  LDCU UR36, c[0x0][0x398] ;  /* 0x00007300ff2477ac */ /* 0x000e220008000800 */
[----:B------:R-:W-:Y:S01]  /*45330*/  ISETP.LT.AND P5, PT, R12, UR48, !P1 ;  /* 0x000000300c007c0c */ /* 0x000fe2000cfa1270 */
[----:B------:R-:W-:-:S02]  /*45340*/  IMAD.WIDE R12, R24, 0x2, R20 ;  /* 0x00000002180c7825 */ /* 0x000fc400078e0214 */
[----:B------:R-:W-:Y:S01]  /*45350*/  @P3 STG.E.U16 desc[UR38][R10.64], R16 ;  /* 0x000000100a003986 */ /* 0x000fe2000c101526 */
[----:B------:R-:W0:Y:S01]  /*45360*/  LDCU UR48, c[0x0][0x39c] ;  /* 0x00007380ff3077ac */ /* 0x000e220008000800 */
[----:B------:R-:W-:Y:S02]  /*45370*/  IMAD.WIDE R8, R24, 0x2, R14 ;  /* 0x0000000218087825 */ /* 0x000fe400078e020e */
[----:B------:R-:W-:Y:S02]  /*45380*/  @P6 STG.E.U16 desc[UR38][R12.64], R0 ;  /* 0x000000000c006986 */ /* 0x000fe4000c101526 */
[C---:B------:R-:W-:Y:S02]  /*45390*/  IMAD R3, R28.reuse, 0x40, R3 ;  /* 0x000000401c037824 */ /* 0x040fe400078e0203 */
[----:B--2---:R-:W2:Y:S04]  /*453a0*/  LDL.LU R25, [R1+0x150] ;  /* 0x0001500001197983 */ /* 0x004ea80000300800 */
[----:B------:R0:W-:Y:S02]  /*453b0*/  @P5 STG.E.U16 desc[UR38][R8.64], R17 ;  /* 0x0000001108005986 */ /* 0x0001e4000c101526 */
[----:B0-----:R-:W-:-:S04]  /*453c0*/  IMAD R9, R28, 0x40, R3 ;  /* 0x000000401c097824 */ /* 0x001fc800078e0203 */
[----:B------:R-:W-:Y:S01]  /*453d0*/  IMAD R0, R28, 0x40, R9 ;  /* 0x000000401c007824 */ /* 0x000fe200078e0209 */
[----:B------:R-:W-:-:S04]  /*453e0*/  LEA R8, P6, R9, UR24, 0x1 ;  /* 0x0000001809087c11 */ /* 0x000fc8000f8c08ff */
[----:B------:R-:W-:Y:S02]  /*453f0*/  LEA.HI.X.SX32 R9, R9, UR25, 0x1, P6 ;  /* 0x0000001909097c11 */ /* 0x000fe4000b0f0eff */
[C---:B------:R-:W-:Y:S01]  /*45400*/  LEA R12, P6, R0.reuse, UR24, 0x1 ;  /* 0x00000018000c7c11 */ /* 0x040fe2000f8c08ff */
[----:B------:R0:W-:Y:S03]  /*45410*/  STL [R1+0x1e0c], R28 ;  /* 0x001e0c1c01007387 */ /* 0x0001e60000100800 */
[----:B------:R-:W-:Y:S01]  /*45420*/  LEA.HI.X.SX32 R13, R0, UR25, 0x1, P6 ;  /* 0x00000019000d7c11 */ /* 0x000fe2000b0f0eff */
[----:B0-----:R-:W2:Y:S04]  /*45430*/  LDL R28, [R1+0x1cec] ;  /* 0x001cec00011c7983 */ /* 0x001ea80000100800 */
[----:B------:R-:W2:Y:S01]  /*45440*/  LDL.LU R0, [R1+0x160] ;  /* 0x0001600001007983 */ /* 0x000ea20000300800 */
[----:B------:R-:W-:-:S02]  /*45450*/  LEA R10, P3, R3, UR24, 0x1 ;  /* 0x00000018030a7c11 */ /* 0x000fc4000f8608ff */
[----:B------:R-:W-:Y:S01]  /*45460*/  ISETP.LT.AND P5, PT, R29, UR46, !P1 ;  /* 0x0000002e1d007c0c */ /* 0x000fe2000cfa1270 */
[----:B------:R-:W0:Y:S01]  /*45470*/  LDCU UR46, c[0x0][0x398] ;  /* 0x00007300ff2e77ac */ /* 0x000e220008000800 */
[----:B------:R-:W-:Y:S02]  /*45480*/  LEA.HI.X.SX32 R11, R3, UR25, 0x1, P3 ;  /* 0x00000019030b7c11 */ /* 0x000fe400098f0eff */
[----:B------:R-:W-:Y:S01]  /*45490*/  PRMT R18, R17, 0x7632, R18 ;  /* 0x0000763211127816 */ /* 0x000fe20000000012 */
[----:B------:R-:W0:Y:S01]  /*454a0*/  LDCU.64 UR24, c[0x0][0x398] ;  /* 0x00007300ff1877ac */ /* 0x000e220008000a00 */
[----:B------:R-:W-:-:S07]  /*454b0*/  IMAD.WIDE R16, R24, 0x2, R10 ;  /* 0x0000000218107825 */ /* 0x000fce00078e020a */
[----:B------:R0:W-:Y:S01]  /*454c0*/  @P5 STG.E.U16 desc[UR38][R16.64], R18 ;  /* 0x0000001210005986 */ /* 0x0001e2000c101526 */
[----:B------:R-:W-:Y:S01]  /*454d0*/  ISETP.LT.AND P3, PT, R2, UR44, !P1 ;  /* 0x0000002c02007c0c */ /* 0x000fe2000cf61270 */
[----:B------:R-:W2:Y:S02]  /*454e0*/  LDCU UR44, c[0x0][0x398] ;  /* 0x00007300ff2c77ac */ /* 0x000ea40008000800 */
[----:B0-----:R-:W3:Y:S01]  /*454f0*/  LDL R17, [R1+0x1ce0] ;  /* 0x001ce00001117983 */ /* 0x001ee20000100800 */
[----:B-1----:R-:W-:Y:S01]  /*45500*/  ISETP.LT.AND P6, PT, R19, UR26, !P4 ;  /* 0x0000001a13007c0c */ /* 0x002fe2000e7c1270 */
[----:B------:R-:W-:Y:S01]  /*45510*/  IMAD.WIDE R18, R24, 0x2, R8 ;  /* 0x0000000218127825 */ /* 0x000fe200078e0208 */
[----:B--2---:R-:W-:Y:S01]  /*45520*/  PRMT R3, R0, 0x7632, R3 ;  /* 0x0000763200037816 */ /* 0x004fe20000000003 */
[----:B------:R-:W-:Y:S01]  /*45530*/  STL [R1+0x1e30], R13 ;  /* 0x001e300d01007387 */ /* 0x000fe20000100800 */
[----:B------:R-:W-:Y:S01]  /*45540*/  ISETP.LT.AND P5, PT, R26, UR52, !P4 ;  /* 0x000000341a007c0c */ /* 0x000fe2000e7a1270 */
[----:B------:R-:W0:Y:S04]  /*45550*/  LDCU UR26, c[0x0][0x398] ;  /* 0x00007300ff1a77ac */ /* 0x000e280008000800 */
[----:B------:R1:W-:Y:S01]  /*45560*/  @P3 STG.E.U16 desc[UR38][R18.64], R0 ;  /* 0x0000000012003986 */ /* 0x0003e2000c101526 */
[----:B------:R-:W2:Y:S03]  /*45570*/  LDCU UR52, c[0x0][0x398] ;  /* 0x00007300ff3477ac */ /* 0x000ea60008000800 */
[----:B-1----:R-:W2:Y:S01]  /*45580*/  LDL R19, [R1+0xbf0] ;  /* 0x000bf00001137983 */ /* 0x002ea20000100800 */
[C---:B------:R-:W-:Y:S01]  /*45590*/  VIADD R0, R24.reuse, UR72 ;  /* 0x0000004818007c36 */ /* 0x040fe20008000000 */
[----:B---3--:R-:W-:Y:S01]  /*455a0*/  ISETP.LT.AND P1, PT, R17, UR42, !P1 ;  /* 0x0000002a11007c0c */ /* 0x008fe2000cf21270 */
[----:B------:R-:W-:Y:S01]  /*455b0*/  IMAD.WIDE R16, R24, 0x2, R12 ;  /* 0x0000000218107825 */ /* 0x000fe200078e020c */
[----:B------:R-:W-:Y:S01]  /*455c0*/  ISETP.LT.AND P3, PT, R27, UR50, !P4 ;  /* 0x000000321b007c0c */ /* 0x000fe2000e761270 */
[----:B------:R-:W1:Y:S01]  /*455d0*/  LDCU UR42, c[0x0][0x398] ;  /* 0x00007300ff2a77ac */ /* 0x000e620008000800 */
[----:B------:R-:W3:Y:S01]  /*455e0*/  LDL.LU R27, [R1+0x130] ;  /* 0x00013000011b7983 */ /* 0x000ee20000300800 */
[----:B------:R-:W-:Y:S01]  /*455f0*/  PRMT R24, R25, 0x7632, R24 ;  /* 0x0000763219187816 */ /* 0x000fe20000000018 */
[----:B------:R-:W0:Y:S02]  /*45600*/  LDCU UR50, c[0x0][0x398] ;  /* 0x00007300ff3277ac */ /* 0x000e240008000800 */
[----:B------:R-:W3:Y:S05]  /*45610*/  LDL R13, [R1+0x1ce0] ;  /* 0x001ce000010d7983 */ /* 0x000eea0000100800 */
[----:B------:R0:W-:Y:S02]  /*45620*/  @P1 STG.E.U16 desc[UR38][R16.64], R3 ;  /* 0x0000000310001986 */ /* 0x0001e4000c101526 */
[----:B0-----:R-:W-:-:S05]  /*45630*/  IMAD.WIDE R16, R0, 0x2, R22 ;  /* 0x0000000200107825 */ /* 0x001fca00078e0216 */
[----:B------:R0:W-:Y:S04]  /*45640*/  @P6 STG.E.U16 desc[UR38][R16.64], R25 ;  /* 0x0000001910006986 */ /* 0x0001e8000c101526 */
[----:B0-----:R-:W3:Y:S01]  /*45650*/  LDL.LU R25, [R1+0x1e34] ;  /* 0x001e340001197983 */ /* 0x001ee20000300800 */
[----:B--2---:R-:W-:Y:S02]  /*45660*/  VIADD R3, R19, 0x3 ;  /* 0x0000000313037836 */ /* 0x004fe40000000000 */
[----:B------:R-:W-:-:S05]  /*45670*/  IMAD.WIDE R18, R0, 0x2, R4 ;  /* 0x0000000200127825 */ /* 0x000fca00078e0204 */
[----:B------:R0:W-:Y:S04]  /*45680*/  @P3 STG.E.U16 desc[UR38][R18.64], R24 ;  /* 0x0000001812003986 */ /* 0x0001e8000c101526 */
[----:B0-----:R-:W2:Y:S01]  /*45690*/  LDL.LU R24, [R1+0x140] ;  /* 0x0001400001187983 */ /* 0x001ea20000300800 */
[----:B------:R-:W-:Y:S01]  /*456a0*/  ISETP.GE.AND P1, PT, R3, UR48, PT ;  /* 0x0000003003007c0c */ /* 0x000fe2000bf26270 */
[C---:B------:R-:W-:Y:S01]  /*456b0*/  IMAD.WIDE R16, R0.reuse, 0x2, R6 ;  /* 0x0000000200107825 */ /* 0x040fe200078e0206 */
[----:B------:R-:W0:Y:S03]  /*456c0*/  LDCU UR48, c[0x0][0x39c] ;  /* 0x00007380ff3077ac */ /* 0x000e260008000800 */
[----:B------:R-:W-:Y:S01]  /*456d0*/  IMAD.WIDE R18, R0, 0x2, R20 ;  /* 0x0000000200127825 */ /* 0x000fe200078e0214 */
[----:B---3--:R-:W-:Y:S01]  /*456e0*/  ISETP.LT.AND P6, PT, R25, UR24, !P4 ;  /* 0x0000001819007c0c */ /* 0x008fe2000e7c1270 */
[----:B------:R-:W3:Y:S01]  /*456f0*/  LDCU UR24, c[0x0][0x398] ;  /* 0x00007300ff1877ac */ /* 0x000ee20008000800 */
[----:B--2---:R-:W-:Y:S01]  /*45700*/  PRMT R3, R24, 0x7632, R3 ;  /* 0x0000763218037816 */ /* 0x004fe20000000003 */
[----:B------:R2:W-:Y:S10]  /*45710*/  @P5 STG.E.U16 desc[UR38][R16.64], R24 ;  /* 0x0000001810005986 */ /* 0x0005f4000c101526 */
[----:B------:R0:W-:Y:S04]  /*45720*/  @P6 STG.E.U16 desc[UR38][R18.64], R3 ;  /* 0x0000000312006986 */ /* 0x0001e8000c101526 */
[----:B--2---:R-:W2:Y:S04]  /*45730*/  LDL.LU R24, [R1+0x194] ;  /* 0x0001940001187983 */ /* 0x004ea80000300800 */
[----:B0-----:R-:W2:Y:S01]  /*45740*/  LDL R19, [R1+0xbf0] ;  /* 0x000bf00001137983 */ /* 0x001ea20000100800 */
[----:B------:R-:W-:Y:S01]  /*45750*/  ISETP.LT.AND P3, PT, R28, UR40, !P4 ;  /* 0x000000281c007c0c */ /* 0x000fe2000e761270 */
[----:B------:R-:W-:Y:S01]  /*45760*/  IMAD.WIDE R16, R0, 0x2, R14 ;  /* 0x0000000200107825 */ /* 0x000fe200078e020e */
[----:B------:R-:W-:Y:S01]  /*45770*/  ISETP.LT.AND P5, PT, R29, UR7, !P4 ;  /* 0x000000071d007c0c */ /* 0x000fe2000e7a1270 */
[----:B------:R-:W0:Y:S01]  /*45780*/  LDCU UR7, c[0x0][0x398] ;  /* 0x00007300ff0777ac */ /* 0x000e220008000800 */
[----:B------:R-:W-:-:S02]  /*45790*/  ISETP.LT.AND P6, PT, R2, UR6, !P4 ;  /* 0x0000000602007c0c */ /* 0x000fc4000e7c1270 */
[----:B------:R-:W-:Y:S01]  /*457a0*/  ISETP.LT.AND P4, PT, R13, UR9, !P4 ;  /* 0x000000090d007c0c */ /* 0x000fe2000e781270 */
[----:B------:R-:W0:Y:S01]  /*457b0*/  LDCU UR40, c[0x0][0x398] ;  /* 0x00007300ff2877ac */ /* 0x000e220008000800 */
[----:B------:R-:W0:Y:S05]  /*457c0*/  LDCU UR6, c[0x0][0x398] ;  /* 0x00007300ff0677ac */ /* 0x000e2a0008000800 */
[----:B------:R1:W-:Y:S01]  /*457d0*/  @P3 STG.E.U16 desc[UR38][R16.64], R27 ;  /* 0x0000001b10003986 */ /* 0x0003e2000c101526 */
[----:B------:R-:W0:Y:S01]  /*457e0*/  LDCU UR9, c[0x0][0x398] ;  /* 0x00007300ff0977ac */ /* 0x000e220008000800 */
[----:B-1----:R-:W-:-:S04]  /*457f0*/  IMAD.WIDE R16, R0, 0x2, R10 ;  /* 0x0000000200107825 */ /* 0x002fc800078e020a */
[----:B--2---:R-:W-:-:S05]  /*45800*/  VIADD R3, R19, 0x4 ;  /* 0x0000000413037836 */ /* 0x004fca0000000000 */
[----:B------:R-:W-:Y:S01]  /*45810*/  ISETP.GE.AND P3, PT, R3, UR48, PT ;  /* 0x0000003003007c0c */ /* 0x000fe2000bf66270 */
[C---:B------:R-:W-:Y:S01]  /*45820*/  IMAD.WIDE R18, R0.reuse, 0x2, R8 ;  /* 0x0000000200127825 */ /* 0x040fe200078e0208 */
[----:B------:R-:W-:Y:S01]  /*45830*/  PRMT R3, R27, 0x7632, R3 ;  /* 0x000076321b037816 */ /* 0x000fe20000000003 */
[----:B------:R-:W1:Y:S01]  /*45840*/  LDCU UR48, c[0x0][0x398] ;  /* 0x00007300ff3077ac */ /* 0x000e620008000800 */
[----:B------:R-:W2:Y:S04]  /*45850*/  LDL.LU R27, [R1+0x184] ;  /* 0x00018400011b7983 */ /* 0x000ea80000300800 */
[----:B------:R0:W-:Y:S04]  /*45860*/  STL [R1+0x1e2c], R9 ;  /* 0x001e2c0901007387 */ /* 0x0001e80000100800 */
[----:B------:R1:W-:Y:S04]  /*45870*/  @P5 STG.E.U16 desc[UR38][R16.64], R3 ;  /* 0x0000000310005986 */ /* 0x0003e8000c101526 */
[----:B0-----:R-:W2:Y:S04]  /*45880*/  LDL R9, [R1+0x1cd0] ;  /* 0x001cd00001097983 */ /* 0x001ea80000100800 */
[----:B------:R-:W2:Y:S04]  /*45890*/  LDL.LU R13, [R1+0x1e30] ;  /* 0x001e3000010d7983 */ /* 0x000ea80000300800 */
[----:B-1----:R-:W2:Y:S04]  /*458a0*/  LDL.LU R17, [R1+0x120] ;  /* 0x0001200001117983 */ /* 0x002ea80000300800 */
[----:B--2---:R0:W-:Y:S04]  /*458b0*/  @P6 STG.E.U16 desc[UR38][R18.64], R17 ;  /* 0x0000001112006986 */ /* 0x0041e8000c101526 */
[----:B0-----:R-:W2:Y:S01]  /*458c0*/  LDL R19, [R1+0x1cd8] ;  /* 0x001cd80001137983 */ /* 0x001ea20000100800 */
[----:B------:R-:W-:Y:S01]  /*458d0*/  PRMT R3, R17, 0x7632, R3 ;  /* 0x0000763211037816 */ /* 0x000fe20000000003 */
[C---:B------:R-:W-:Y:S01]  /*458e0*/  IMAD.WIDE R16, R0.reuse, 0x2, R12 ;  /* 0x0000000200107825 */ /* 0x040fe200078e020c */
[----:B------:R-:W-:Y:S01]  /*458f0*/  ISETP.LT.AND P6, PT, R9, UR4, !P0 ;  /* 0x0000000409007c0c */ /* 0x000fe2000c7c1270 */
[----:B------:R-:W0:Y:S01]  /*45900*/  LDCU UR4, c[0x0][0x398] ;  /* 0x00007300ff0477ac */ /* 0x000e220008000800 */
[----:B------:R-:W3:Y:S01]  /*45910*/  LDL.LU R9, [R1+0x174] ;  /* 0x0001740001097983 */ /* 0x000ee20000300800 */
[----:B------:R-:W-:-:S03]  /*45920*/  VIADD R0, R0, UR72 ;  /* 0x0000004800007c36 */ /* 0x000fc60008000000 */
[----:B------:R1:W-:Y:S01]  /*45930*/  @P4 STG.E.U16 desc[UR38][R16.64], R3 ;  /* 0x0000000310004986 */ /* 0x0003e2000c101526 */
[----:B------:R-:W-:Y:S01]  /*45940*/  ISETP.LT.AND P4, PT, R26, UR18, !P0 ;  /* 0x000000121a007c0c */ /* 0x000fe2000c781270 */
[----:B------:R-:W0:Y:S01]  /*45950*/  LDCU UR18, c[0x0][0x398] ;  /* 0x00007300ff1277ac */ /* 0x000e220008000800 */
[----:B-1----:R-:W-:Y:S01]  /*45960*/  IMAD.WIDE R16, R0, 0x2, R22 ;  /* 0x0000000200107825 */ /* 0x002fe200078e0216 */
[----:B------:R-:W-:-:S04]  /*45970*/  PRMT R3, R24, 0x7632, R3 ;  /* 0x0000763218037816 */ /* 0x000fc80000000003 */
[----:B------:R1:W-:Y:S02]  /*45980*/  @P6 STG.E.U16 desc[UR38][R16.64], R24 ;  /* 0x0000001810006986 */ /* 0x0003e4000c101526 */
[C---:B-1----:R-:W-:Y:S02]  /*45990*/  IMAD.WIDE R16, R0.reuse, 0x2, R6 ;  /* 0x0000000200107825 */ /* 0x042fe400078e0206 */
[----:B------:R-:W3:Y:S01]  /*459a0*/  LDL.LU R24, [R1+0x164] ;  /* 0x0001640001187983 */ /* 0x000ee20000300800 */
[----:B--2---:R-:W-:Y:S01]  /*459b0*/  ISETP.LT.AND P5, PT, R19, UR10, !P0 ;  /* 0x0000000a13007c0c */ /* 0x004fe2000c7a1270 */
[----:B------:R-:W-:Y:S01]  /*459c0*/  IMAD.WIDE R18, R0, 0x2, R4 ;  /* 0x0000000200127825 */ /* 0x000fe200078e0204 */
[----:B------:R-:W-:Y:S01]  /*459d0*/  ISETP.LT.AND P6, PT, R25, UR19, !P0 ;  /* 0x0000001319007c0c */ /* 0x000fe2000c7c1270 */
[----:B------:R-:W1:Y:S01]  /*459e0*/  LDCU UR10, c[0x0][0x398] ;  /* 0x00007300ff0a77ac */ /* 0x000e620008000800 */
[----:B------:R-:W2:Y:S09]  /*459f0*/  LDCU UR19, c[0x0][0x398] ;  /* 0x00007300ff1377ac */ /* 0x000eb20008000800 */
[----:B------:R-:W-:Y:S04]  /*45a00*/  @P5 STG.E.U16 desc[UR38][R18.64], R3 ;  /* 0x0000000312005986 */ /* 0x000fe8000c101526 */
[----:B------:R0:W-:Y:S04]  /*45a10*/  @P4 STG.E.U16 desc[UR38][R16.64], R27 ;  /* 0x0000001b10004986 */ /* 0x0001e8000c101526 */
[----:B0-----:R-:W2:Y:S01]  /*45a20*/  LDL R17, [R1+0x1ce0] ;  /* 0x001ce00001117983 */ /* 0x001ea20000100800 */
[----:B------:R-:W-:Y:S01]  /*45a30*/  ISETP.LT.AND P5, PT, R28, UR20, !P0 ;  /* 0x000000141c007c0c */ /* 0x000fe2000c7a1270 */
[----:B------:R-:W-:Y:S01]  /*45a40*/  IMAD.WIDE R18, R0, 0x2, R20 ;  /* 0x0000000200127825 */ /* 0x000fe200078e0214 */
[----:B------:R-:W-:Y:S01]  /*45a50*/  PRMT R3, R27, 0x7632, R3 ;  /* 0x000076321b037816 */ /* 0x000fe20000000003 */
[----:B------:R-:W0:Y:S01]  /*45a60*/  LDCU UR20, c[0x0][0x398] ;  /* 0x00007300ff1477ac */ /* 0x000e220008000800 */
[----:B------:R-:W-:Y:S01]  /*45a70*/  ISETP.LT.AND P4, PT, R29, UR21, !P0 ;  /* 0x000000151d007c0c */ /* 0x000fe2000c781270 */
[----:B------:R-:W4:Y:S01]  /*45a80*/  LDL.LU R27, [R1+0x154] ;  /* 0x00015400011b7983 */ /* 0x000f220000300800 */
[----:B------:R-:W0:Y:S03]  /*45a90*/  LDCU UR21, c[0x0][0x398] ;  /* 0x00007300ff1577ac */ /* 0x000e260008000800 */
[----:B------:R3:W-:Y:S01]  /*45aa0*/  @P6 STG.E.U16 desc[UR38][R18.64], R3 ;  /* 0x0000000312006986 */ /* 0x0007e2000c101526 */
[----:B------:R-:W-:Y:S01]  /*45ab0*/  ISETP.LT.AND P6, PT, R2, UR22, !P0 ;  /* 0x0000001602007c0c */ /* 0x000fe2000c7c1270 */
[----:B------:R-:W0:Y:S01]  /*45ac0*/  LDCU UR22, c[0x0][0x398] ;  /* 0x00007300ff1677ac */ /* 0x000e220008000800 */
[----:B---3--:R-:W-:-:S02]  /*45ad0*/  PRMT R3, R9, 0x7632, R3 ;  /* 0x0000763209037816 */ /* 0x008fc40000000003 */
[----:B--2---:R-:W-:Y:S01]  /*45ae0*/  ISETP.LT.AND P0, PT, R17, UR23, !P0 ;  /* 0x0000001711007c0c */ /* 0x004fe2000c701270 */
[C---:B------:R-:W-:Y:S01]  /*45af0*/  IMAD.WIDE R16, R0.reuse, 0x2, R14 ;  /* 0x0000000200107825 */ /* 0x040fe200078e020e */
[----:B------:R-:W2:Y:S04]  /*45b00*/  LDCU UR23, c[0x0][0x398] ;  /* 0x00007300ff1777ac */ /* 0x000ea80008000800 */
[----:B------:R3:W-:Y:S04]  /*45b10*/  @P5 STG.E.U16 desc[UR38][R16.64], R9 ;  /* 0x0000000910005986 */ /* 0x0007e8000c101526 */
[----:B---3--:R-:W3:Y:S04]  /*45b20*/  LDL.LU R9, [R1+0x1e2c] ;  /* 0x001e2c0001097983 */ /* 0x008ee80000300800 */
[----:B------:R-:W2:Y:S04]  /*45b30*/  LDL R16, [R1+0x1cd0] ;  /* 0x001cd00001107983 */ /* 0x000ea80000100800 */
[----:B------:R-:W4:Y:S01]  /*45b40*/  LDL R17, [R1+0x1cd8] ;  /* 0x001cd80001117983 */ /* 0x000f220000100800 */
[----:B------:R-:W-:-:S05]  /*45b50*/  IMAD.WIDE R18, R0, 0x2, R10 ;  /* 0x0000000200127825 */ /* 0x000fca00078e020a */
[----:B------:R0:W-:Y:S04]  /*45b60*/  @P4 STG.E.U16 desc[UR38][R18.64], R3 ;  /* 0x0000000312004986 */ /* 0x0001e8000c101526 */
[----:B------:R-:W-:Y:S01]  /*45b70*/  STL [R1+0x1e24], R8 ;  /* 0x001e240801007387 */ /* 0x000fe20000100800 */
[----:B0-----:R-:W-:Y:S01]  /*45b80*/  PRMT R3, R24, 0x7632, R3 ;  /* 0x0000763218037816 */ /* 0x001fe20000000003 */
[----:B---3--:R-:W-:Y:S01]  /*45b90*/  IMAD.WIDE R18, R0, 0x2, R8 ;  /* 0x0000000200127825 */ /* 0x008fe200078e0208 */
[----:B--2---:R-:W-:Y:S02]  /*45ba0*/  ISETP.LT.AND P5, PT, R16, UR28, !P1 ;  /* 0x0000001c10007c0c */ /* 0x004fe4000cfa1270 */
[----:B----4-:R-:W-:Y:S01]  /*45bb0*/  ISETP.LT.AND P4, PT, R17, UR29, !P1 ;  /* 0x0000001d11007c0c */ /* 0x010fe2000cf81270 */
[C---:B------:R-:W-:Y:S01]  /*45bc0*/  IMAD.WIDE R16, R0.reuse, 0x2, R12 ;  /* 0x0000000200107825 */ /* 0x040fe200078e020c */
[----:B------:R0:W-:Y:S01]  /*45bd0*/  @P6 STG.E.U16 desc[UR38][R18.64], R24 ;  /* 0x0000001812006986 */ /* 0x0001e2000c101526 */
[----:B------:R-:W2:Y:S02]  /*45be0*/  LDCU UR28, c[0x0][0x398] ;  /* 0x00007300ff1c77ac */ /* 0x000ea40008000800 */
[----:B------:R-:W-:Y:S01]  /*45bf0*/  VIADD R0, R0, UR72 ;  /* 0x0000004800007c36 */ /* 0x000fe20008000000 */
[----:B------:R-:W-:Y:S01]  /*45c00*/  @P0 STG.E.U16 desc[UR38][R16.64], R3 ;  /* 0x0000000310000986 */ /* 0x000fe2000c101526 */
[----:B------:R-:W-:Y:S01]  /*45c10*/  ISETP.LT.AND P0, PT, R25, UR31, !P1 ;  /* 0x0000001f19007c0c */ /* 0x000fe2000cf01270 */
[----:B------:R-:W3:Y:S02]  /*45c20*/  LDCU UR29, c[0x0][0x398] ;  /* 0x00007300ff1d77ac */ /* 0x000ee40008000800 */
[----:B------:R4:W-:Y:S01]  /*45c30*/  STL [R1+0x1e20], R9 ;  /* 0x001e200901007387 */ /* 0x0009e20000100800 */
[----:B------:R-:W-:Y:S01]  /*45c40*/  ISETP.LT.AND P6, PT, R26, UR30, !P1 ;  /* 0x0000001e1a007c0c */ /* 0x000fe2000cfc1270 */
[----:B------:R-:W1:Y:S01]  /*45c50*/  LDCU UR30, c[0x0][0x398] ;  /* 0x00007300ff1e77ac */ /* 0x000e620008000800 */
[C---:B0-----:R-:W-:Y:S01]  /*45c60*/  IMAD.WIDE R24, R0.reuse, 0x2, R22 ;  /* 0x0000000200187825 */ /* 0x041fe200078e0216 */
[----:B------:R-:W0:Y:S01]  /*45c70*/  LDCU UR31, c[0x0][0x398] ;  /* 0x00007300ff1f77ac */ /* 0x000e220008000800 */
[----:B----4-:R-:W4:Y:S04]  /*45c80*/  LDL.LU R9, [R1+0x134] ;  /* 0x0001340001097983 */ /* 0x010f280000300800 */
[----:B------:R-:W2:Y:S04]  /*45c90*/  LDL R8, [R1+0x1ce0] ;  /* 0x001ce00001087983 */ /* 0x000ea80000100800 */
[----:B------:R-:W2:Y:S04]  /*45ca0*/  LDL.LU R26, [R1+0x1e28] ;  /* 0x001e2800011a7983 */ /* 0x000ea80000300800 */
[----:B------:R0:W-:Y:S04]  /*45cb0*/  STL [R1+0x1e1c], R23 ;  /* 0x001e1c1701007387 */ /* 0x0001e80000100800 */
[----:B------:R1:W-:Y:S04]  /*45cc0*/  @P5 STG.E.U16 desc[UR38][R24.64], R27 ;  /* 0x0000001b18005986 */ /* 0x0003e8000c101526 */
[----:B0-----:R-:W2:Y:S04]  /*45cd0*/  LDL.LU R23, [R1+0x124] ;  /* 0x0001240001177983 */ /* 0x001ea80000300800 */
[----:B-1----:R-:W2:Y:S01]  /*45ce0*/  LDL.LU R25, [R1+0x144] ;  /* 0x0001440001197983 */ /* 0x002ea20000300800 */
[----:B------:R-:W-:Y:S01]  /*45cf0*/  IMAD.WIDE R16, R0, 0x2, R4 ;  /* 0x0000000200107825 */ /* 0x000fe200078e0204 */
[----:B------:R-:W-:-:S02]  /*45d00*/  PRMT R3, R27, 0x7632, R3 ;  /* 0x000076321b037816 */ /* 0x000fc40000000003 */
[----:B------:R-:W-:Y:S01]  /*45d10*/  ISETP.LT.AND P5, PT, R28, UR32, !P1 ;  /* 0x000000201c007c0c */ /* 0x000fe2000cfa1270 */
[----:B------:R-:W-:Y:S01]  /*45d20*/  IMAD.WIDE R18, R0, 0x2, R6 ;  /* 0x0000000200127825 */ /* 0x000fe200078e0206 */
[----:B------:R-:W3:Y:S01]  /*45d30*/  LDL.LU R27, [R1+0x198] ;  /* 0x00019800011b7983 */ /* 0x000ee20000300800 */
[----:B------:R-:W0:Y:S03]  /*45d40*/  LDCU UR32, c[0x0][0x398] ;  /* 0x00007300ff2077ac */ /* 0x000e260008000800 */
[----:B------:R1:W-:Y:S01]  /*45d50*/  @P4 STG.E.U16 desc[UR38][R16.64], R3 ;  /* 0x0000000310004986 */ /* 0x0003e2000c101526 */
[----:B------:R-:W-:Y:S01]  /*45d60*/  ISETP.LT.AND P4, PT, R2, UR54, !P1 ;  /* 0x0000003602007c0c */ /* 0x000fe2000cf81270 */
[----:B------:R-:W0:Y:S01]  /*45d70*/  LDCU UR54, c[0x0][0x398] ;  /* 0x00007300ff3677ac */ /* 0x000e220008000800 */
[----:B-1----:R-:W-:Y:S01]  /*45d80*/  IMAD.WIDE R16, R0, 0x2, R20 ;  /* 0x0000000200107825 */ /* 0x002fe200078e0214 */
[----:B----4-:R-:W-:-:S02]  /*45d90*/  PRMT R3, R9, 0x7632, R3 ;  /* 0x0000763209037816 */ /* 0x010fc40000000003 */
[----:B--2---:R-:W-:Y:S01]  /*45da0*/  PRMT R26, R25, 0x7632, R26 ;  /* 0x00007632191a7816 */ /* 0x004fe2000000001a */
[----:B------:R1:W-:Y:S01]  /*45db0*/  @P6 STG.E.U16 desc[UR38][R18.64], R25 ;  /* 0x0000001912006986 */ /* 0x0003e2000c101526 */
[----:B------:R-:W-:Y:S01]  /*45dc0*/  ISETP.LT.AND P6, PT, R29, UR33, !P1 ;  /* 0x000000211d007c0c */ /* 0x000fe2000cfc1270 */
[----:B------:R-:W2:Y:S01]  /*45dd0*/  LDCU UR33, c[0x0][0x398] ;  /* 0x00007300ff2177ac */ /* 0x000ea20008000800 */
[----:B------:R-:W-:Y:S01]  /*45de0*/  ISETP.LT.AND P1, PT, R8, UR55, !P1 ;  /* 0x0000003708007c0c */ /* 0x000fe2000cf21270 */
[----:B------:R4:W-:Y:S01]  /*45df0*/  @P0 STG.E.U16 desc[UR38][R16.64], R26 ;  /* 0x0000001a10000986 */ /* 0x0009e2000c101526 */
[----:B------:R-:W0:Y:S01]  /*45e00*/  LDCU UR55, c[0x0][0x398] ;  /* 0x00007300ff3777ac */ /* 0x000e220008000800 */
[C---:B-1----:R-:W-:Y:S02]  /*45e10*/  IMAD.WIDE R18, R0.reuse, 0x2, R14 ;  /* 0x0000000200127825 */ /* 0x042fe400078e020e */
[----:B----4-:R-:W4:Y:S04]  /*45e20*/  LDL R16, [R1+0x1cd0] ;  /* 0x001cd00001107983 */ /* 0x010f280000100800 */
[----:B------:R-:W2:Y:S04]  /*45e30*/  LDL R17, [R1+0x1cd8] ;  /* 0x001cd80001117983 */ /* 0x000ea80000100800 */
[----:B------:R-:W2:Y:S04]  /*45e40*/  LDL.LU R8, [R1+0x1e24] ;  /* 0x001e240001087983 */ /* 0x000ea80000300800 */
[----:B------:R1:W-:Y:S04]  /*45e50*/  @P5 STG.E.U16 desc[UR38][R18.64], R9 ;  /* 0x0000000912005986 */ /* 0x0003e8000c101526 */
[----:B-1----:R-:W2:Y:S01]  /*45e60*/  LDL.LU R9, [R1+0x1e20] ;  /* 0x001e200001097983 */ /* 0x002ea20000300800 */
[----:B------:R-:W-:-:S05]  /*45e70*/  IMAD.WIDE R24, R0, 0x2, R10 ;  /* 0x0000000200187825 */ /* 0x000fca00078e020a */
[----:B------:R1:W-:Y:S04]  /*45e80*/  @P6 STG.E.U16 desc[UR38][R24.64], R3 ;  /* 0x0000000318006986 */ /* 0x0003e8000c101526 */
[----:B-1----:R-:W3:Y:S01]  /*45e90*/  LDL R25, [R1+0x1cdc] ;  /* 0x001cdc0001197983 */ /* 0x002ee20000100800 */
[----:B------:R-:W-:Y:S01]  /*45ea0*/  PRMT R24, R23, 0x7632, R24 ;  /* 0x0000763217187816 */ /* 0x000fe20000000018 */
[----:B--2---:R-:W-:Y:S02]  /*45eb0*/  IMAD.WIDE R18, R0, 0x2, R8 ;  /* 0x0000000200127825 */ /* 0x004fe400078e0208 */
[----:B------:R1:W-:Y:S04]  /*45ec0*/  STL [R1+0x1e14], R9 ;  /* 0x001e140901007387 */ /* 0x0003e80000100800 */
[----:B------:R2:W-:Y:S04]  /*45ed0*/  @P4 STG.E.U16 desc[UR38][R18.64], R23 ;  /* 0x0000001712004986 */ /* 0x0005e8000c101526 */
[----:B-1----:R-:W3:Y:S04]  /*45ee0*/  LDL R9, [R1+0x178] ;  /* 0x0001780001097983 */ /* 0x002ee80000100800 */
[----:B--2---:R-:W2:Y:S01]  /*45ef0*/  LDL.LU R23, [R1+0x1e1c] ;  /* 0x001e1c0001177983 */ /* 0x004ea20000300800 */
[----:B----4-:R-:W-:-:S02]  /*45f00*/  ISETP.LT.AND P0, PT, R16, UR56, !P3 ;  /* 0x0000003810007c0c */ /* 0x010fc4000df01270 */
[----:B------:R-:W-:Y:S01]  /*45f10*/  ISETP.LT.AND P5, PT, R17, UR57, !P3 ;  /* 0x0000003911007c0c */ /* 0x000fe2000dfa1270 */
[C---:B------:R-:W-:Y:S01]  /*45f20*/  IMAD.WIDE R16, R0.reuse, 0x2, R12 ;  /* 0x0000000200107825 */ /* 0x040fe200078e020c */
[----:B------:R-:W4:Y:S03]  /*45f30*/  LDL R19, [R1+0x1cd4] ;  /* 0x001cd40001137983 */ /* 0x000f260000100800 */
[----:B------:R-:W-:Y:S01]  /*45f40*/  VIADD R3, R0, UR72 ;  /* 0x0000004800037c36 */ /* 0x000fe20008000000 */
[----:B------:R1:W-:Y:S01]  /*45f50*/  @P1 STG.E.U16 desc[UR38][R16.64], R24 ;  /* 0x0000001810001986 */ /* 0x0003e2000c101526 */
[----:B---3--:R-:W-:Y:S01]  /*45f60*/  ISETP.LT.AND P4, PT, R25, UR59, !P3 ;  /* 0x0000003b19007c0c */ /* 0x008fe2000df81270 */
[----:B------:R-:W3:Y:S01]  /*45f70*/  LDCU UR56, c[0x0][0x398] ;  /* 0x00007300ff3877ac */ /* 0x000ee20008000800 */
[----:B------:R-:W-:Y:S01]  /*45f80*/  PRMT R0, R27, 0x7632, R0 ;  /* 0x000076321b007816 */ /* 0x000fe20000000000 */
[----:B------:R0:W-:Y:S01]  /*45f90*/  STL [R1+0x1e10], R7 ;  /* 0x001e100701007387 */ /* 0x0001e20000100800 */
[----:B------:R-:W2:Y:S01]  /*45fa0*/  LDCU UR59, c[0x0][0x398] ;  /* 0x00007300ff3b77ac */ /* 0x000ea20008000800 */
[----:B------:R-:W2:Y:S01]  /*45fb0*/  LDCU UR57, c[0x0][0x398] ;  /* 0x00007300ff3977ac */ /* 0x000ea20008000800 */
[----:B-1----:R-:W-:-:S02]  /*45fc0*/  IMAD.WIDE R24, R3, 0x2, R6 ;  /* 0x0000000203187825 */ /* 0x002fc400078e0206 */
[----:B0-----:R-:W3:Y:S02]  /*45fd0*/  LDL R7, [R1+0xbf0] ;  /* 0x000bf00001077983 */ /* 0x001ee40000100800 */
[----:B--2---:R-:W-:-:S05]  /*45fe0*/  IMAD.WIDE R16, R3, 0x2, R22 ;  /* 0x0000000203107825 */ /* 0x004fca00078e0216 */
[----:B------:R0:W-:Y:S04]  /*45ff0*/  @P0 STG.E.U16 desc[UR38][R16.64], R27 ;  /* 0x0000001b10000986 */ /* 0x0001e8000c101526 */
[----:B0-----:R-:W2:Y:S04]  /*46000*/  LDL.LU R27, [R1+0x1e18] ;  /* 0x001e1800011b7983 */ /* 0x001ea80000300800 */
[----:B------:R-:W2:Y:S01]  /*46010*/  LDL.LU R17, [R1+0x188] ;  /* 0x0001880001117983 */ /* 0x000ea20000300800 */
[----:B------:R-:W-:Y:S01]  /*46020*/  ISETP.LT.AND P0, PT, R28, UR60, !P3 ;  /* 0x0000003c1c007c0c */ /* 0x000fe2000df01270 */
[----:B------:R-:W0:Y:S01]  /*46030*/  LDCU UR60, c[0x0][0x39c] ;  /* 0x00007380ff3c77ac */ /* 0x000e220008000800 */
[----:B----4-:R-:W-:Y:S01]  /*46040*/  ISETP.LT.AND P6, PT, R19, UR58, !P3 ;  /* 0x0000003a13007c0c */ /* 0x010fe2000dfc1270 */
[----:B------:R-:W-:Y:S01]  /*46050*/  IMAD.WIDE R18, R3, 0x2, R4 ;  /* 0x0000000203127825 */ /* 0x000fe200078e0204 */
[----:B------:R-:W-:Y:S01]  /*46060*/  PRMT R26, R9, 0x7632, R26 ;  /* 0x00007632091a7816 */ /* 0x000fe2000000001a */
[----:B------:R-:W1:Y:S03]  /*46070*/  LDCU UR58, c[0x0][0x398] ;  /* 0x00007300ff3a77ac */ /* 0x000e660008000800 */
[----:B------:R3:W-:Y:S01]  /*46080*/  @P5 STG.E.U16 desc[UR38][R18.64], R0 ;  /* 0x0000000012005986 */ /* 0x0007e2000c101526 */
[----:B------:R-:W-:Y:S01]  /*46090*/  ISETP.LT.AND P5, PT, R2, UR62, !P3 ;  /* 0x0000003e02007c0c */ /* 0x000fe2000dfa1270 */
[----:B------:R-:W4:Y:S01]  /*460a0*/  LDCU UR62, c[0x0][0x398] ;  /* 0x00007300ff3e77ac */ /* 0x000f220008000800 */
[----:B---3--:R-:W-:-:S02]  /*460b0*/  VIADD R0, R7, 0x5 ;  /* 0x0000000507007836 */ /* 0x008fc40000000000 */
[----:B------:R-:W3:Y:S04]  /*460c0*/  LDL R7, [R1+0x158] ;  /* 0x0001580001077983 */ /* 0x000ee80000100800 */
[----:B------:R1:W-:Y:S01]  /*460d0*/  STL [R1+0x1e04], R2 ;  /* 0x001e040201007387 */ /* 0x0003e20000100800 */
[----:B0-----:R-:W-:Y:S02]  /*460e0*/  ISETP.GE.AND P1, PT, R0, UR60, PT ;  /* 0x0000003c00007c0c */ /* 0x001fe4000bf26270 */
[----:B--2---:R-:W-:Y:S01]  /*460f0*/  PRMT R27, R17, 0x7632, R27 ;  /* 0x00007632111b7816 */ /* 0x004fe2000000001b */
[----:B------:R0:W-:Y:S01]  /*46100*/  @P6 STG.E.U16 desc[UR38][R24.64], R17 ;  /* 0x0000001118006986 */ /* 0x0001e2000c101526 */
[C---:B------:R-:W-:Y:S01]  /*46110*/  IMAD.WIDE R18, R3.reuse, 0x2, R14 ;  /* 0x0000000203127825 */ /* 0x040fe200078e020e */
[----:B------:R-:W2:Y:S02]  /*46120*/  LDCU UR60, c[0x0][0x398] ;  /* 0x00007300ff3c77ac */ /* 0x000ea40008000800 */
[----:B-1----:R-:W2:Y:S04]  /*46130*/  LDL R2, [R1+0x1cd8] ;  /* 0x001cd80001027983 */ /* 0x002ea80000100800 */
[----:B------:R-:W2:Y:S01]  /*46140*/  LDL.LU R9, [R1+0x1e14] ;  /* 0x001e140001097983 */ /* 0x000ea20000300800 */
[----:B0-----:R-:W-:-:S03]  /*46150*/  IMAD.WIDE R16, R3, 0x2, R20 ;  /* 0x0000000203107825 */ /* 0x001fc600078e0214 */
[----:B------:R-:W2:Y:S04]  /*46160*/  LDL R0, [R1+0x1cd0] ;  /* 0x001cd00001007983 */ /* 0x000ea80000100800 */
[----:B------:R0:W-:Y:S04]  /*46170*/  @P4 STG.E.U16 desc[UR38][R16.64], R27 ;  /* 0x0000001b10004986 */ /* 0x0001e8000c101526 */
[----:B0-----:R-:W2:Y:S04]  /*46180*/  LDL.LU R16, [R1+0x178] ;  /* 0x0001780001107983 */ /* 0x001ea80000300800 */
[----:B------:R-:W3:Y:S04]  /*46190*/  LDL R17, [R1+0x1ce0] ;  /* 0x001ce00001117983 */ /* 0x000ee80000100800 */
[----:B------:R-:W3:Y:S01]  /*461a0*/  LDL R27, [R1+0x1cdc] ;  /* 0x001cdc00011b7983 */ /* 0x000ee20000100800 */
[----:B------:R-:W-:Y:S01]  /*461b0*/  ISETP.LT.AND P6, PT, R29, UR61, !P3 ;  /* 0x0000003d1d007c0c */ /* 0x000fe2000dfc1270 */
[----:B------:R-:W-:Y:S01]  /*461c0*/  IMAD.WIDE R24, R3, 0x2, R10 ;  /* 0x0000000203187825 */ /* 0x000fe200078e020a */
[----:B------:R-:W0:Y:S01]  /*461d0*/  LDCU UR61, c[0x0][0x398] ;  /* 0x00007300ff3d77ac */ /* 0x000e220008000800 */
[----:B--2---:R1:W-:Y:S04]  /*461e0*/  @P0 STG.E.U16 desc[UR38][R18.64], R16 ;  /* 0x0000001012000986 */ /* 0x0043e8000c101526 */
[----:B-1----:R-:W2:Y:S01]  /*461f0*/  LDL.LU R19, [R1+0x168] ;  /* 0x0001680001137983 */ /* 0x002ea20000300800 */
[----:B---3--:R-:W-:Y:S01]  /*46200*/  ISETP.LT.AND P3, PT, R17, UR63, !P3 ;  /* 0x0000003f11007c0c */ /* 0x008fe2000df61270 */
[----:B------:R-:W-:Y:S01]  /*46210*/  IMAD.WIDE R16, R3, 0x2, R8 ;  /* 0x0000000203107825 */ /* 0x000fe200078e0208 */
[----:B------:R-:W-:-:S03]  /*46220*/  ISETP.LT.AND P0, PT, R0, UR64, !P1 ;  /* 0x0000004000007c0c */ /* 0x000fc6000cf01270 */
[----:B------:R2:W-:Y:S01]  /*46230*/  @P6 STG.E.U16 desc[UR38][R24.64], R26 ;  /* 0x0000001a18006986 */ /* 0x0005e2000c101526 */
[----:B------:R-:W-:Y:S01]  /*46240*/  ISETP.LT.AND P4, PT, R2, UR65, !P1 ;  /* 0x0000004102007c0c */ /* 0x000fe2000cf81270 */
[----:B------:R-:W-:Y:S01]  /*46250*/  VIADD R0, R3, UR72 ;  /* 0x0000004803007c36 */ /* 0x000fe20008000000 */
[----:B------:R-:W1:Y:S01]  /*46260*/  LDCU UR64, c[0x0][0x398] ;  /* 0x00007300ff4077ac */ /* 0x000e620008000800 */
[----:B------:R3:W-:Y:S01]  /*46270*/  STL [R1+0x1e08], R9 ;  /* 0x001e080901007387 */ /* 0x0007e20000100800 */
[----:B------:R-:W0:Y:S01]  /*46280*/  LDCU UR63, c[0x0][0x398] ;  /* 0x00007300ff3f77ac */ /* 0x000e220008000800 */
[----:B--2---:R-:W-:Y:S02]  /*46290*/  PRMT R26, R19, 0x7632, R26 ;  /* 0x00007632131a7816 */ /* 0x004fe4000000001a */
[----:B------:R2:W-:Y:S01]  /*462a0*/  @P5 STG.E.U16 desc[UR38][R16.64], R19 ;  /* 0x0000001310005986 */ /* 0x0005e2000c101526 */
[----:B------:R-:W-:Y:S01]  /*462b0*/  ISETP.LT.AND P6, PT, R29, UR69, !P1 ;  /* 0x000000451d007c0c */ /* 0x000fe2000cfc1270 */
[----:B------:R-:W-:Y:S01]  /*462c0*/  IMAD.WIDE R24, R0, 0x2, R4 ;  /* 0x0000000200187825 */ /* 0x000fe200078e0204 */
[----:B------:R-:W0:Y:S01]  /*462d0*/  LDCU UR65, c[0x0][0x398] ;  /* 0x00007300ff4177ac */ /* 0x000e220008000800 */
[----:B---3--:R-:W3:Y:S02]  /*462e0*/  LDL.LU R9, [R1+0x148] ;  /* 0x0001480001097983 */ /* 0x008ee40000300800 */
[----:B--2---:R-:W-:-:S02]  /*462f0*/  IMAD.WIDE R16, R3, 0x2, R12 ;  /* 0x0000000203107825 */ /* 0x004fc400078e020c */
[----:B------:R-:W2:Y:S01]  /*46300*/  LDL.LU R2, [R1+0x138] ;  /* 0x0001380001027983 */ /* 0x000ea20000300800 */
[----:B------:R-:W-:Y:S01]  /*46310*/  PRMT R3, R7, 0x7632, R3 ;  /* 0x0000763207037816 */ /* 0x000fe20000000003 */
[----:B------:R-:W0:Y:S02]  /*46320*/  LDCU UR69, c[0x0][0x398] ;  /* 0x00007300ff4577ac */ /* 0x000e240008000800 */
[----:B------:R-:W2:Y:S04]  /*46330*/  LDL.LU R7, [R1+0x1e10] ;  /* 0x001e100001077983 */ /* 0x000ea80000300800 */
[----:B------:R0:W-:Y:S04]  /*46340*/  @P3 STG.E.U16 desc[UR38][R16.64], R26 ;  /* 0x0000001a10003986 */ /* 0x0001e8000c101526 */
[----:B0-----:R-:W2:Y:S04]  /*46350*/  LDL.LU R26, [R1+0x158] ;  /* 0x00015800011a7983 */ /* 0x001ea80000300800 */
[----:B------:R-:W3:Y:S01]  /*46360*/  LDL R16, [R1+0x1cd4] ;  /* 0x001cd40001107983 */ /* 0x000ee20000100800 */
[----:B------:R-:W-:Y:S01]  /*46370*/  ISETP.LT.AND P5, PT, R28, UR68, !P1 ;  /* 0x000000441c007c0c */ /* 0x000fe2000cfa1270 */
[----:B------:R-:W-:Y:S01]  /*46380*/  IMAD.WIDE R18, R0, 0x2, R22 ;  /* 0x0000000200127825 */ /* 0x000fe200078e0216 */
[----:B------:R-:W0:Y:S01]  /*46390*/  LDCU UR68, c[0x0][0x398] ;  /* 0x00007300ff4477ac */ /* 0x000e220008000800 */
[----:B------:R-:W4:Y:S04]  /*463a0*/  LDL R17, [R1+0xbf0] ;  /* 0x000bf00001117983 */ /* 0x000f280000100800 */
[----:B------:R-:W4:Y:S04]  /*463b0*/  LDL.LU R28, [R1+0x1e0c] ;  /* 0x001e0c00011c7983 */ /* 0x000f280000300800 */
[----:B------:R0:W-:Y:S04]  /*463c0*/  STL [R1+0x1dfc], R29 ;  /* 0x001dfc1d01007387 */ /* 0x0001e80000100800 */
[----:B0-----:R-:W4:Y:S04]  /*463d0*/  LDL.LU R29, [R1+0x128] ;  /* 0x00012800011d7983 */ /* 0x001f280000300800 */
[----:B--2---:R0:W-:Y:S04]  /*463e0*/  @P0 STG.E.U16 desc[UR38][R18.64], R26 ;  /* 0x0000001a12000986 */ /* 0x0041e8000c101526 */
[----:B------:R2:W-:Y:S01]  /*463f0*/  @P4 STG.E.U16 desc[UR38][R24.64], R3 ;  /* 0x0000000318004986 */ /* 0x0005e2000c101526 */
[----:B------:R-:W-:Y:S01]  /*46400*/  ISETP.LT.AND P4, PT, R27, UR67, !P1 ;  /* 0x000000431b007c0c */ /* 0x000fe2000cf81270 */
[----:B------:R-:W1:Y:S01]  /*46410*/  LDCU UR67, c[0x0][0x39c] ;  /* 0x00007380ff4377ac */ /* 0x000e620008000800 */
[----:B---3--:R-:W-:Y:S01]  /*46420*/  ISETP.LT.AND P3, PT, R16, UR66, !P1 ;  /* 0x0000004210007c0c */ /* 0x008fe2000cf61270 */
[----:B------:R3:W-:Y:S01]  /*46430*/  STL [R1+0x1e00], R7 ;  /* 0x001e000701007387 */ /* 0x0007e20000100800 */
[----:B------:R-:W4:Y:S01]  /*46440*/  LDCU UR66, c[0x0][0x398] ;  /* 0x00007300ff4277ac */ /* 0x000f220008000800 */
[----:B0-----:R-:W-:Y:S01]  /*46450*/  IMAD.WIDE R18, R0, 0x2, R20 ;  /* 0x0000000200127825 */ /* 0x001fe200078e0214 */
[----:B----4-:R-:W-:-:S03]  /*46460*/  PRMT R28, R9, 0x7632, R28 ;  /* 0x00007632091c7816 */ /* 0x010fc6000000001c */
[----:B--2---:R-:W-:Y:S02]  /*46470*/  VIADD R3, R17, 0x6 ;  /* 0x0000000611037836 */ /* 0x004fe40000000000 */
[C---:B------:R-:W-:Y:S02]  /*46480*/  IMAD.WIDE R16, R0.reuse, 0x2, R6 ;  /* 0x0000000200107825 */ /* 0x040fe400078e0206 */
[----:B---3--:R-:W2:Y:S02]  /*46490*/  LDL R7, [R1+0x19c] ;  /* 0x00019c0001077983 */ /* 0x008ea40000100800 */
[C---:B------:R-:W-:Y:S02]  /*464a0*/  IMAD.WIDE R24, R0.reuse, 0x2, R14 ;  /* 0x0000000200187825 */ /* 0x040fe400078e020e */
[----:B------:R0:W-:Y:S01]  /*464b0*/  @P3 STG.E.U16 desc[UR38][R16.64], R9 ;  /* 0x0000000910003986 */ /* 0x0001e2000c101526 */
[----:B-1----:R-:W-:Y:S01]  /*464c0*/  ISETP.GE.AND P0, PT, R3, UR67, PT ;  /* 0x0000004303007c0c */ /* 0x002fe2000bf06270 */
[----:B------:R-:W-:Y:S01]  /*464d0*/  IMAD.WIDE R26, R0, 0x2, R10 ;  /* 0x00000002001a7825 */ /* 0x000fe200078e020a */
[----:B------:R-:W-:Y:S01]  /*464e0*/  PRMT R3, R2, 0x7632, R3 ;  /* 0x0000763202037816 */ /* 0x000fe20000000003 */
[----:B------:R1:W-:Y:S01]  /*464f0*/  @P4 STG.E.U16 desc[UR38][R18.64], R28 ;  /* 0x0000001c12004986 */ /* 0x0003e2000c101526 */
[----:B------:R-:W3:Y:S03]  /*46500*/  LDCU UR67, c[0x0][0x398] ;  /* 0x00007300ff4377ac */ /* 0x000ee60008000800 */
[----:B------:R4:W-:Y:S04]  /*46510*/  @P5 STG.E.U16 desc[UR38][R24.64], R2 ;  /* 0x0000000218005986 */ /* 0x0009e8000c101526 */
[----:B0-----:R-:W2:Y:S04]  /*46520*/  LDL.LU R9, [R1+0x1e08] ;  /* 0x001e080001097983 */ /* 0x001ea80000300800 */
[----:B------:R-:W2:Y:S04]  /*46530*/  LDL R16, [R1+0x1cd8] ;  /* 0x001cd80001107983 */ /* 0x000ea80000100800 */
[----:B------:R-:W3:Y:S04]  /*46540*/  LDL R17, [R1+0x1cd4] ;  /* 0x001cd40001117983 */ /* 0x000ee80000100800 */
[----:B-1----:R-:W3:Y:S04]  /*46550*/  LDL R18, [R1+0x1ce0] ;  /* 0x001ce00001127983 */ /* 0x002ee80000100800 */
[----:B------:R-:W3:Y:S04]  /*46560*/  LDL R19, [R1+0x1cd0] ;  /* 0x001cd00001137983 */ /* 0x000ee80000100800 */
[----:B----4-:R-:W4:Y:S04]  /*46570*/  LDL.LU R2, [R1+0x1e04] ;  /* 0x001e040001027983 */ /* 0x010f280000300800 */
[----:B------:R0:W-:Y:S01]  /*46580*/  @P6 STG.E.U16 desc[UR38][R26.64], R3 ;  /* 0x000000031a006986 */ /* 0x0001e2000c101526 */
[----:B------:R-:W-:Y:S01]  /*46590*/  IMAD.WIDE R24, R0, 0x2, R12 ;  /* 0x0000000200187825 */ /* 0x000fe200078e020c */
[----:B------:R-:W-:-:S02]  /*465a0*/  PRMT R28, R29, 0x7632, R28 ;  /* 0x000076321d1c7816 */ /* 0x000fc4000000001c */
[----:B------:R1:W-:Y:S01]  /*465b0*/  STL [R1+0x1df8], R23 ;  /* 0x001df81701007387 */ /* 0x0003e20000100800 */
[----:B0-----:R-:W-:Y:S01]  /*465c0*/  VIADD R3, R0, UR72 ;  /* 0x0000004800037c36 */ /* 0x001fe20008000000 */
[----:B--2---:R-:W-:Y:S02]  /*465d0*/  ISETP.LT.AND P6, PT, R16, UR34, !P0 ;  /* 0x0000002210007c0c */ /* 0x004fe4000c7c1270 */
[----:B---3--:R-:W-:Y:S01]  /*465e0*/  ISETP.LT.AND P4, PT, R17, UR36, !P0 ;  /* 0x0000002411007c0c */ /* 0x008fe2000c781270 */
[----:B------:R-:W-:Y:S01]  /*465f0*/  IMAD.WIDE R16, R0, 0x2, R8 ;  /* 0x0000000200107825 */ /* 0x000fe200078e0208 */
[----:B----4-:R-:W-:Y:S02]  /*46600*/  ISETP.LT.AND P3, PT, R2, UR70, !P1 ;  /* 0x0000004602007c0c */ /* 0x010fe4000cf61270 */
[----:B------:R-:W-:Y:S01]  /*46610*/  ISETP.LT.AND P5, PT, R19, UR41, !P0 ;  /* 0x0000002913007c0c */ /* 0x000fe2000c7a1270 */
[----:B------:R-:W-:Y:S01]  /*46620*/  IMAD.WIDE R26, R3, 0x2, R4 ;  /* 0x00000002031a7825 */ /* 0x000fe200078e0204 */
[----:B------:R-:W-:Y:S01]  /*46630*/  ISETP.LT.AND P1, PT, R18, UR71, !P1 ;  /* 0x0000004712007c0c */ /* 0x000fe2000cf21270 */
[----:B------:R-:W0:Y:S01]  /*46640*/  LDCU UR34, c[0x0][0x398] ;  /* 0x00007300ff2277ac */ /* 0x000e220008000800 */
[----:B------:R-:W-:Y:S01]  /*46650*/  PRMT R0, R7, 0x7632, R0 ;  /* 0x0000763207007816 */ /* 0x000fe20000000000 */
[----:B------:R-:W-:-:S02]  /*46660*/  IMAD.WIDE R18, R3, 0x2, R22 ;  /* 0x0000000203127825 */ /* 0x000fc400078e0216 */
[----:B-1----:R-:W2:Y:S01]  /*46670*/  LDL R23, [R1+0x17c] ;  /* 0x00017c0001177983 */ /* 0x002ea20000100800 */
[----:B------:R-:W1:Y:S03]  /*46680*/  LDCU UR41, c[0x0][0x398] ;  /* 0x00007300ff2977ac */ /* 0x000e660008000800 */
[----:B------:R-:W3:Y:S01]  /*46690*/  LDL.LU R7, [R1+0x1e00] ;  /* 0x001e000001077983 */ /* 0x000ee20000300800 */
[----:B------:R-:W4:Y:S03]  /*466a0*/  LDCU UR36, c[0x0][0x398] ;  /* 0x00007300ff2477ac */ /* 0x000f260008000800 */
[----:B------:R0:W-:Y:S04]  /*466b0*/  @P3 STG.E.U16 desc[UR38][R16.64], R29 ;  /* 0x0000001d10003986 */ /* 0x0001e8000c101526 */
[----:B0-----:R-:W2:Y:S04]  /*466c0*/  LDL.LU R29, [R1+0x1dfc] ;  /* 0x001dfc00011d7983 */ /* 0x001ea80000300800 */
[----:B------:R-:W2:Y:S04]  /*466d0*/  LDL.LU R17, [R1+0x19c] ;  /* 0x00019c0001117983 */ /* 0x000ea80000300800 */
[----:B------:R0:W-:Y:S04]  /*466e0*/  @P1 STG.E.U16 desc[UR38][R24.64], R28 ;  /* 0x0000001c18001986 */ /* 0x0001e8000c101526 */
[----:B0-----:R-:W4:Y:S04]  /*466f0*/  LDL.LU R24, [R1+0x18c] ;  /* 0x00018c0001187983 */ /* 0x001f280000300800 */
[----:B------:R-:W4:Y:S04]  /*46700*/  LDL R25, [R1+0xbf0] ;  /* 0x000bf00001197983 */ /* 0x000f280000100800 */
[----:B------:R0:W-:Y:S04]  /*46710*/  STL [R1+0x1dec], R28 ;  /* 0x001dec1c01007387 */ /* 0x0001e80000100800 */
[----:B0-----:R-:W4:Y:S04]  /*46720*/  LDL R28, [R1+0x1cec] ;  /* 0x001cec00011c7983 */ /* 0x001f280000100800 */
[----:B--2---:R0:W-:Y:S04]  /*46730*/  @P5 STG.E.U16 desc[UR38][R18.64], R17 ;  /* 0x0000001112005986 */ /* 0x0041e8000c101526 */
[----:B0-----:R-:W2:Y:S01]  /*46740*/  LDL R19, [R1+0x1cdc] ;  /* 0x001cdc0001137983 */ /* 0x001ea20000100800 */
[----:B---3--:R-:W-:-:S03]  /*46750*/  IMAD.WIDE R16, R3, 0x2, R6 ;  /* 0x0000000203107825 */ /* 0x008fc600078e0206 */
[----:B------:R0:W-:Y:S04]  /*46760*/  @P6 STG.E.U16 desc[UR38][R26.64], R0 ;  /* 0x000000001a006986 */ /* 0x0001e8000c101526 */
[----:B----4-:R3:W-:Y:S04]  /*46770*/  @P4 STG.E.U16 desc[UR38][R16.64], R24 ;  /* 0x0000001810004986 */ /* 0x0107e8000c101526 */
[----:B------:R4:W-:Y:S01]  /*46780*/  STL [R1+0x1df4], R7 ;  /* 0x001df40701007387 */ /* 0x0009e20000100800 */
[----:B0-----:R-:W-:Y:S01]  /*46790*/  VIADD R0, R25, 0x7 ;  /* 0x0000000719007836 */ /* 0x001fe20000000000 */
[----:B------:R-:W-:Y:S01]  /*467a0*/  PRMT R27, R24, 0x7632, R27 ;  /* 0x00007632181b7816 */ /* 0x000fe2000000001b */
[----:B---3--:R-:W-:Y:S01]  /*467b0*/  IMAD.WIDE R16, R3, 0x2, R20 ;  /* 0x0000000203107825 */ /* 0x008fe200078e0214 */
[----:B------:R-:W-:Y:S01]  /*467c0*/  PRMT R26, R23, 0x7632, R26 ;  /* 0x00007632171a7816 */ /* 0x000fe2000000001a */
[----:B----4-:R-:W3:Y:S01]  /*467d0*/  LDL R7, [R1+0x15c] ;  /* 0x00015c0001077983 */ /* 0x010ee20000100800 */
[----:B------:R-:W-:-:S03]  /*467e0*/  ISETP.GE.AND P1, PT, R0, UR77, PT ;  /* 0x0000004d00007c0c */ /* 0x000fc6000bf26270 */
[----:B------:R-:W4:Y:S04]  /*467f0*/  LDL.LU R23, [R1+0x1df8] ;  /* 0x001df80001177983 */ /* 0x000f280000300800 */
[----:B------:R-:W3:Y:S01]  /*46800*/  LDL R0, [R1+0x1cd8] ;  /* 0x001cd80001007983 */ /* 0x000ee20000100800 */
[----:B--2---:R-:W-:Y:S02]  /*46810*/  ISETP.LT.AND P3, PT, R19, UR26, !P0 ;  /* 0x0000001a13007c0c */ /* 0x004fe4000c761270 */
[----:B------:R-:W-:Y:S02]  /*46820*/  ISETP.LT.AND P5, PT, R28, UR42, !P0 ;  /* 0x0000002a1c007c0c */ /* 0x000fe4000c7a1270 */
[----:B------:R-:W-:Y:S01]  /*46830*/  ISETP.LT.AND P6, PT, R29, UR44, !P0 ;  /* 0x0000002c1d007c0c */ /* 0x000fe2000c7c1270 */
[C---:B------:R-:W-:Y:S01]  /*46840*/  IMAD.WIDE R18, R3.reuse, 0x2, R14 ;  /* 0x0000000203127825 */ /* 0x040fe200078e020e */
[----:B------:R-:W-:Y:S01]  /*46850*/  ISETP.LT.AND P4, PT, R2, UR24, !P0 ;  /* 0x0000001802007c0c */ /* 0x000fe2000c781270 */
[----:B------:R-:W0:Y:S02]  /*46860*/  LDCU UR26, c[0x0][0x398] ;  /* 0x00007300ff1a77ac */ /* 0x000e240008000800 */
[C---:B------:R-:W-:Y:S01]  /*46870*/  IMAD.WIDE R24, R3.reuse, 0x2, R10 ;  /* 0x0000000203187825 */ /* 0x040fe200078e020a */
[----:B------:R-:W2:Y:S03]  /*46880*/  LDCU UR24, c[0x0][0x398] ;  /* 0x00007300ff1877ac */ /* 0x000ea60008000800 */
[----:B------:R0:W-:Y:S01]  /*46890*/  @P3 STG.E.U16 desc[UR38][R16.64], R27 ;  /* 0x0000001b10003986 */ /* 0x0001e2000c101526 */
[----:B------:R-:W1:Y:S01]  /*468a0*/  LDCU UR42, c[0x0][0x398] ;  /* 0x00007300ff2a77ac */ /* 0x000e620008000800 */
[----:B------:R-:W1:Y:S02]  /*468b0*/  LDCU UR44, c[0x0][0x398] ;  /* 0x00007300ff2c77ac */ /* 0x000e640008000800 */
[----:B0-----:R-:W2:Y:S04]  /*468c0*/  LDL.LU R17, [R1+0x17c] ;  /* 0x00017c0001117983 */ /* 0x001ea80000300800 */
[----:B--2---:R0:W-:Y:S04]  /*468d0*/  @P5 STG.E.U16 desc[UR38][R18.64], R17 ;  /* 0x0000001112005986 */ /* 0x0041e8000c101526 */
[----:B------:R2:W-:Y:S04]  /*468e0*/  @P6 STG.E.U16 desc[UR38][R24.64], R26 ;  /* 0x0000001a18006986 */ /* 0x0005e8000c101526 */
[----:B0-----:R-:W4:Y:S04]  /*468f0*/  LDL R18, [R1+0xbf0] ;  /* 0x000bf00001127983 */ /* 0x001f280000100800 */
[----:B--2---:R-:W2:Y:S04]  /*46900*/  LDL R26, [R1+0x1ce0] ;  /* 0x001ce000011a7983 */ /* 0x004ea80000100800 */
[----:B------:R-:W4:Y:S04]  /*46910*/  LDL R19, [R1+0x1cd4] ;  /* 0x001cd40001137983 */ /* 0x000f280000100800 */
[----:B------:R-:W4:Y:S04]  /*46920*/  LDL R24, [R1+0x1cd0] ;  /* 0x001cd00001187983 */ /* 0x000f280000100800 */
[----:B------:R-:W4:Y:S01]  /*46930*/  LDL.LU R25, [R1+0x16c] ;  /* 0x00016c0001197983 */ /* 0x000f220000300800 */
[C---:B------:R-:W-:Y:S01]  /*46940*/  IMAD.WIDE R16, R3.reuse, 0x2, R8 ;  /* 0x0000000203107825 */ /* 0x040fe200078e0208 */
[----:B---3--:R-:W-:Y:S01]  /*46950*/  ISETP.LT.AND P6, PT, R0, UR7, !P1 ;  /* 0x0000000700007c0c */ /* 0x008fe2000cfc1270 */
[----:B------:R-:W0:Y:S01]  /*46960*/  LDCU UR7, c[0x0][0x398] ;  /* 0x00007300ff0777ac */ /* 0x000e220008000800 */
[----:B------:R-:W-:Y:S01]  /*46970*/  STL [R1+0x1df0], R13 ;  /* 0x001df00d01007387 */ /* 0x000fe20000100800 */
[----:B------:R-:W-:Y:S01]  /*46980*/  VIADD R0, R3, UR72 ;  /* 0x0000004803007c36 */ /* 0x000fe20008000000 */
[----:B--2---:R-:W-:-:S02]  /*46990*/  ISETP.LT.AND P3, PT, R26, UR46, !P0 ;  /* 0x0000002e1a007c0c */ /* 0x004fc4000c761270 */
[----:B----4-:R2:W-:Y:S01]  /*469a0*/  @P4 STG.E.U16 desc[UR38][R16.64], R25 ;  /* 0x0000001910004986 */ /* 0x0105e2000c101526 */
[----:B------:R-:W-:Y:S02]  /*469b0*/  PRMT R27, R25, 0x7632, R27 ;  /* 0x00007632191b7816 */ /* 0x000fe4000000001b */
[----:B------:R-:W-:Y:S01]  /*469c0*/  ISETP.LT.AND P5, PT, R24, UR40, !P1 ;  /* 0x0000002818007c0c */ /* 0x000fe2000cfa1270 */
[----:B------:R-:W-:Y:S01]  /*469d0*/  VIADD R26, R18, 0x8 ;  /* 0x00000008121a7836 */ /* 0x000fe20000000000 */
[----:B------:R-:W3:Y:S01]  /*469e0*/  LDCU UR46, c[0x0][0x398] ;  /* 0x00007300ff2e77ac */ /* 0x000ee20008000800 */
[----:B--2---:R-:W-:Y:S01]  /*469f0*/  IMAD.WIDE R16, R3, 0x2, R12 ;  /* 0x0000000203107825 */ /* 0x004fe200078e020c */
[----:B------:R-:W-:Y:S01]  /*46a00*/  PRMT R3, R7, 0x7632, R3 ;  /* 0x0000763207037816 */ /* 0x000fe20000000003 */
[----:B------:R-:W2:Y:S01]  /*46a10*/  LDL.LU R13, [R1+0x13c] ;  /* 0x00013c00010d7983 */ /* 0x000ea20000300800 */
[----:B------:R-:W-:Y:S01]  /*46a20*/  ISETP.LT.AND P4, PT, R19, UR48, !P1 ;  /* 0x0000003013007c0c */ /* 0x000fe2000cf81270 */
[----:B------:R-:W-:Y:S01]  /*46a30*/  IMAD.WIDE R24, R0, 0x2, R4 ;  /* 0x0000000200187825 */ /* 0x000fe200078e0204 */
[----:B------:R-:W-:Y:S01]  /*46a40*/  ISETP.GE.AND P0, PT, R26, UR76, PT ;  /* 0x0000004c1a007c0c */ /* 0x000fe2000bf06270 */
[----:B------:R-:W4:Y:S01]  /*46a50*/  LDL.LU R7, [R1+0x1df4] ;  /* 0x001df40001077983 */ /* 0x000f220000300800 */
[----:B------:R-:W0:Y:S03]  /*46a60*/  LDCU UR40, c[0x0][0x398] ;  /* 0x00007300ff2877ac */ /* 0x000e260008000800 */
[----:B------:R1:W-:Y:S01]  /*46a70*/  @P3 STG.E.U16 desc[UR38][R16.64], R27 ;  /* 0x0000001b10003986 */ /* 0x0003e2000c101526 */
[----:B------:R-:W-:Y:S01]  /*46a80*/  IMAD.WIDE R18, R0, 0x2, R22 ;  /* 0x0000000200127825 */ /* 0x000fe200078e0216 */
[----:B------:R-:W0:Y:S02]  /*46a90*/  LDCU UR48, c[0x0][0x398] ;  /* 0x00007300ff3077ac */ /* 0x000e240008000800 */
[----:B-1----:R-:W2:Y:S04]  /*46aa0*/  LDL.LU R16, [R1+0x15c] ;  /* 0x00015c0001107983 */ /* 0x002ea80000300800 */
[----:B------:R-:W3:Y:S04]  /*46ab0*/  LDL R17, [R1+0x1cdc] ;  /* 0x001cdc0001117983 */ /* 0x000ee80000100800 */
[----:B--2---:R1:W-:Y:S04]  /*46ac0*/  @P5 STG.E.U16 desc[UR38][R18.64], R16 ;  /* 0x0000001012005986 */ /* 0x0043e8000c101526 */
[----:B-1----:R-:W2:Y:S01]  /*46ad0*/  LDL.LU R19, [R1+0x14c] ;  /* 0x00014c0001137983 */ /* 0x002ea20000300800 */
[----:B------:R-:W-:Y:S01]  /*46ae0*/  ISETP.LT.AND P5, PT, R28, UR9, !P1 ;  /* 0x000000091c007c0c */ /* 0x000fe2000cfa1270 */
[----:B------:R-:W1:Y:S02]  /*46af0*/  LDCU UR9, c[0x0][0x398] ;  /* 0x00007300ff0977ac */ /* 0x000e640008000800 */
[----:B------:R0:W-:Y:S01]  /*46b00*/  @P6 STG.E.U16 desc[UR38][R24.64], R3 ;  /* 0x0000000318006986 */ /* 0x0001e2000c101526 */
[----:B---3--:R-:W-:Y:S01]  /*46b10*/  ISETP.LT.AND P6, PT, R17, UR6, !P1 ;  /* 0x0000000611007c0c */ /* 0x008fe2000cfc1270 */
[C---:B----4-:R-:W-:Y:S01]  /*46b20*/  IMAD.WIDE R16, R0.reuse, 0x2, R6 ;  /* 0x0000000200107825 */ /* 0x050fe200078e0206 */
[----:B------:R-:W-:Y:S01]  /*46b30*/  ISETP.LT.AND P3, PT, R29, UR4, !P1 ;  /* 0x000000041d007c0c */ /* 0x000fe2000cf61270 */
[----:B------:R-:W3:Y:S01]  /*46b40*/  LDL R27, [R1+0x1cd4] ;  /* 0x001cd400011b7983 */ /* 0x000ee20000100800 */
[----:B------:R-:W4:Y:S03]  /*46b50*/  LDCU UR6, c[0x0][0x398] ;  /* 0x00007300ff0677ac */ /* 0x000f260008000800 */
[----:B------:R-:W3:Y:S01]  /*46b60*/  LDL R28, [R1+0x110] ;  /* 0x00011000011c7983 */ /* 0x000ee20000100800 */
[----:B------:R-:W1:Y:S01]  /*46b70*/  LDCU UR4, c[0x0][0x398] ;  /* 0x00007300ff0477ac */ /* 0x000e620008000800 */
[----:B0-----:R-:W-:Y:S01]  /*46b80*/  IMAD.WIDE R24, R0, 0x2, R20 ;  /* 0x0000000200187825 */ /* 0x001fe200078e0214 */
[----:B------:R-:W-:-:S02]  /*46b90*/  PRMT R3, R13, 0x7632, R3 ;  /* 0x000076320d037816 */ /* 0x000fc40000000003 */
[----:B--2---:R-:W-:Y:S01]  /*46ba0*/  PRMT R26, R19, 0x7632, R26 ;  /* 0x00007632131a7816 */ /* 0x004fe2000000001a */
[----:B------:R0:W-:Y:S04]  /*46bb0*/  @P4 STG.E.U16 desc[UR38][R16.64], R19 ;  /* 0x0000001310004986 */ /* 0x0001e8000c101526 */
[----:B------:R2:W-:Y:S01]  /*46bc0*/  @P6 STG.E.U16 desc[UR38][R24.64], R26 ;  /* 0x0000001a18006986 */ /* 0x0005e2000c101526 */
[----:B0-----:R-:W-:-:S04]  /*46bd0*/  IMAD.WIDE R18, R0, 0x2, R14 ;  /* 0x0000000200127825 */ /* 0x001fc800078e020e */
[----:B------:R-:W-:Y:S01]  /*46be0*/  IMAD.WIDE R16, R0, 0x2, R10 ;  /* 0x0000000200107825 */ /* 0x000fe200078e020a */
[----:B--2---:R-:W2:Y:S04]  /*46bf0*/  LDL R26, [R1+0xbf0] ;  /* 0x000bf000011a7983 */ /* 0x004ea80000100800 */
[----:B------:R0:W-:Y:S04]  /*46c00*/  @P5 STG.E.U16 desc[UR38][R18.64], R13 ;  /* 0x0000000d12005986 */ /* 0x0001e8000c101526 */
[----:B------:R1:W-:Y:S04]  /*46c10*/  @P3 STG.E.U16 desc[UR38][R16.64], R3 ;  /* 0x0000000310003986 */ /* 0x0003e8000c101526 */
[----:B0-----:R-:W2:Y:S04]  /*46c20*/  LDL.LU R13, [R1+0x1df0] ;  /* 0x001df000010d7983 */ /* 0x001ea80000300800 */
[----:B------:R-:W3:Y:S04]  /*46c30*/  LDL R18, [R1+0x1cd0] ;  /* 0x001cd00001127983 */ /* 0x000ee80000100800 */
[----:B------:R-:W4:Y:S04]  /*46c40*/  LDL R19, [R1+0x1cd8] ;  /* 0x001cd80001137983 */ /* 0x000f280000100800 */
[----:B-1----:R-:W4:Y:S04]  /*46c50*/  LDL.LU R3, [R1+0x12c] ;  /* 0x00012c0001037983 */ /* 0x002f280000300800 */
[----:B------:R-:W4:Y:S01]  /*46c60*/  LDL R16, [R1+0x1ce0] ;  /* 0x001ce00001107983 */ /* 0x000f220000100800 */
[----:B------:R-:W-:Y:S01]  /*46c70*/  ISETP.LT.AND P4, PT, R2, UR10, !P1 ;  /* 0x0000000a02007c0c */ /* 0x000fe2000cf81270 */
[----:B------:R-:W-:Y:S01]  /*46c80*/  IMAD.WIDE R24, R0, 0x2, R8 ;  /* 0x0000000200187825 */ /* 0x000fe200078e0208 */
[----:B------:R-:W0:Y:S01]  /*46c90*/  LDCU UR10, c[0x0][0x398] ;  /* 0x00007300ff0a77ac */ /* 0x000e220008000800 */
[----:B--2---:R1:W-:Y:S01]  /*46ca0*/  STL [R1+0x1de8], R13 ;  /* 0x001de80d01007387 */ /* 0x0043e20000100800 */
[----:B---3--:R-:W-:Y:S01]  /*46cb0*/  ISETP.LT.AND P5, PT, R18, UR19, !P0 ;  /* 0x0000001312007c0c */ /* 0x008fe2000c7a1270 */
[----:B------:R-:W2:Y:S01]  /*46cc0*/  LDCU UR19, c[0x0][0x398] ;  /* 0x00007300ff1377ac */ /* 0x000ea20008000800 */
[----:B----4-:R-:W-:Y:S01]  /*46cd0*/  ISETP.LT.AND P6, PT, R19, UR20, !P0 ;  /* 0x0000001413007c0c */ /* 0x010fe2000c7c1270 */
[----:B------:R-:W-:Y:S01]  /*46ce0*/  IMAD.WIDE R18, R0, 0x2, R12 ;  /* 0x0000000200127825 */ /* 0x000fe200078e020c */
[----:B------:R-:W3:Y:S01]  /*46cf0*/  LDCU UR20, c[0x0][0x398] ;  /* 0x00007300ff1477ac */ /* 0x000ee20008000800 */
[----:B-1----:R-:W4:Y:S01]  /*46d00*/  LDL.LU R13, [R1+0xf0] ;  /* 0x0000f000010d7983 */ /* 0x002f220000300800 */
[----:B------:R-:W-:-:S02]  /*46d10*/  PRMT R17, R3, 0x7632, R17 ;  /* 0x0000763203117816 */ /* 0x000fc40000000011 */
[----:B------:R-:W-:Y:S01]  /*46d20*/  ISETP.LT.AND P3, PT, R16, UR18, !P1 ;  /* 0x0000001210007c0c */ /* 0x000fe2000cf61270 */
[----:B------:R-:W-:Y:S01]  /*46d30*/  VIADD R16, R26, 0x9 ;  /* 0x000000091a107836 */ /* 0x000fe20000000000 */
[----:B------:R1:W-:Y:S01]  /*46d40*/  @P4 STG.E.U16 desc[UR38][R24.64], R3 ;  /* 0x0000000318004986 */ /* 0x0003e2000c101526 */
[----:B------:R-:W0:Y:S03]  /*46d50*/  LDCU UR18, c[0x0][0x398] ;  /* 0x00007300ff1277ac */ /* 0x000e260008000800 */
[----:B------:R-:W-:Y:S01]  /*46d60*/  ISETP.GE.AND P1, PT, R16, UR75, PT ;  /* 0x0000004b10007c0c */ /* 0x000fe2000bf26270 */
[----:B-1----:R-:W-:Y:S01]  /*46d70*/  VIADD R3, R0, UR72 ;  /* 0x0000004800037c36 */ /* 0x002fe20008000000 */
[----:B------:R-:W-:Y:S02]  /*46d80*/  PRMT R0, R28, 0x7632, R0 ;  /* 0x000076321c007816 */ /* 0x000fe40000000000 */
[----:B------:R-:W2:Y:S04]  /*46d90*/  LDL.LU R28, [R1+0x1dec] ;  /* 0x001dec00011c7983 */ /* 0x000ea80000300800 */
[----:B------:R-:W2:Y:S01]  /*46da0*/  LDL.LU R16, [R1+0x110] ;  /* 0x0001100001107983 */ /* 0x000ea20000300800 */
[----:B------:R-:W-:-:S03]  /*46db0*/  IMAD.WIDE R24, R3, 0x2, R22 ;  /* 0x0000000203187825 */ /* 0x000fc600078e0216 */
[----:B------:R1:W-:Y:S04]  /*46dc0*/  @P3 STG.E.U16 desc[UR38][R18.64], R17 ;  /* 0x0000001112003986 */ /* 0x0003e8000c101526 */
[----:B-1----:R-:W3:Y:S04]  /*46dd0*/  LDL R18, [R1+0x1cec] ;  /* 0x001cec0001127983 */ /* 0x002ee80000100800 */
[----:B------:R-:W4:Y:S04]  /*46de0*/  LDL.LU R19, [R1+0x100] ;  /* 0x0001000001137983 */ /* 0x000f280000300800 */
[----:B--2---:R1:W-:Y:S04]  /*46df0*/  @P5 STG.E.U16 desc[UR38][R24.64], R16 ;  /* 0x0000001018005986 */ /* 0x0043e8000c101526 */
[----:B-1----:R-:W2:Y:S01]  /*46e00*/  LDL R25, [R1+0x1cdc] ;  /* 0x001cdc0001197983 */ /* 0x002ea20000100800 */
[----:B------:R-:W-:Y:S01]  /*46e10*/  ISETP.LT.AND P4, PT, R27, UR21, !P0 ;  /* 0x000000151b007c0c */ /* 0x000fe2000c781270 */
[----:B------:R-:W-:Y:S01]  /*46e20*/  IMAD.WIDE R26, R3, 0x2, R4 ;  /* 0x00000002031a7825 */ /* 0x000fe200078e0204 */
[----:B------:R-:W-:Y:S01]  /*46e30*/  ISETP.LT.AND P3, PT, R29, UR28, !P0 ;  /* 0x0000001c1d007c0c */ /* 0x000fe2000c761270 */
[----:B------:R-:W1:Y:S01]  /*46e40*/  LDCU UR21, c[0x0][0x398] ;  /* 0x00007300ff1577ac */ /* 0x000e620008000800 */
[----:B---3--:R-:W-:Y:S01]  /*46e50*/  ISETP.LT.AND P5, PT, R18, UR23, !P0 ;  /* 0x0000001712007c0c */ /* 0x008fe2000c7a1270 */
[----:B------:R-:W-:Y:S01]  /*46e60*/  IMAD.WIDE R16, R3, 0x2, R6 ;  /* 0x0000000203107825 */ /* 0x000fe200078e0206 */
[----:B------:R3:W-:Y:S01]  /*46e70*/  @P6 STG.E.U16 desc[UR38][R26.64], R0 ;  /* 0x000000001a006986 */ /* 0x0007e2000c101526 */
[----:B----4-:R-:W-:Y:S01]  /*46e80*/  PRMT R28, R19, 0x7632, R28 ;  /* 0x00007632131c7816 */ /* 0x010fe2000000001c */
[----:B------:R-:W4:Y:S02]  /*46e90*/  LDCU UR23, c[0x0][0x398] ;  /* 0x00007300ff1777ac */ /* 0x000f240008000800 */
[----:B------:R-:W4:Y:S01]  /*46ea0*/  LDL.LU R29, [R1+0xd0] ;  /* 0x0000d000011d7983 */ /* 0x000f220000300800 */
[----:B------:R-:W0:Y:S03]  /*46eb0*/  LDCU UR28, c[0x0][0x398] ;  /* 0x00007300ff1c77ac */ /* 0x000e260008000800 */
[----:B------:R1:W-:Y:S01]  /*46ec0*/  @P4 STG.E.U16 desc[UR38][R16.64], R19 ;  /* 0x0000001310004986 */ /* 0x0003e2000c101526 */
[----:B---3--:R-:W-:Y:S01]  /*46ed0*/  PRMT R0, R13, 0x7632, R0 ;  /* 0x000076320d007816 */ /* 0x008fe20000000000 */
[----:B-1----:R-:W-:-:S04]  /*46ee0*/  IMAD.WIDE R16, R3, 0x2, R20 ;  /* 0x0000000203107825 */ /* 0x002fc800078e0214 */
[----:B------:R-:W-:Y:S01]  /*46ef0*/  IMAD.WIDE R18, R3, 0x2, R14 ;  /* 0x0000000203127825 */ /* 0x000fe200078e020e */
[----:B--2---:R-:W-:-:S03]  /*46f00*/  ISETP.LT.AND P6, PT, R25, UR22, !P0 ;  /* 0x0000001619007c0c */ /* 0x004fc6000c7c1270 */
[C---:B------:R-:W-:Y:S01]  /*46f10*/  IMAD.WIDE R24, R3.reuse, 0x2, R10 ;  /* 0x0000000203187825 */ /* 0x040fe200078e020a */
[----:B------:R-:W-:Y:S01]  /*46f20*/  ISETP.LT.AND P4, PT, R2, UR29, !P0 ;  /* 0x0000001d02007c0c */ /* 0x000fe2000c781270 */
[----:B------:R-:W1:Y:S02]  /*46f30*/  LDCU UR22, c[0x0][0x398] ;  /* 0x00007300ff1677ac */ /* 0x000e640008000800 */
[C---:B------:R-:W-:Y:S01]  /*46f40*/  IMAD.WIDE R26, R3.reuse, 0x2, R8 ;  /* 0x00000002031a7825 */ /* 0x040fe200078e0208 */
[----:B------:R-:W2:Y:S05]  /*46f50*/  LDCU UR29, c[0x0][0x398] ;  /* 0x00007300ff1d77ac */ /* 0x000eaa0008000800 */
[----:B------:R3:W-:Y:S04]  /*46f60*/  @P6 STG.E.U16 desc[UR38][R16.64], R28 ;  /* 0x0000001c10006986 */ /* 0x0007e8000c101526 */
[----:B------:R0:W-:Y:S04]  /*46f70*/  @P5 STG.E.U16 desc[UR38][R18.64], R13 ;  /* 0x0000000d12005986 */ /* 0x0001e8000c101526 */
[----:B------:R0:W-:Y:S04]  /*46f80*/  @P3 STG.E.U16 desc[UR38][R24.64], R0 ;  /* 0x0000000018003986 */ /* 0x0001e8000c101526 */
[----:B---3--:R-:W3:Y:S04]  /*46f90*/  LDL R16, [R1+0x1cd8] ;  /* 0x001cd80001107983 */ /* 0x008ee80000100800 */
[----:B------:R-:W2:Y:S04]  /*46fa0*/  LDL R28, [R1+0x1ce8] ;  /* 0x001ce800011c7983 */ /* 0x000ea80000100800 */
[----:B0-----:R-:W2:Y:S04]  /*46fb0*/  LDL.LU R13, [R1+0x1de8] ;  /* 0x001de800010d7983 */ /* 0x001ea80000300800 */
[----:B------:R-:W4:Y:S04]  /*46fc0*/  LDL R18, [R1+0xbf0] ;  /* 0x000bf00001127983 */ /* 0x000f280000100800 */
[----:B------:R-:W4:Y:S04]  /*46fd0*/  LDL R19, [R1+0x1cd4] ;  /* 0x001cd40001137983 */ /* 0x000f280000100800 */
[----:B------:R-:W4:Y:S04]  /*46fe0*/  LDL.LU R0, [R1+0xe0] ;  /* 0x0000e00001007983 */ /* 0x000f280000300800 */
[----:B------:R-:W4:Y:S04]  /*46ff0*/  LDL R24, [R1+0x1ce0] ;  /* 0x001ce00001187983 */ /* 0x000f280000100800 */
[----:B------:R-:W4:Y:S01]  /*47000*/  LDL R25, [R1+0x1cd0] ;  /* 0x001cd00001197983 */ /* 0x000f220000100800 */
[----:B---3--:R-:W-:Y:S01]  /*47010*/  ISETP.LT.AND P6, PT, R16, UR32, !P1 ;  /* 0x0000002010007c0c */ /* 0x008fe2000cfc1270 */
[----:B------:R-:W-:Y:S01]  /*47020*/  VIADD R16, R3, UR72 ;  /* 0x0000004803107c36 */ /* 0x000fe20008000000 */
[----:B------:R-:W0:Y:S01]  /*47030*/  LDCU UR32, c[0x0][0x398] ;  /* 0x00007300ff2077ac */ /* 0x000e220008000800 */
[----:B--2---:R-:W-:Y:S01]  /*47040*/  STL [R1+0x1de0], R13 ;  /* 0x001de00d01007387 */ /* 0x004fe20000100800 */
[----:B----4-:R-:W-:-:S03]  /*47050*/  ISETP.LT.AND P3, PT, R24, UR30, !P0 ;  /* 0x0000001e18007c0c */ /* 0x010fc6000c761270 */
[----:B------:R2:W-:Y:S01]  /*47060*/  @P4 STG.E.U16 desc[UR38][R26.64], R0 ;  /* 0x000000001a004986 */ /* 0x0005e2000c101526 */
[----:B------:R-:W-:Y:S01]  /*47070*/  ISETP.LT.AND P5, PT, R25, UR31, !P1 ;  /* 0x0000001f19007c0c */ /* 0x000fe2000cfa1270 */
[----:B------:R-:W3:Y:S01]  /*47080*/  LDCU UR30, c[0x0][0x398] ;  /* 0x00007300ff1e77ac */ /* 0x000ee20008000800 */
[----:B------:R-:W-:Y:S02]  /*47090*/  PRMT R17, R0, 0x7632, R17 ;  /* 0x0000763200117816 */ /* 0x000fe40000000011 */
[----:B------:R-:W-:Y:S01]  /*470a0*/  ISETP.LT.AND P4, PT, R19, UR33, !P1 ;  /* 0x0000002113007c0c */ /* 0x000fe2000cf81270 */
[----:B------:R-:W-:Y:S01]  /*470b0*/  IMAD.WIDE R24, R16, 0x2, R22 ;  /* 0x0000000210187825 */ /* 0x000fe200078e0216 */
[----:B------:R-:W4:Y:S03]  /*470c0*/  LDCU UR31, c[0x0][0x398] ;  /* 0x00007300ff1f77ac */ /* 0x000f260008000800 */
[----:B--2---:R-:W-:Y:S01]  /*470d0*/  VIADD R0, R18, 0xa ;  /* 0x0000000a12007836 */ /* 0x004fe20000000000 */
[----:B------:R-:W2:Y:S01]  /*470e0*/  LDCU UR33, c[0x0][0x398] ;  /* 0x00007300ff2177ac */ /* 0x000ea20008000800 */
[----:B------:R-:W-:Y:S01]  /*470f0*/  IMAD.WIDE R18, R3, 0x2, R12 ;  /* 0x0000000203127825 */ /* 0x000fe200078e020c */
[----:B------:R-:W-:Y:S01]  /*47100*/  PRMT R3, R29, 0x7632, R3 ;  /* 0x000076321d037816 */ /* 0x000fe20000000003 */
[----:B------:R-:W2:Y:S04]  /*47110*/  LDL.LU R13, [R1+0xb0] ;  /* 0x0000b000010d7983 */ /* 0x000ea80000300800 */
[----:B------:R-:W-:Y:S04]  /*47120*/  @P3 STG.E.U16 desc[UR38][R18.64], R17 ;  /* 0x0000001112003986 */ /* 0x000fe8000c101526 */
[----:B------:R0:W-:Y:S04]  /*47130*/  @P5 STG.E.U16 desc[UR38][R24.64], R29 ;  /* 0x0000001d18005986 */ /* 0x0001e8000c101526 */
[----:B0-----:R-:W3:Y:S04]  /*47140*/  LDL.LU R29, [R1+0x1de4] ;  /* 0x001de400011d7983 */ /* 0x001ee80000300800 */
[----:B------:R-:W3:Y:S04]  /*47150*/  LDL R24, [R1+0x1cdc] ;  /* 0x001cdc0001187983 */ /* 0x000ee80000100800 */
[----:B------:R-:W4:Y:S01]  /*47160*/  LDL R25, [R1+0x1cec] ;  /* 0x001cec0001197983 */ /* 0x000f220000100800 */
[----:B------:R-:W-:Y:S01]  /*47170*/  IMAD.WIDE R26, R16, 0x2, R4 ;  /* 0x00000002101a7825 */ /* 0x000fe200078e0204 */
[----:B------:R-:W-:-:S02]  /*47180*/  ISETP.GE.AND P0, PT, R0, UR74, PT ;  /* 0x0000004a00007c0c */ /* 0x000fc4000bf06270 */
[----:B------:R-:W4:Y:S01]  /*47190*/  LDL R17, [R1+0x1cd4] ;  /* 0x001cd40001117983 */ /* 0x000f220000100800 */
[----:B------:R-:W-:-:S03]  /*471a0*/  IMAD.WIDE R18, R16, 0x2, R6 ;  /* 0x0000000210127825 */ /* 0x000fc600078e0206 */
[----:B------:R-:W-:Y:S04]  /*471b0*/  @P6 STG.E.U16 desc[UR38][R26.64], R3 ;  /* 0x000000031a006986 */ /* 0x000fe8000c101526 */
[----:B------:R0:W-:Y:S04]  /*471c0*/  STL [R1+0x1ddc], R7 ;  /* 0x001ddc0701007387 */ /* 0x0001e80000100800 */
[----:B0-----:R-:W4:Y:S01]  /*471d0*/  LDL R7, [R1+0x114] ;  /* 0x0001140001077983 */ /* 0x001f220000100800 */
[----:B--2---:R-:W-:Y:S02]  /*471e0*/  PRMT R0, R13, 0x7632, R0 ;  /* 0x000076320d007816 */ /* 0x004fe40000000000 */
[----:B---3--:R-:W-:-:S02]  /*471f0*/  ISETP.LT.AND P6, PT, R24, UR50, !P1 ;  /* 0x0000003218007c0c */ /* 0x008fc4000cfc1270 */
[----:B----4-:R-:W-:Y:S01]  /*47200*/  ISETP.LT.AND P5, PT, R25, UR52, !P1 ;  /* 0x0000003419007c0c */ /* 0x010fe2000cfa1270 */
[----:B------:R0:W-:Y:S01]  /*47210*/  @P4 STG.E.U16 desc[UR38][R18.64], R29 ;  /* 0x0000001d12004986 */ /* 0x0001e2000c101526 */
[----:B------:R-:W-:Y:S01]  /*47220*/  PRMT R3, R29, 0x7632, R3 ;  /* 0x000076321d037816 */ /* 0x000fe20000000003 */
[----:B------:R-:W-:Y:S01]  /*47230*/  IMAD.WIDE R24, R16, 0x2, R14 ;  /* 0x0000000210187825 */ /* 0x000fe200078e020e */
[----:B------:R-:W-:Y:S01]  /*47240*/  ISETP.LT.AND P3, PT, R28, UR54, !P1 ;  /* 0x000000361c007c0c */ /* 0x000fe2000cf61270 */
[----:B------:R-:W2:Y:S02]  /*47250*/  LDCU UR50, c[0x0][0x398] ;  /* 0x00007300ff3277ac */ /* 0x000ea40008000800 */
[C---:B------:R-:W-:Y:S01]  /*47260*/  IMAD.WIDE R26, R16.reuse, 0x2, R10 ;  /* 0x00000002101a7825 */ /* 0x040fe200078e020a */
[----:B------:R-:W3:Y:S03]  /*47270*/  LDCU UR52, c[0x0][0x398] ;  /* 0x00007300ff3477ac */ /* 0x000ee60008000800 */
[----:B0-----:R-:W-:Y:S01]  /*47280*/  IMAD.WIDE R18, R16, 0x2, R20 ;  /* 0x0000000210127825 */ /* 0x001fe200078e0214 */
[----:B------:R-:W-:Y:S01]  /*47290*/  ISETP.LT.AND P4, PT, R2, UR55, !P1 ;  /* 0x0000003702007c0c */ /* 0x000fe2000cf81270 */
[----:B------:R-:W0:Y:S03]  /*472a0*/  LDCU UR54, c[0x0][0x398] ;  /* 0x00007300ff3677ac */ /* 0x000e260008000800 */
[----:B------:R4:W-:Y:S01]  /*472b0*/  @P6 STG.E.U16 desc[UR38][R18.64], R3 ;  /* 0x0000000312006986 */ /* 0x0009e2000c101526 */
[C---:B------:R-:W-:Y:S01]  /*472c0*/  IMAD.WIDE R28, R16.reuse, 0x2, R8 ;  /* 0x00000002101c7825 */ /* 0x040fe200078e0208 */
[----:B------:R-:W0:Y:S02]  /*472d0*/  LDCU UR55, c[0x0][0x398] ;  /* 0x00007300ff3777ac */ /* 0x000e240008000800 */
[----:B------:R0:W-:Y:S04]  /*472e0*/  @P5 STG.E.U16 desc[UR38][R24.64], R13 ;  /* 0x0000000d18005986 */ /* 0x0001e8000c101526 */
[----:B----4-:R-:W4:Y:S04]  /*472f0*/  LDL R3, [R1+0x1cd0] ;  /* 0x001cd00001037983 */ /* 0x010f280000100800 */
[----:B------:R-:W2:Y:S04]  /*47300*/  LDL R18, [R1+0x1cd8] ;  /* 0x001cd80001127983 */ /* 0x000ea80000100800 */
[----:B------:R-:W3:Y:S04]  /*47310*/  LDL R19, [R1+0xbf0] ;  /* 0x000bf00001137983 */ /* 0x000ee80000100800 */
[----:B0-----:R-:W3:Y:S04]  /*47320*/  LDL.LU R13, [R1+0x1de0] ;  /* 0x001de000010d7983 */ /* 0x001ee80000300800 */
[----:B------:R-:W4:Y:S04]  /*47330*/  LDL.LU R24, [R1+0xa0] ;  /* 0x0000a00001187983 */ /* 0x000f280000300800 */
[----:B------:R-:W4:Y:S04]  /*47340*/  LDL R25, [R1+0x1ce0] ;  /* 0x001ce00001197983 */ /* 0x000f280000100800 */
[----:B------:R0:W-:Y:S01]  /*47350*/  @P3 STG.E.U16 desc[UR38][R26.64], R0 ;  /* 0x000000001a003986 */ /* 0x0001e2000c101526 */
[----:B------:R-:W-:Y:S01]  /*47360*/  ISETP.LT.AND P6, PT, R17, UR59, !P0 ;  /* 0x0000003b11007c0c */ /* 0x000fe2000c7c1270 */
[----:B------:R-:W1:Y:S01]  /*47370*/  LDCU UR59, c[0x0][0x398] ;  /* 0x00007300ff3b77ac */ /* 0x000e620008000800 */
[----:B0-----:R-:W-:Y:S01]  /*47380*/  VIADD R0, R16, UR72 ;  /* 0x0000004810007c36 */ /* 0x001fe20008000000 */
[----:B------:R-:W-:-:S02]  /*47390*/  PRMT R26, R7, 0x7632, R26 ;  /* 0x00007632071a7816 */ /* 0x000fc4000000001a */
[----:B--2---:R-:W-:Y:S01]  /*473a0*/  ISETP.LT.AND P5, PT, R18, UR58, !P0 ;  /* 0x0000003a12007c0c */ /* 0x004fe2000c7a1270 */
[----:B------:R-:W0:Y:S01]  /*473b0*/  LDCU UR58, c[0x0][0x398] ;  /* 0x00007300ff3a77ac */ /* 0x000e220008000800 */
[----:B---3--:R-:W-:Y:S01]  /*473c0*/  IMAD.WIDE R16, R16, 0x2, R12 ;  /* 0x0000000210107825 */ /* 0x008fe200078e020c */
[----:B----4-:R-:W-:Y:S01]  /*473d0*/  ISETP.LT.AND P3, PT, R25, UR56, !P1 ;  /* 0x0000003819007c0c */ /* 0x010fe2000cf61270 */
[----:B------:R2:W-:Y:S01]  /*473e0*/  @P4 STG.E.U16 desc[UR38][R28.64], R24 ;  /* 0x000000181c004986 */ /* 0x0005e2000c101526 */
[----:B------:R-:W-:Y:S01]  /*473f0*/  PRMT R27, R24, 0x7632, R27 ;  /* 0x00007632181b7816 */ /* 0x000fe2000000001b */
[----:B------:R-:W3:Y:S01]  /*47400*/  LDCU UR56, c[0x0][0x398] ;  /* 0x00007300ff3877ac */ /* 0x000ee20008000800 */
[----:B------:R-:W-:Y:S01]  /*47410*/  ISETP.LT.AND P4, PT, R3, UR57, !P0 ;  /* 0x0000003903007c0c */ /* 0x000fe2000c781270 */
[----:B------:R-:W-:Y:S02]  /*47420*/  VIADD R3, R19, 0xb ;  /* 0x0000000b13037836 */ /* 0x000fe40000000000 */
[C---:B------:R-:W-:Y:S01]  /*47430*/  IMAD.WIDE R18, R0.reuse, 0x2, R22 ;  /* 0x0000000200127825 */ /* 0x040fe200078e0216 */
[----:B------:R-:W4:Y:S01]  /*47440*/  LDCU UR57, c[0x0][0x398] ;  /* 0x00007300ff3977ac */ /* 0x000f220008000800 */
[----:B--2---:R-:W2:Y:S04]  /*47450*/  LDL R29, [R1+0x1ce8] ;  /* 0x001ce800011d7983 */ /* 0x004ea80000100800 */
[----:B------:R0:W-:Y:S04]  /*47460*/  STL [R1+0x1dd8], R23 ;  /* 0x001dd81701007387 */ /* 0x0001e80000100800 */
[----:B------:R1:W-:Y:S04]  /*47470*/  @P3 STG.E.U16 desc[UR38][R16.64], R27 ;  /* 0x0000001b10003986 */ /* 0x0003e8000c101526 */
[----:B0-----:R-:W2:Y:S04]  /*47480*/  LDL R23, [R1+0x1cec] ;  /* 0x001cec0001177983 */ /* 0x001ea80000100800 */
[----:B------:R-:W2:Y:S04]  /*47490*/  LDL.LU R7, [R1+0x1ddc] ;  /* 0x001ddc0001077983 */ /* 0x000ea80000300800 */
[----:B-1----:R-:W2:Y:S04]  /*474a0*/  LDL.LU R17, [R1+0x114] ;  /* 0x0001140001117983 */ /* 0x002ea80000300800 */
[----:B------:R-:W3:Y:S01]  /*474b0*/  LDL R27, [R1+0x1ce0] ;  /* 0x001ce000011b7983 */ /* 0x000ee20000100800 */
[----:B------:R-:W-:-:S03]  /*474c0*/  IMAD.WIDE R24, R0, 0x2, R4 ;  /* 0x0000000200187825 */ /* 0x000fc600078e0204 */
[----:B--2---:R0:W-:Y:S01]  /*474d0*/  @P4 STG.E.U16 desc[UR38][R18.64], R17 ;  /* 0x0000001112004986 */ /* 0x0041e2000c101526 */
[----:B------:R-:W-:Y:S01]  /*474e0*/  ISETP.LT.AND P4, PT, R23, UR60, !P0 ;  /* 0x0000003c17007c0c */ /* 0x000fe2000c781270 */
[----:B------:R-:W1:Y:S02]  /*474f0*/  LDCU UR60, c[0x0][0x398] ;  /* 0x00007300ff3c77ac */ /* 0x000e640008000800 */
[----:B0-----:R-:W2:Y:S01]  /*47500*/  LDL.LU R19, [R1+0x104] ;  /* 0x0001040001137983 */ /* 0x001ea20000300800 */
[----:B------:R-:W-:-:S03]  /*47510*/  IMAD.WIDE R16, R0, 0x2, R6 ;  /* 0x0000000200107825 */ /* 0x000fc600078e0206 */
[----:B------:R0:W-:Y:S04]  /*47520*/  STL [R1+0x1dd4], R7 ;  /* 0x001dd40701007387 */ /* 0x0001e80000100800 */
[----:B------:R-:W-:Y:S04]  /*47530*/  @P5 STG.E.U16 desc[UR38][R24.64], R26 ;  /* 0x0000001a18005986 */ /* 0x000fe8000c101526 */
[----:B------:R-:W3:Y:S04]  /*47540*/  LDL R23, [R1+0x1cd0] ;  /* 0x001cd00001177983 */ /* 0x000ee80000100800 */
[----:B0-----:R-:W3:Y:S01]  /*47550*/  LDL R7, [R1+0x1cdc] ;  /* 0x001cdc0001077983 */ /* 0x001ee20000100800 */
[----:B------:R-:W-:-:S03]  /*47560*/  ISETP.LT.AND P5, PT, R29, UR62, !P0 ;  /* 0x0000003e1d007c0c */ /* 0x000fc6000c7a1270 */
[----:B------:R0:W-:Y:S04]  /*47570*/  STL [R1+0x1dd0], R29 ;  /* 0x001dd01d01007387 */ /* 0x0001e80000100800 */
[----:B0-----:R-:W4:Y:S01]  /*47580*/  LDL.LU R29, [R1+0xf4] ;  /* 0x0000f400011d7983 */ /* 0x001f220000300800 */
[----:B------:R-:W-:Y:S01]  /*47590*/  ISETP.GE.AND P1, PT, R3, UR73, PT ;  /* 0x0000004903007c0c */ /* 0x000fe2000bf26270 */
[C---:B------:R-:W-:Y:S02]  /*475a0*/  IMAD.WIDE R24, R0.reuse, 0x2, R10 ;  /* 0x0000000200187825 */ /* 0x040fe400078e020a */
[----:B--2---:R0:W-:Y:S01]  /*475b0*/  @P6 STG.E.U16 desc[UR38][R16.64], R19 ;  /* 0x0000001310006986 */ /* 0x0041e2000c101526 */
[----:B------:R-:W-:Y:S02]  /*475c0*/  PRMT R3, R19, 0x7632, R3 ;  /* 0x0000763213037816 */ /* 0x000fe40000000003 */
[----:B---3--:R-:W-:Y:S01]  /*475d0*/  ISETP.LT.AND P3, PT, R7, UR61, !P0 ;  /* 0x0000003d07007c0c */ /* 0x008fe2000c761270 */
[----:B0-----:R-:W-:-:S04]  /*475e0*/  IMAD.WIDE R16, R0, 0x2, R20 ;  /* 0x0000000200107825 */ /* 0x001fc800078e0214 */
[----:B------:R-:W-:Y:S01]  /*475f0*/  IMAD.WIDE R18, R0, 0x2, R14 ;  /* 0x0000000200127825 */ /* 0x000fe200078e020e */
[----:B----4-:R-:W-:-:S07]  /*47600*/  PRMT R28, R29, 0x7632, R28 ;  /* 0x000076321d1c7816 */ /* 0x010fce000000001c */
[----:B------:R0:W-:Y:S04]  /*47610*/  @P3 STG.E.U16 desc[UR38][R16.64], R3 ;  /* 0x0000000310003986 */ /* 0x0001e8000c101526 */
[----:B------:R2:W-:Y:S04]  /*47620*/  @P4 STG.E.U16 desc[UR38][R18.64], R29 ;  /* 0x0000001d12004986 */ /* 0x0005e8000c101526 */
[----:B------:R3:W-:Y:S04]  /*47630*/  @P5 STG.E.U16 desc[UR38][R24.64], R28 ;  /* 0x0000001c18005986 */ /* 0x0007e8000c101526 */
[----:B0-----:R-:W4:Y:S04]  /*47640*/  LDL.LU R17, [R1+0xe4] ;  /* 0x0000e40001117983 */ /* 0x001f280000300800 */
[----:B------:R-:W4:Y:S04]  /*47650*/  LDL R3, [R1+0x1cd8] ;  /* 0x001cd80001037983 */ /* 0x000f280000100800 */
[----:B--2---:R-:W2:Y:S04]  /*47660*/  LDL R19, [R1+0x1cd4] ;  /* 0x001cd40001137983 */ /* 0x004ea80000100800 */
[----:B------:R-:W2:Y:S04]  /*47670*/  LDL R29, [R1+0x1cec] ;  /* 0x001cec00011d7983 */ /* 0x000ea80000100800 */
[----:B---3--:R-:W3:Y:S04]  /*47680*/  LDL R25, [R1+0xbf0] ;  /* 0x000bf00001197983 */ /* 0x008ee80000100800 */
[----:B------:R0:W-:Y:S04]  /*47690*/  STL [R1+0x1d68], R28 ;  /* 0x001d681c01007387 */ /* 0x0001e80000100800 */
[----:B0-----:R-:W2:Y:S01]  /*476a0*/  LDL R28, [R1+0x1ce0] ;  /* 0x001ce000011c7983 */ /* 0x001ea20000100800 */
[----:B------:R-:W-:-:S02]  /*476b0*/  ISETP.LT.AND P6, PT, R2, UR64, !P0 ;  /* 0x0000004002007c0c */ /* 0x000fc4000c7c1270 */
[----:B------:R-:W-:Y:S01]  /*476c0*/  ISETP.LT.AND P0, PT, R27, UR63, !P0 ;  /* 0x0000003f1b007c0c */ /* 0x000fe2000c701270 */
[----:B------:R-:W-:Y:S01]  /*476d0*/  IMAD.WIDE R26, R0, 0x2, R8 ;  /* 0x00000002001a7825 */ /* 0x000fe200078e0208 */
[----:B------:R-:W-:-:S09]  /*476e0*/  ISETP.LT.AND P4, PT, R23, UR65, !P1 ;  /* 0x0000004117007c0c */ /* 0x000fd2000cf81270 */
[----:B----4-:R-:W-:Y:S04]  /*476f0*/  @P6 STG.E.U16 desc[UR38][R26.64], R17 ;  /* 0x000000111a006986 */ /* 0x010fe8000c101526 */
[----:B--2---:R-:W-:Y:S04]  /*47700*/  STL [R1+0x1dcc], R28 ;  /* 0x001dcc1c01007387 */ /* 0x004fe80000100800 */
[----:B------:R0:W-:Y:S04]  /*47710*/  STL [R1+0x1dc8], R27 ;  /* 0x001dc81b01007387 */ /* 0x0001e80000100800 */
[----:B0-----:R-:W2:Y:S04]  /*47720*/  LDL.LU R27, [R1+0xd4] ;  /* 0x0000d400011b7983 */ /* 0x001ea80000300800 */
[----:B------:R-:W4:Y:S04]  /*47730*/  LDL.LU R28, [R1+0xb4] ;  /* 0x0000b400011c7983 */ /* 0x000f280000300800 */
[----:B------:R-:W3:Y:S01]  /*47740*/  LDL.LU R23, [R1+0x1dd8] ;  /* 0x001dd80001177983 */ /* 0x000ee20000300800 */
[----:B------:R-:W-:Y:S01]  /*47750*/  PRMT R18, R17, 0x7632, R18 ;  /* 0x0000763211127816 */ /* 0x000fe20000000012 */
[----:B------:R-:W-:Y:S01]  /*47760*/  IMAD.WIDE R16, R0, 0x2, R12 ;  /* 0x0000000200107825 */ /* 0x000fe200078e020c */
[----:B------:R-:W-:-:S03]  /*47770*/  ISETP.LT.AND P3, PT, R3, UR66, !P1 ;  /* 0x0000004203007c0c */ /* 0x000fc6000cf61270 */
[----:B------:R-:W-:Y:S01]  /*47780*/  VIADD R3, R0, UR72 ;  /* 0x0000004800037c36 */ /* 0x000fe20008000000 */
[----:B------:R0:W-:Y:S01]  /*47790*/  @P0 STG.E.U16 desc[UR38][R16.64], R18 ;  /* 0x0000001210000986 */ /* 0x0001e2000c101526 */
[----:B------:R-:W-:Y:S02]  /*477a0*/  ISETP.LT.AND P6, PT, R19, UR68, !P1 ;  /* 0x0000004413007c0c */ /* 0x000fe4000cfc1270 */
[----:B------:R-:W-:Y:S02]  /*477b0*/  ISETP.LT.AND P5, PT, R7, UR69, !P1 ;  /* 0x0000004507007c0c */ /* 0x000fe4000cfa1270 */
[----:B------:R-:W4:Y:S01]  /*477c0*/  LDL.LU R7, [R1+0x1dd4] ;  /* 0x001dd40001077983 */ /* 0x000f220000300800 */
[----:B0-----:R-:W-:Y:S01]  /*477d0*/  IMAD.WIDE R18, R3, 0x2, R4 ;  /* 0x0000000203127825 */ /* 0x001fe200078e0204 */
[----:B--2---:R-:W-:-:S03]  /*477e0*/  PRMT R24, R27, 0x7632, R24 ;  /* 0x000076321b187816 */ /* 0x004fc60000000018 */
[----:B---3--:R-:W-:-:S05]  /*477f0*/  IMAD.WIDE R16, R3, 0x2, R22 ;  /* 0x0000000203107825 */ /* 0x008fca00078e0216 */
[----:B------:R0:W-:Y:S04]  /*47800*/  @P4 STG.E.U16 desc[UR38][R16.64], R27 ;  /* 0x0000001b10004986 */ /* 0x0001e8000c101526 */
[----:B------:R2:W-:Y:S04]  /*47810*/  @P3 STG.E.U16 desc[UR38][R18.64], R24 ;  /* 0x0000001812003986 */ /* 0x0005e8000c101526 */
[----:B0-----:R-:W3:Y:S04]  /*47820*/  LDL.LU R27, [R1+0x118] ;  /* 0x00011800011b7983 */ /* 0x001ee80000300800 */
[----:B--2---:R-:W2:Y:S01]  /*47830*/  LDL.LU R24, [R1+0xc4] ;  /* 0x0000c40001187983 */ /* 0x004ea20000300800 */
[----:B------:R-:W-:-:S03]  /*47840*/  ISETP.LT.AND P4, PT, R29, UR67, !P1 ;  /* 0x000000431d007c0c */ /* 0x000fc6000cf81270 */
[----:B------:R-:W3:Y:S01]  /*47850*/  LDL.LU R29, [R1+0x1dd0] ;  /* 0x001dd000011d7983 */ /* 0x000ee20000300800 */
[----:B------:R-:W-:Y:S02]  /*47860*/  VIADD R0, R25, 0x16 ;  /* 0x0000001619007836 */ /* 0x000fe40000000000 */
[----:B----4-:R-:W-:-:S03]  /*47870*/  IMAD.WIDE R16, R3, 0x2, R6 ;  /* 0x0000000203107825 */ /* 0x010fc600078e0206 */
[----:B------:R-:W-:Y:S01]  /*47880*/  ISETP.GE.AND P0, PT, R0, UR37, PT ;  /* 0x0000002500007c0c */ /* 0x000fe2000bf06270 */
[C---:B------:R-:W-:Y:S01]  /*47890*/  IMAD.WIDE R18, R3.reuse, 0x2, R20 ;  /* 0x0000000203127825 */ /* 0x040fe200078e0214 */
[----:B------:R-:W0:Y:S01]  /*478a0*/  LDCU UR37, c[0x0][0x398] ;  /* 0x00007300ff2577ac */ /* 0x000e220008000800 */
[----:B--2---:R-:W-:Y:S01]  /*478b0*/  PRMT R0, R24, 0x7632, R0 ;  /* 0x0000763218007816 */ /* 0x004fe20000000000 */
[----:B------:R2:W-:Y:S04]  /*478c0*/  @P6 STG.E.U16 desc[UR38][R16.64], R24 ;  /* 0x0000001810006986 */ /* 0x0005e8000c101526 */
[----:B------:R4:W-:Y:S01]  /*478d0*/  @P5 STG.E.U16 desc[UR38][R18.64], R0 ;  /* 0x0000000012005986 */ /* 0x0009e2000c101526 */
[----:B--2---:R-:W-:Y:S01]  /*478e0*/  IMAD.WIDE R16, R3, 0x2, R14 ;  /* 0x0000000203107825 */ /* 0x004fe200078e020e */
[----:B----4-:R-:W-:-:S04]  /*478f0*/  PRMT R0, R28, 0x7632, R0 ;  /* 0x000076321c007816 */ /* 0x010fc80000000000 */
[----:B------:R2:W-:Y:S04]  /*47900*/  @P4 STG.E.U16 desc[UR38][R16.64], R28 ;  /* 0x0000001c10004986 */ /* 0x0005e8000c101526 */
[----:B--2---:R-:W2:Y:S04]  /*47910*/  LDL.LU R28, [R1+0x1dcc] ;  /* 0x001dcc00011c7983 */ /* 0x004ea80000300800 */
[----:B------:R-:W4:Y:S04]  /*47920*/  LDL R16, [R1+0x1cd4] ;  /* 0x001cd40001107983 */ /* 0x000f280000100800 */
[----:B------:R-:W4:Y:S01]  /*47930*/  LDL.LU R17, [R1+0xa4] ;  /* 0x0000a40001117983 */ /* 0x000f220000300800 */
[----:B---3--:R-:W-:Y:S01]  /*47940*/  ISETP.LT.AND P3, PT, R29, UR34, !P1 ;  /* 0x000000221d007c0c */ /* 0x008fe2000cf61270 */
[----:B------:R-:W-:Y:S01]  /*47950*/  IMAD.WIDE R18, R3, 0x2, R10 ;  /* 0x0000000203127825 */ /* 0x000fe200078e020a */
[----:B------:R-:W-:Y:S01]  /*47960*/  ISETP.LT.AND P6, PT, R2, UR41, !P1 ;  /* 0x0000002902007c0c */ /* 0x000fe2000cfc1270 */
[----:B------:R-:W3:Y:S02]  /*47970*/  LDCU UR41, c[0x0][0x398] ;  /* 0x00007300ff2977ac */ /* 0x000ee40008000800 */
[----:B------:R-:W-:Y:S01]  /*47980*/  VIADD R24, R25, 0xc ;  /* 0x0000000c19187836 */ /* 0x000fe20000000000 */
[----:B------:R-:W0:Y:S07]  /*47990*/  LDCU UR34, c[0x0][0x398] ;  /* 0x00007300ff2277ac */ /* 0x000e2e0008000800 */
[----:B------:R0:W-:Y:S01]  /*479a0*/  @P3 STG.E.U16 desc[UR38][R18.64], R0 ;  /* 0x0000000012003986 */ /* 0x0001e2000c101526 */
[----:B------:R-:W-:Y:S01]  /*479b0*/  ISETP.GE.AND P5, PT, R24, UR8, PT ;  /* 0x0000000818007c0c */ /* 0x000fe2000bfa6270 */
[C---:B------:R-:W-:Y:S01]  /*479c0*/  IMAD.WIDE R24, R3.reuse, 0x2, R8 ;  /* 0x0000000203187825 */ /* 0x040fe200078e0208 */
[----:B------:R-:W1:Y:S01]  /*479d0*/  LDCU UR8, c[0x0][0x398] ;  /* 0x00007300ff0877ac */ /* 0x000e620008000800 */
[----:B0-----:R-:W3:Y:S04]  /*479e0*/  LDL R18, [R1+0x1cd0] ;  /* 0x001cd00001127983 */ /* 0x001ee80000100800 */
[----:B------:R-:W3:Y:S01]  /*479f0*/  LDL R19, [R1+0x1cd8] ;  /* 0x001cd80001137983 */ /* 0x000ee20000100800 */
[----:B------:R-:W-:Y:S01]  /*47a00*/  VIADD R0, R3, UR72 ;  /* 0x0000004803007c36 */ /* 0x000fe20008000000 */
[----:B--2---:R-:W-:Y:S01]  /*47a10*/  ISETP.LT.AND P1, PT, R28, UR36, !P1 ;  /* 0x000000241c007c0c */ /* 0x004fe2000cf21270 */
[----:B------:R-:W0:Y:S01]  /*47a20*/  LDCU UR36, c[0x0][0x398] ;  /* 0x00007300ff2477ac */ /* 0x000e220008000800 */
[----:B----4-:R2:W-:Y:S01]  /*47a30*/  @P6 STG.E.U16 desc[UR38][R24.64], R17 ;  /* 0x0000001118006986 */ /* 0x0105e2000c101526 */
[----:B------:R-:W-:Y:S01]  /*47a40*/  PRMT R26, R17, 0x7632, R26 ;  /* 0x00007632111a7816 */ /* 0x000fe2000000001a */
[----:B--2---:R-:W-:-:S09]  /*47a50*/  IMAD.WIDE R24, R3, 0x2, R12 ;  /* 0x0000000203187825 */ /* 0x004fd200078e020c */
[----:B------:R2:W-:Y:S04]  /*47a60*/  @P1 STG.E.U16 desc[UR38][R24.64], R26 ;  /* 0x0000001a18001986 */ /* 0x0005e8000c101526 */
[----:B--2---:R-:W2:Y:S01]  /*47a70*/  LDL R26, [R1+0xbf0] ;  /* 0x000bf000011a7983 */ /* 0x004ea20000100800 */
[----:B------:R-:W-:-:S03]  /*47a80*/  IMAD.WIDE R24, R0, 0x2, R6 ;  /* 0x0000000200187825 */ /* 0x000fc600078e0206 */
[----:B------:R4:W-:Y:S04]  /*47a90*/  STL [R1+0x1dc4], R6 ;  /* 0x001dc40601007387 */ /* 0x0009e80000100800 */
[----:B----4-:R-:W4:Y:S04]  /*47aa0*/  LDL.LU R6, [R1+0x108] ;  /* 0x0001080001067983 */ /* 0x010f280000300800 */
[----:B------:R0:W-:Y:S04]  /*47ab0*/  STL [R1+0x1dc0], R7 ;  /* 0x001dc00701007387 */ /* 0x0001e80000100800 */
[----:B0-----:R-:W2:Y:S01]  /*47ac0*/  LDL R7, [R1+0x1cec] ;  /* 0x001cec0001077983 */ /* 0x001ea20000100800 */
[----:B---3--:R-:W-:Y:S01]  /*47ad0*/  ISETP.LT.AND P4, PT, R18, UR26, !P5 ;  /* 0x0000001a12007c0c */ /* 0x008fe2000ef81270 */
[----:B------:R-:W0:Y:S01]  /*47ae0*/  LDCU UR26, c[0x0][0x398] ;  /* 0x00007300ff1a77ac */ /* 0x000e220008000800 */
[----:B------:R-:W-:Y:S01]  /*47af0*/  ISETP.LT.AND P6, PT, R19, UR24, !P5 ;  /* 0x0000001813007c0c */ /* 0x000fe2000efc1270 */
[----:B------:R-:W-:Y:S01]  /*47b00*/  IMAD.WIDE R18, R0, 0x2, R22 ;  /* 0x0000000200127825 */ /* 0x000fe200078e0216 */
[----:B------:R-:W-:Y:S01]  /*47b10*/  PRMT R3, R27, 0x7632, R3 ;  /* 0x000076321b037816 */ /* 0x000fe20000000003 */
[----:B------:R-:W3:Y:S08]  /*47b20*/  LDCU UR24, c[0x0][0x398] ;  /* 0x00007300ff1877ac */ /* 0x000ef00008000800 */
[----:B------:R0:W-:Y:S01]  /*47b30*/  @P4 STG.E.U16 desc[UR38][R18.64], R27 ;  /* 0x0000001b12004986 */ /* 0x0001e2000c101526 */
[----:B------:R-:W-:Y:S01]  /*47b40*/  ISETP.LT.AND P3, PT, R16, UR42, !P5 ;  /* 0x0000002a10007c0c */ /* 0x000fe2000ef61270 */
[C---:B------:R-:W-:Y:S01]  /*47b50*/  IMAD.WIDE R16, R0.reuse, 0x2, R4 ;  /* 0x0000000200107825 */ /* 0x040fe200078e0204 */
[----:B------:R-:W1:Y:S01]  /*47b60*/  LDCU UR42, c[0x0][0x398] ;  /* 0x00007300ff2a77ac */ /* 0x000e620008000800 */
[----:B0-----:R-:W3:Y:S04]  /*47b70*/  LDL.LU R27, [R1+0x1dc8] ;  /* 0x001dc800011b7983 */ /* 0x001ee80000300800 */
[----:B------:R-:W3:Y:S04]  /*47b80*/  LDL R19, [R1+0x1cdc] ;  /* 0x001cdc0001137983 */ /* 0x000ee80000100800 */
[----:B------:R0:W-:Y:S01]  /*47b90*/  @P6 STG.E.U16 desc[UR38][R16.64], R3 ;  /* 0x0000000310006986 */ /* 0x0001e2000c101526 */
[----:B------:R-:W-:Y:S01]  /*47ba0*/  ISETP.LT.AND P6, PT, R29, UR6, !P5 ;  /* 0x000000061d007c0c */ /* 0x000fe2000efc1270 */
[----:B------:R-:W0:Y:S01]  /*47bb0*/  LDCU UR6, c[0x0][0x398] ;  /* 0x00007300ff0677ac */ /* 0x000e220008000800 */
[----:B--2---:R-:W-:Y:S01]  /*47bc0*/  ISETP.LT.AND P4, PT, R7, UR40, !P5 ;  /* 0x0000002807007c0c */ /* 0x004fe2000ef81270 */
[----:B0-----:R-:W-:Y:S01]  /*47bd0*/  IMAD.WIDE R16, R0, 0x2, R20 ;  /* 0x0000000200107825 */ /* 0x001fe200078e0214 */
[----:B------:R-:W2:Y:S01]  /*47be0*/  LDL.LU R7, [R1+0xd8] ;  /* 0x0000d80001077983 */ /* 0x000ea20000300800 */
[----:B----4-:R-:W-:Y:S01]  /*47bf0*/  PRMT R3, R6, 0x7632, R3 ;  /* 0x0000763206037816 */ /* 0x010fe20000000003 */
[----:B------:R-:W0:Y:S02]  /*47c00*/  LDCU UR40, c[0x0][0x398] ;  /* 0x00007300ff2877ac */ /* 0x000e240008000800 */
[----:B------:R4:W-:Y:S04]  /*47c10*/  STL [R1+0x1dbc], R29 ;  /* 0x001dbc1d01007387 */ /* 0x0009e80000100800 */
[----:B----4-:R-:W4:Y:S01]  /*47c20*/  LDL.LU R29, [R1+0xf8] ;  /* 0x0000f800011d7983 */ /* 0x010f220000300800 */
[----:B---3--:R-:W-:Y:S01]  /*47c30*/  ISETP.LT.AND P1, PT, R19, UR7, !P5 ;  /* 0x0000000713007c0c */ /* 0x008fe2000ef21270 */
[----:B------:R-:W-:-:S02]  /*47c40*/  IMAD.WIDE R18, R0, 0x2, R14 ;  /* 0x0000000200127825 */ /* 0x000fc400078e020e */
[----:B------:R3:W-:Y:S01]  /*47c50*/  @P3 STG.E.U16 desc[UR38][R24.64], R6 ;  /* 0x0000000618003986 */ /* 0x0007e2000c101526 */
[----:B------:R-:W0:Y:S09]  /*47c60*/  LDCU UR7, c[0x0][0x398] ;  /* 0x00007300ff0777ac */ /* 0x000e320008000800 */
[----:B------:R0:W-:Y:S04]  /*47c70*/  @P1 STG.E.U16 desc[UR38][R16.64], R3 ;  /* 0x0000000310001986 */ /* 0x0001e8000c101526 */
[----:B---3--:R-:W3:Y:S04]  /*47c80*/  LDL R6, [R1+0x1cd4] ;  /* 0x001cd40001067983 */ /* 0x008ee80000100800 */
[----:B0-----:R-:W2:Y:S04]  /*47c90*/  LDL R3, [R1+0x1cd8] ;  /* 0x001cd80001037983 */ /* 0x001ea80000100800 */
[----:B----4-:R0:W-:Y:S04]  /*47ca0*/  @P4 STG.E.U16 desc[UR38][R18.64], R29 ;  /* 0x0000001d12004986 */ /* 0x0101e8000c101526 */
[----:B0-----:R-:W4:Y:S04]  /*47cb0*/  LDL R18, [R1+0x1cd0] ;  /* 0x001cd00001127983 */ /* 0x001f280000100800 */
[----:B------:R-:W3:Y:S01]  /*47cc0*/  LDL.LU R19, [R1+0xe8] ;  /* 0x0000e80001137983 */ /* 0x000ee20000300800 */
[----:B------:R-:W-:Y:S01]  /*47cd0*/  VIADD R26, R26, 0xd ;  /* 0x0000000d1a1a7836 */ /* 0x000fe20000000000 */
[----:B------:R-:W-:Y:S01]  /*47ce0*/  ISETP.LT.AND P3, PT, R2, UR9, !P5 ;  /* 0x0000000902007c0c */ /* 0x000fe2000ef61270 */
[----:B------:R-:W-:Y:S01]  /*47cf0*/  IMAD.WIDE R24, R0, 0x2, R10 ;  /* 0x0000000200187825 */ /* 0x000fe200078e020a */
[----:B------:R-:W-:Y:S01]  /*47d00*/  PRMT R27, R29, 0x7632, R27 ;  /* 0x000076321d1b7816 */ /* 0x000fe2000000001b */
[----:B------:R-:W0:Y:S01]  /*47d10*/  LDCU UR9, c[0x0][0x398] ;  /* 0x00007300ff0977ac */ /* 0x000e220008000800 */
[----:B------:R-:W-:Y:S01]  /*47d20*/  ISETP.GE.AND P1, PT, R26, UR5, PT ;  /* 0x000000051a007c0c */ /* 0x000fe2000bf26270 */
[----:B------:R-:W-:Y:S01]  /*47d30*/  IMAD.WIDE R16, R0, 0x2, R8 ;  /* 0x0000000200107825 */ /* 0x000fe200078e0208 */
[----:B------:R-:W-:Y:S01]  /*47d40*/  ISETP.LT.AND P4, PT, R28, UR4, !P5 ;  /* 0x000000041c007c0c */ /* 0x000fe2000ef81270 */
[----:B------:R-:W-:Y:S01]  /*47d50*/  @P6 STG.E.U16 desc[UR38][R24.64], R27 ;  /* 0x0000001b18006986 */ /* 0x000fe2000c101526 */
[----:B------:R-:W0:Y:S03]  /*47d60*/  LDCU UR5, c[0x0][0x398] ;  /* 0x00007300ff0577ac */ /* 0x000e260008000800 */
[----:B------:R-:W3:Y:S01]  /*47d70*/  LDL.LU R29, [R1+0xc8] ;  /* 0x0000c800011d7983 */ /* 0x000ee20000300800 */
[----:B------:R-:W0:Y:S01]  /*47d80*/  LDCU UR4, c[0x0][0x398] ;  /* 0x00007300ff0477ac */ /* 0x000e220008000800 */
[----:B--2---:R-:W-:Y:S01]  /*47d90*/  ISETP.LT.AND P6, PT, R3, UR18, !P1 ;  /* 0x0000001203007c0c */ /* 0x004fe2000cfc1270 */
[----:B------:R-:W-:Y:S01]  /*47da0*/  VIADD R3, R0, UR72 ;  /* 0x0000004800037c36 */ /* 0x000fe20008000000 */
[----:B------:R2:W-:Y:S01]  /*47db0*/  STL [R1+0x1db8], R27 ;  /* 0x001db81b01007387 */ /* 0x0005e20000100800 */
[----:B------:R-:W0:Y:S03]  /*47dc0*/  LDCU UR18, c[0x0][0x398] ;  /* 0x00007300ff1277ac */ /* 0x000e260008000800 */
[----:B--2---:R-:W2:Y:S01]  /*47dd0*/  LDL R27, [R1+0xa8] ;  /* 0x0000a800011b7983 */ /* 0x004ea20000100800 */
[----:B----4-:R-:W-:-:S03]  /*47de0*/  ISETP.LT.AND P5, PT, R18, UR10, !P1 ;  /* 0x0000000a12007c0c */ /* 0x010fc6000cfa1270 */
[----:B---3--:R3:W-:Y:S01]  /*47df0*/  @P3 STG.E.U16 desc[UR38][R16.64], R19 ;  /* 0x0000001310003986 */ /* 0x0087e2000c101526 */
[----:B------:R-:W-:Y:S01]  /*47e00*/  PRMT R26, R19, 0x7632, R26 ;  /* 0x00007632131a7816 */ /* 0x000fe2000000001a */
[----:B------:R-:W-:Y:S01]  /*47e10*/  IMAD.WIDE R24, R3, 0x2, R4 ;  /* 0x0000000203187825 */ /* 0x000fe200078e0204 */
[----:B------:R-:W4:Y:S03]  /*47e20*/  LDCU UR10, c[0x0][0x398] ;  /* 0x00007300ff0a77ac */ /* 0x000f260008000800 */
[----:B---3--:R-:W-:-:S04]  /*47e30*/  IMAD.WIDE R16, R0, 0x2, R12 ;  /* 0x0000000200107825 */ /* 0x008fc800078e020c */
[----:B------:R-:W-:Y:S01]  /*47e40*/  IMAD.WIDE R18, R3, 0x2, R22 ;  /* 0x0000000203127825 */ /* 0x000fe200078e0216 */
[----:B------:R3:W-:Y:S01]  /*47e50*/  @P4 STG.E.U16 desc[UR38][R16.64], R26 ;  /* 0x0000001a10004986 */ /* 0x0007e2000c101526 */
[----:B------:R-:W-:Y:S01]  /*47e60*/  ISETP.LT.AND P4, PT, R6, UR19, !P1 ;  /* 0x0000001306007c0c */ /* 0x000fe2000cf81270 */
[----:B------:R-:W0:Y:S01]  /*47e70*/  LDCU UR19, c[0x0][0x398] ;  /* 0x00007300ff1377ac */ /* 0x000e220008000800 */
[----:B------:R-:W-:Y:S01]  /*47e80*/  PRMT R0, R7, 0x7632, R0 ;  /* 0x0000763207007816 */ /* 0x000fe20000000000 */
[----:B------:R0:W-:Y:S04]  /*47e90*/  @P5 STG.E.U16 desc[UR38][R18.64], R7 ;  /* 0x0000000712005986 */ /* 0x0001e8000c101526 */
[----:B---3--:R-:W3:Y:S04]  /*47ea0*/  LDL R16, [R1+0xbf0] ;  /* 0x000bf00001107983 */ /* 0x008ee80000100800 */
[----:B------:R-:W2:Y:S04]  /*47eb0*/  LDL R17, [R1+0x1cec] ;  /* 0x001cec0001117983 */ /* 0x000ea80000100800 */
[----:B------:R-:W2:Y:S04]  /*47ec0*/  LDL.LU R6, [R1+0x1dc4] ;  /* 0x001dc40001067983 */ /* 0x000ea80000300800 */
[----:B0-----:R-:W2:Y:S04]  /*47ed0*/  LDL.LU R7, [R1+0x1dc0] ;  /* 0x001dc00001077983 */ /* 0x001ea80000300800 */
[----:B------:R-:W2:Y:S04]  /*47ee0*/  LDL R19, [R1+0x1cdc] ;  /* 0x001cdc0001137983 */ /* 0x000ea80000100800 */
[----:B------:R0:W-:Y:S04]  /*47ef0*/  @P6 STG.E.U16 desc[UR38][R24.64], R0 ;  /* 0x0000000018006986 */ /* 0x0001e8000c101526 */
[----:B0-----:R-:W4:Y:S04]  /*47f00*/  LDL.LU R24, [R1+0xb8] ;  /* 0x0000b80001187983 */ /* 0x001f280000300800 */
[----:B------:R-:W4:Y:S01]  /*47f10*/  LDL R25, [R1+0x1cd0] ;  /* 0x001cd00001197983 */ /* 0x000f220000100800 */
[----:B---3--:R-:W-:-:S05]  /*47f20*/  VIADD R0, R16, 0xe ;  /* 0x0000000e10007836 */ /* 0x008fca0000000000 */
[----:B------:R-:W-:Y:S01]  /*47f30*/  ISETP.GE.AND P3, PT, R0, UR17, PT ;  /* 0x0000001100007c0c */ /* 0x000fe2000bf66270 */
[----:B------:R-:W0:Y:S01]  /*47f40*/  LDCU UR17, c[0x0][0x398] ;  /* 0x00007300ff1177ac */ /* 0x000e220008000800 */
[----:B------:R-:W-:Y:S02]  /*47f50*/  PRMT R0, R29, 0x7632, R0 ;  /* 0x000076321d007816 */ /* 0x000fe40000000000 */
[----:B--2---:R-:W-:Y:S01]  /*47f60*/  ISETP.LT.AND P5, PT, R19, UR20, !P1 ;  /* 0x0000001413007c0c */ /* 0x004fe2000cfa1270 */
[----:B------:R-:W-:Y:S01]  /*47f70*/  IMAD.WIDE R18, R3, 0x2, R6 ;  /* 0x0000000203127825 */ /* 0x000fe200078e0206 */
[----:B------:R-:W-:Y:S01]  /*47f80*/  ISETP.LT.AND P6, PT, R17, UR21, !P1 ;  /* 0x0000001511007c0c */ /* 0x000fe2000cfc1270 */
[----:B------:R-:W2:Y:S03]  /*47f90*/  LDCU UR20, c[0x0][0x398] ;  /* 0x00007300ff1477ac */ /* 0x000ea60008000800 */
[----:B------:R3:W-:Y:S01]  /*47fa0*/  @P4 STG.E.U16 desc[UR38][R18.64], R29 ;  /* 0x0000001d12004986 */ /* 0x0007e2000c101526 */
[C---:B------:R-:W-:Y:S01]  /*47fb0*/  IMAD.WIDE R16, R3.reuse, 0x2, R20 ;  /* 0x0000000203107825 */ /* 0x040fe200078e0214 */
[----:B------:R-:W0:Y:S02]  /*47fc0*/  LDCU UR21, c[0x0][0x398] ;  /* 0x00007300ff1577ac */ /* 0x000e240008000800 */
[----:B---3--:R-:W3:Y:S01]  /*47fd0*/  LDL.LU R29, [R1+0x1dbc] ;  /* 0x001dbc00011d7983 */ /* 0x008ee20000300800 */
[----:B------:R-:W-:Y:S01]  /*47fe0*/  IMAD.WIDE R18, R3, 0x2, R14 ;  /* 0x0000000203127825 */ /* 0x000fe200078e020e */
[----:B----4-:R-:W-:-:S02]  /*47ff0*/  PRMT R26, R24, 0x7632, R26 ;  /* 0x00007632181a7816 */ /* 0x010fc4000000001a */
[----:B------:R4:W-:Y:S04]  /*48000*/  @P5 STG.E.U16 desc[UR38][R16.64], R0 ;  /* 0x0000000010005986 */ /* 0x0009e8000c101526 */
[----:B------:R0:W-:Y:S01]  /*48010*/  @P6 STG.E.U16 desc[UR38][R18.64], R24 ;  /* 0x0000001812006986 */ /* 0x0001e2000c101526 */
[----:B----4-:R-:W-:Y:S01]  /*48020*/  IMAD.WIDE R16, R3, 0x2, R10 ;  /* 0x0000000203107825 */ /* 0x010fe200078e020a */
[----:B------:R-:W-:Y:S02]  /*48030*/  PRMT R0, R27, 0x7632, R0 ;  /* 0x000076321b007816 */ /* 0x000fe40000000000 */
[----:B---3--:R-:W-:Y:S01]  /*48040*/  ISETP.LT.AND P4, PT, R29, UR23, !P1 ;  /* 0x000000171d007c0c */ /* 0x008fe2000cf81270 */
[----:B------:R3:W-:Y:S01]  /*48050*/  STL [R1+0x1db4], R29 ;  /* 0x001db41d01007387 */ /* 0x0007e20000100800 */
[----:B------:R-:W-:Y:S01]  /*48060*/  ISETP.LT.AND P5, PT, R2, UR28, !P1 ;  /* 0x0000001c02007c0c */ /* 0x000fe2000cfa1270 */
[----:B0-----:R-:W-:Y:S01]  /*48070*/  IMAD.WIDE R18, R3, 0x2, R8 ;  /* 0x0000000203127825 */ /* 0x001fe200078e0208 */
[----:B------:R-:W-:Y:S01]  /*48080*/  ISETP.LT.AND P6, PT, R25, UR29, !P3 ;  /* 0x0000001d19007c0c */ /* 0x000fe2000dfc1270 */
[----:B------:R-:W0:Y:S01]  /*48090*/  LDCU UR23, c[0x0][0x398] ;  /* 0x00007300ff1777ac */ /* 0x000e220008000800 */
[----:B---3--:R-:W3:Y:S07]  /*480a0*/  LDL R29, [R1+0x10c] ;  /* 0x00010c00011d7983 */ /* 0x008eee0000100800 */
[----:B------:R4:W-:Y:S01]  /*480b0*/  @P4 STG.E.U16 desc[UR38][R16.64], R26 ;  /* 0x0000001a10004986 */ /* 0x0009e2000c101526 */
[----:B------:R-:W-:Y:S01]  /*480c0*/  ISETP.LT.AND P1, PT, R28, UR22, !P1 ;  /* 0x000000161c007c0c */ /* 0x000fe2000cf21270 */
[C---:B------:R-:W-:Y:S01]  /*480d0*/  IMAD.WIDE R24, R3.reuse, 0x2, R12 ;  /* 0x0000000203187825 */ /* 0x040fe200078e020c */
[----:B------:R-:W0:Y:S01]  /*480e0*/  LDCU UR22, c[0x0][0x398] ;  /* 0x00007300ff1677ac */ /* 0x000e220008000800 */
[----:B------:R-:W3:Y:S01]  /*480f0*/  LDL.LU R27, [R1+0x1db8] ;  /* 0x001db800011b7983 */ /* 0x000ee20000300800 */
[----:B------:R-:W0:Y:S01]  /*48100*/  LDCU UR28, c[0x0][0x398] ;  /* 0x00007300ff1c77ac */ /* 0x000e220008000800 */
[----:B------:R-:W0:Y:S02]  /*48110*/  LDCU UR29, c[0x0][0x398] ;  /* 0x00007300ff1d77ac */ /* 0x000e240008000800 */
[----:B----4-:R-:W4:Y:S04]  /*48120*/  LDL.LU R16, [R1+0xa8] ;  /* 0x0000a80001107983 */ /* 0x010f280000300800 */
[----:B------:R-:W2:Y:S04]  /*48130*/  LDL R17, [R1+0x1cd8] ;  /* 0x001cd80001117983 */ /* 0x000ea80000100800 */
[----:B------:R-:W2:Y:S04]  /*48140*/  LDL R26, [R1+0xbf0] ;  /* 0x000bf000011a7983 */ /* 0x000ea80000100800 */
[----:B----4-:R4:W-:Y:S04]  /*48150*/  @P5 STG.E.U16 desc[UR38][R18.64], R16 ;  /* 0x0000001012005986 */ /* 0x0109e8000c101526 */
[----:B----4-:R-:W4:Y:S01]  /*48160*/  LDL.LU R18, [R1+0x11c] ;  /* 0x00011c0001127983 */ /* 0x010f220000300800 */
[----:B------:R-:W-:-:S03]  /*48170*/  VIADD R3, R3, UR72 ;  /* 0x0000004803037c36 */ /* 0x000fc60008000000 */
[----:B------:R0:W-:Y:S01]  /*48180*/  @P1 STG.E.U16 desc[UR38][R24.64], R0 ;  /* 0x0000000018001986 */ /* 0x0001e2000c101526 */
[----:B--2---:R-:W-:Y:S01]  /*48190*/  ISETP.LT.AND P1, PT, R17, UR30, !P3 ;  /* 0x0000001e11007c0c */ /* 0x004fe2000df21270 */
[----:B------:R-:W-:Y:S01]  /*481a0*/  IMAD.WIDE R16, R3, 0x2, R22 ;  /* 0x0000000203107825 */ /* 0x000fe200078e0216 */
[----:B---3--:R-:W-:Y:S01]  /*481b0*/  PRMT R27, R29, 0x7632, R27 ;  /* 0x000076321d1b7816 */ /* 0x008fe2000000001b */
[----:B------:R-:W2:Y:S01]  /*481c0*/  LDL R19, [R1+0x1cec] ;  /* 0x001cec0001137983 */ /* 0x000ea20000100800 */
[----:B------:R-:W3:Y:S03]  /*481d0*/  LDCU UR30, c[0x0][0x398] ;  /* 0x00007300ff1e77ac */ /* 0x000ee60008000800 */
[----:B0-----:R-:W2:Y:S04]  /*481e0*/  LDL R24, [R1+0x1cd4] ;  /* 0x001cd40001187983 */ /* 0x001ea80000100800 */
[----:B------:R-:W2:Y:S04]  /*481f0*/  LDL R25, [R1+0x1cdc] ;  /* 0x001cdc0001197983 */ /* 0x000ea80000100800 */
[----:B------:R-:W2:Y:S04]  /*48200*/  LDL.LU R29, [R1+0x1db4] ;  /* 0x001db400011d7983 */ /* 0x000ea80000300800 */
[----:B----4-:R0:W-:Y:S01]  /*48210*/  @P6 STG.E.U16 desc[UR38][R16.64], R18 ;  /* 0x0000001210006986 */ /* 0x0101e2000c101526 */
[----:B------:R-:W-:Y:S01]  /*48220*/  PRMT R0, R18, 0x7632, R0 ;  /* 0x0000763212007816 */ /* 0x000fe20000000000 */
[----:B0-----:R-:W-:-:S05]  /*48230*/  IMAD.WIDE R16, R3, 0x2, R4 ;  /* 0x0000000203107825 */ /* 0x001fca00078e0204 */
[----:B------:R0:W-:Y:S04]  /*48240*/  @P1 STG.E.U16 desc[UR38][R16.64], R0 ;  /* 0x0000000010001986 */ /* 0x0001e8000c101526 */
[----:B0-----:R-:W4:Y:S01]  /*48250*/  LDL.LU R17, [R1+0x10c] ;  /* 0x00010c0001117983 */ /* 0x001f220000300800 */
[----:B--2---:R-:W-:Y:S01]  /*48260*/  ISETP.LT.AND P4, PT, R24, UR31, !P3 ;  /* 0x0000001f18007c0c */ /* 0x004fe2000df81270 */
[----:B------:R-:W-:Y:S01]  /*48270*/  VIADD R26, R26, 0xf ;  /* 0x0000000f1a1a7836 */ /* 0x000fe20000000000 */
[----:B------:R-:W-:Y:S02]  /*48280*/  ISETP.LT.AND P5, PT, R25, UR32, !P3 ;  /* 0x0000002019007c0c */ /* 0x000fe4000dfa1270 */
[----:B------:R-:W-:Y:S01]  /*48290*/  ISETP.LT.AND P6, PT, R19, UR44, !P3 ;  /* 0x0000002c13007c0c */ /* 0x000fe2000dfc1270 */
[C---:B------:R-:W-:Y:S01]  /*482a0*/  IMAD.WIDE R18, R3.reuse, 0x2, R6 ;  /* 0x0000000203127825 */ /* 0x040fe200078e0206 */
[----:B------:R-:W-:Y:S01]  /*482b0*/  ISETP.GE.AND P1, PT, R26, UR12, PT ;  /* 0x0000000c1a007c0c */ /* 0x000fe2000bf26270 */
[----:B------:R-:W0:Y:S02]  /*482c0*/  LDCU UR12, c[0x0][0x398] ;  /* 0x00007300ff0c77ac */ /* 0x000e240008000800 */
[----:B------:R-:W-:Y:S01]  /*482d0*/  IMAD.WIDE R24, R3, 0x2, R20 ;  /* 0x0000000203187825 */ /* 0x000fe200078e0214 */
[----:B------:R-:W2:Y:S01]  /*482e0*/  LDCU UR31, c[0x0][0x398] ;  /* 0x00007300ff1f77ac */ /* 0x000ea20008000800 */
[----:B------:R-:W0:Y:S01]  /*482f0*/  LDCU UR32, c[0x0][0x398] ;  /* 0x00007300ff2077ac */ /* 0x000e220008000800 */
[----:B------:R-:W0:Y:S01]  /*48300*/  LDCU UR44, c[0x0][0x398] ;  /* 0x00007300ff2c77ac */ /* 0x000e220008000800 */
[----:B----4-:R4:W-:Y:S01]  /*48310*/  @P4 STG.E.U16 desc[UR38][R18.64], R17 ;  /* 0x0000001112004986 */ /* 0x0109e2000c101526 */
[----:B------:R-:W-:Y:S01]  /*48320*/  ISETP.LT.AND P4, PT, R29, UR33, !P3 ;  /* 0x000000211d007c0c */ /* 0x000fe2000df81270 */
[----:B------:R-:W0:Y:S02]  /*48330*/  LDCU UR33, c[0x0][0x398] ;  /* 0x00007300ff2177ac */ /* 0x000e240008000800 */
[----:B------:R0:W-:Y:S01]  /*48340*/  @P5 STG.E.U16 desc[UR38][R24.64], R27 ;  /* 0x0000001b18005986 */ /* 0x0001e2000c101526 */
[----:B------:R-:W-:Y:S01]  /*48350*/  ISETP.LT.AND P5, PT, R2, UR46, !P3 ;  /* 0x0000002e02007c0c */ /* 0x000fe2000dfa1270 */
[----:B------:R-:W1:Y:S02]  /*48360*/  LDCU UR46, c[0x0][0x398] ;  /* 0x00007300ff2e77ac */ /* 0x000e640008000800 */
[----:B----4-:R-:W4:Y:S04]  /*48370*/  LDL.LU R18, [R1+0xfc] ;  /* 0x0000fc0001127983 */ /* 0x010f280000300800 */
[----:B------:R-:W2:Y:S01]  /*48380*/  LDL R19, [R1+0x1cd0] ;  /* 0x001cd00001137983 */ /* 0x000ea20000100800 */
[----:B------:R-:W-:Y:S01]  /*48390*/  ISETP.LT.AND P3, PT, R28, UR48, !P3 ;  /* 0x000000301c007c0c */ /* 0x000fe2000df61270 */
[----:B------:R-:W-:Y:S01]  /*483a0*/  IMAD.WIDE R16, R3, 0x2, R14 ;  /* 0x0000000203107825 */ /* 0x000fe200078e020e */
[----:B------:R-:W1:Y:S01]  /*483b0*/  LDCU UR48, c[0x0][0x398] ;  /* 0x00007300ff3077ac */ /* 0x000e620008000800 */
[----:B0-----:R-:W3:Y:S04]  /*483c0*/  LDL R27, [R1+0x1cd8] ;  /* 0x001cd800011b7983 */ /* 0x001ee80000100800 */
[----:B------:R0:W-:Y:S04]  /*483d0*/  STL [R1+0x1db0], R29 ;  /* 0x001db01d01007387 */ /* 0x0001e80000100800 */
[----:B0-----:R-:W3:Y:S04]  /*483e0*/  LDL R29, [R1+0xcc] ;  /* 0x0000cc00011d7983 */ /* 0x001ee80000100800 */
[----:B------:R0:W-:Y:S04]  /*483f0*/  STL [R1+0x1dac], R28 ;  /* 0x001dac1c01007387 */ /* 0x0001e80000100800 */
[----:B0-----:R-:W3:Y:S04]  /*48400*/  LDL.LU R28, [R1+0xec] ;  /* 0x0000ec00011c7983 */ /* 0x001ee80000300800 */
[----:B----4-:R0:W-:Y:S01]  /*48410*/  @P6 STG.E.U16 desc[UR38][R16.64], R18 ;  /* 0x0000001210006986 */ /* 0x0101e2000c101526 */
[----:B------:R-:W-:-:S02]  /*48420*/  PRMT R0, R18, 0x7632, R0 ;  /* 0x0000763212007816 */ /* 0x000fc40000000000 */
[----:B--2---:R-:W-:Y:S01]  /*48430*/  ISETP.LT.AND P6, PT, R19, UR50, !P1 ;  /* 0x0000003213007c0c */ /* 0x004fe2000cfc1270 */
[C---:B------:R-:W-:Y:S01]  /*48440*/  IMAD.WIDE R24, R3.reuse, 0x2, R12 ;  /* 0x0000000203187825 */ /* 0x040fe200078e020c */
[----:B------:R-:W2:Y:S03]  /*48450*/  LDCU UR50, c[0x0][0x398] ;  /* 0x00007300ff3277ac */ /* 0x000ea60008000800 */
[----:B0-----:R-:W-:-:S04]  /*48460*/  IMAD.WIDE R16, R3, 0x2, R10 ;  /* 0x0000000203107825 */ /* 0x001fc800078e020a */
[C---:B------:R-:W-:Y:S01]  /*48470*/  IMAD.WIDE R18, R3.reuse, 0x2, R8 ;  /* 0x0000000203127825 */ /* 0x040fe200078e0208 */
[----:B------:R-:W-:Y:S04]  /*48480*/  @P4 STG.E.U16 desc[UR38][R16.64], R0 ;  /* 0x0000000010004986 */ /* 0x000fe8000c101526 */
[----:B---3--:R0:W-:Y:S04]  /*48490*/  @P5 STG.E.U16 desc[UR38][R18.64], R28 ;  /* 0x0000001c12005986 */ /* 0x0081e8000c101526 */
[----:B0-----:R-:W3:Y:S01]  /*484a0*/  LDL.LU R18, [R1+0xdc] ;  /* 0x0000dc0001127983 */ /* 0x001ee20000300800 */
[----:B------:R-:W-:Y:S01]  /*484b0*/  PRMT R26, R28, 0x7632, R26 ;  /* 0x000076321c1a7816 */ /* 0x000fe2000000001a */
[----:B------:R-:W-:Y:S01]  /*484c0*/  VIADD R3, R3, UR72 ;  /* 0x0000004803037c36 */ /* 0x000fe20008000000 */
[----:B------:R-:W-:Y:S01]  /*484d0*/  ISETP.LT.AND P5, PT, R27, UR52, !P1 ;  /* 0x000000341b007c0c */ /* 0x000fe2000cfa1270 */
[----:B------:R-:W4:Y:S02]  /*484e0*/  LDL R19, [R1+0x1cec] ;  /* 0x001cec0001137983 */ /* 0x000f240000100800 */
[----:B------:R-:W-:-:S02]  /*484f0*/  IMAD.WIDE R16, R3, 0x2, R22 ;  /* 0x0000000203107825 */ /* 0x000fc400078e0216 */
[----:B------:R-:W2:Y:S04]  /*48500*/  LDL.LU R28, [R1+0xbc] ;  /* 0x0000bc00011c7983 */ /* 0x000ea80000300800 */
[----:B------:R0:W-:Y:S04]  /*48510*/  @P3 STG.E.U16 desc[UR38][R24.64], R26 ;  /* 0x0000001a18003986 */ /* 0x0001e8000c101526 */
[----:B0-----:R-:W2:Y:S04]  /*48520*/  LDL R24, [R1+0x1cd4] ;  /* 0x001cd40001187983 */ /* 0x001ea80000100800 */
[----:B------:R-:W2:Y:S01]  /*48530*/  LDL R25, [R1+0x1cdc] ;  /* 0x001cdc0001197983 */ /* 0x000ea20000100800 */
[----:B------:R-:W-:-:S03]  /*48540*/  PRMT R26, R29, 0x7632, R26 ;  /* 0x000076321d1a7816 */ /* 0x000fc6000000001a */
[----:B------:R0:W-:Y:S04]  /*48550*/  STL [R1+0x1da8], R27 ;  /* 0x001da81b01007387 */ /* 0x0001e80000100800 */
[----:B0-----:R-:W4:Y:S04]  /*48560*/  LDL.LU R27, [R1+0xac] ;  /* 0x0000ac00011b7983 */ /* 0x001f280000300800 */
[----:B------:R-:W4:Y:S04]  /*48570*/  LDL.LU R29, [R1+0x1db0] ;  /* 0x001db000011d7983 */ /* 0x000f280000300800 */
[----:B---3--:R0:W-:Y:S01]  /*48580*/  @P6 STG.E.U16 desc[UR38][R16.64], R18 ;  /* 0x0000001210006986 */ /* 0x0081e2000c101526 */
[----:B------:R-:W-:Y:S01]  /*48590*/  PRMT R0, R18, 0x7632, R0 ;  /* 0x0000763212007816 */ /* 0x000fe20000000000 */
[----:B0-----:R-:W-:-:S05]  /*485a0*/  IMAD.WIDE R16, R3, 0x2, R4 ;  /* 0x0000000203107825 */ /* 0x001fca00078e0204 */
[----:B------:R0:W-:Y:S04]  /*485b0*/  @P5 STG.E.U16 desc[UR38][R16.64], R0 ;  /* 0x0000000010005986 */ /* 0x0001e8000c101526 */
[----:B0-----:R-:W3:Y:S04]  /*485c0*/  LDL.LU R16, [R1+0xcc] ;  /* 0x0000cc0001107983 */ /* 0x001ee80000300800 */
[----:B------:R-:W3:Y:S01]  /*485d0*/  LDL R17, [R1+0xbf0] ;  /* 0x000bf00001117983 */ /* 0x000ee20000100800 */
[----:B--2---:R-:W-:Y:S02]  /*485e0*/  ISETP.LT.AND P3, PT, R24, UR54, !P1 ;  /* 0x0000003618007c0c */ /* 0x004fe4000cf61270 */
[----:B------:R-:W-:-:S02]  /*485f0*/  ISETP.LT.AND P4, PT, R25, UR55, !P1 ;  /* 0x0000003719007c0c */ /* 0x000fc4000cf81270 */
[----:B----4-:R-:W-:Y:S01]  /*48600*/  ISETP.LT.AND P6, PT, R19, UR56, !P1 ;  /* 0x0000003813007c0c */ /* 0x010fe2000cfc1270 */
[----:B------:R-:W-:-:S04]  /*48610*/  IMAD.WIDE R18, R3, 0x2, R6 ;  /* 0x0000000203127825 */ /* 0x000fc800078e0206 */
[----:B------:R-:W-:Y:S01]  /*48620*/  IMAD.WIDE R24, R3, 0x2, R20 ;  /* 0x0000000203187825 */ /* 0x000fe200078e0214 */
[----:B------:R-:W-:Y:S01]  /*48630*/  STL [R1+0x1da4], R29 ;  /* 0x001da41d01007387 */ /* 0x000fe20000100800 */
[----:B------:R-:W-:-:S03]  /*48640*/  ISETP.LT.AND P5, PT, R29, UR57, !P1 ;  /* 0x000000391d007c0c */ /* 0x000fc6000cfa1270 */
[----:B---3--:R0:W-:Y:S01]  /*48650*/  @P3 STG.E.U16 desc[UR38][R18.64], R16 ;  /* 0x0000001012003986 */ /* 0x0081e2000c101526 */
[----:B------:R-:W-:-:S03]  /*48660*/  VIADD R0, R17, 0x10 ;  /* 0x0000001011007836 */ /* 0x000fc60000000000 */
[----:B------:R2:W-:Y:S01]  /*48670*/  @P4 STG.E.U16 desc[UR38][R24.64], R26 ;  /* 0x0000001a18004986 */ /* 0x0005e2000c101526 */
[----:B0-----:R-:W-:Y:S01]  /*48680*/  IMAD.WIDE R16, R3, 0x2, R14 ;  /* 0x0000000203107825 */ /* 0x001fe200078e020e */
[----:B------:R-:W-:Y:S01]  /*48690*/  ISETP.GE.AND P3, PT, R0, UR16, PT ;  /* 0x0000001000007c0c */ /* 0x000fe2000bf66270 */
[----:B------:R-:W0:Y:S01]  /*486a0*/  LDCU UR16, c[0x0][0x398] ;  /* 0x00007300ff1077ac */ /* 0x000e220008000800 */
[----:B--2---:R-:W2:Y:S01]  /*486b0*/  LDL.LU R25, [R1+0x90] ;  /* 0x0000900001197983 */ /* 0x004ea20000300800 */
[----:B------:R-:W-:-:S03]  /*486c0*/  PRMT R24, R28, 0x7632, R24 ;  /* 0x000076321c187816 */ /* 0x000fc60000000018 */
[----:B------:R-:W3:Y:S04]  /*486d0*/  LDL R29, [R1+0x80] ;  /* 0x00008000011d7983 */ /* 0x000ee80000100800 */
[----:B------:R-:W1:Y:S04]  /*486e0*/  LDL R0, [R1+0x1cd0] ;  /* 0x001cd00001007983 */ /* 0x000e680000100800 */
[----:B------:R4:W-:Y:S04]  /*486f0*/  @P6 STG.E.U16 desc[UR38][R16.64], R28 ;  /* 0x0000001c10006986 */ /* 0x0009e8000c101526 */
[----:B----4-:R-:W4:Y:S01]  /*48700*/  LDL.LU R28, [R1+0x1dac] ;  /* 0x001dac00011c7983 */ /* 0x010f220000300800 */
[----:B------:R-:W-:Y:S01]  /*48710*/  ISETP.LT.AND P4, PT, R2, UR58, !P1 ;  /* 0x0000003a02007c0c */ /* 0x000fe2000cf81270 */
[----:B------:R-:W-:-:S04]  /*48720*/  IMAD.WIDE R18, R3, 0x2, R10 ;  /* 0x0000000203127825 */ /* 0x000fc800078e020a */
[C---:B------:R-:W-:Y:S01]  /*48730*/  IMAD.WIDE R16, R3.reuse, 0x2, R8 ;  /* 0x0000000203107825 */ /* 0x040fe200078e0208 */
[----:B------:R0:W-:Y:S07]  /*48740*/  @P5 STG.E.U16 desc[UR38][R18.64], R24 ;  /* 0x0000001812005986 */ /* 0x0001ee000c101526 */
[----:B------:R-:W-:Y:S01]  /*48750*/  @P4 STG.E.U16 desc[UR38][R16.64], R27 ;  /* 0x0000001b10004986 */ /* 0x000fe2000c101526 */
[----:B0-----:R-:W-:Y:S01]  /*48760*/  IMAD.WIDE R18, R3, 0x2, R12 ;  /* 0x0000000203127825 */ /* 0x001fe200078e020c */
[----:B-1----:R-:W-:-:S03]  /*48770*/  ISETP.LT.AND P6, PT, R0, UR60, !P3 ;  /* 0x0000003c00007c0c */ /* 0x002fc6000dfc1270 */
[----:B------:R-:W-:Y:S01]  /*48780*/  VIADD R0, R3, UR72 ;  /* 0x0000004803007c36 */ /* 0x000fe20008000000 */
[----:B------:R-:W-:Y:S01]  /*48790*/  PRMT R3, R27, 0x7632, R3 ;  /* 0x000076321b037816 */ /* 0x000fe20000000003 */
[----:B----4-:R0:W-:Y:S01]  /*487a0*/  STL [R1+0x1da0], R28 ;  /* 0x001da01c01007387 */ /* 0x0101e20000100800 */
[----:B------:R-:W-:-:S03]  /*487b0*/  ISETP.LT.AND P1, PT, R28, UR59, !P1 ;  /* 0x0000003b1c007c0c */ /* 0x000fc6000cf21270 */
[----:B------:R-:W4:Y:S04]  /*487c0*/  LDL R24, [R1+0x1cdc] ;  /* 0x001cdc0001187983 */ /* 0x000f280000100800 */
[----:B0-----:R-:W4:Y:S04]  /*487d0*/  LDL.LU R28, [R1+0x70] ;  /* 0x00007000011c7983 */ /* 0x001f280000300800 */
[----:B------:R-:W4:Y:S01]  /*487e0*/  LDL.LU R27, [R1+0x1da8] ;  /* 0x001da800011b7983 */ /* 0x000f220000300800 */
[----:B------:R-:W-:-:S03]  /*487f0*/  IMAD.WIDE R16, R0, 0x2, R22 ;  /* 0x0000000200107825 */ /* 0x000fc600078e0216 */
[----:B------:R0:W-:Y:S04]  /*48800*/  @P1 STG.E.U16 desc[UR38][R18.64], R3 ;  /* 0x0000000312001986 */ /* 0x0001e8000c101526 */
[----:B--2---:R1:W-:Y:S04]  /*48810*/  @P6 STG.E.U16 desc[UR38][R16.64], R25 ;  /* 0x0000001910006986 */ /* 0x0043e8000c101526 */
[----:B0-----:R-:W2:Y:S01]  /*48820*/  LDL R18, [R1+0x1cd4] ;  /* 0x001cd40001127983 */ /* 0x001ea20000100800 */
[----:B------:R-:W-:-:S03]  /*48830*/  PRMT R3, R25, 0x7632, R3 ;  /* 0x0000763219037816 */ /* 0x000fc60000000003 */
[----:B------:R-:W2:Y:S01]  /*48840*/  LDL R19, [R1+0x1cec] ;  /* 0x001cec0001137983 */ /* 0x000ea20000100800 */
[----:B---3--:R-:W-:-:S03]  /*48850*/  PRMT R26, R29, 0x7632, R26 ;  /* 0x000076321d1a7816 */ /* 0x008fc6000000001a */
[----:B------:R-:W3:Y:S01]  /*48860*/  LDL.LU R29, [R1+0x1da4] ;  /* 0x001da400011d7983 */ /* 0x000ee20000300800 */
[----:B----4-:R-:W-:Y:S01]  /*48870*/  ISETP.LT.AND P5, PT, R24, UR41, !P3 ;  /* 0x0000002918007c0c */ /* 0x010fe2000dfa1270 */
[----:B-1----:R-:W-:Y:S01]  /*48880*/  IMAD.WIDE R24, R0, 0x2, R4 ;  /* 0x0000000200187825 */ /* 0x002fe200078e0204 */
[----:B------:R-:W-:-:S03]  /*48890*/  ISETP.LT.AND P4, PT, R27, UR37, !P3 ;  /* 0x000000251b007c0c */ /* 0x000fc6000df81270 */
[----:B------:R-:W-:Y:S01]  /*488a0*/  IMAD.WIDE R16, R0, 0x2, R20 ;  /* 0x0000000200107825 */ /* 0x000fe200078e0214 */
[----:B------:R-:W0:Y:S09]  /*488b0*/  LDCU UR37, c[0x0][0x398] ;  /* 0x00007300ff2577ac */ /* 0x000e320008000800 */
[----:B------:R1:W-:Y:S04]  /*488c0*/  @P4 STG.E.U16 desc[UR38][R24.64], R3 ;  /* 0x0000000318004986 */ /* 0x0003e8000c101526 */
[----:B-1----:R-:W4:Y:S04]  /*488d0*/  LDL.LU R3, [R1+0x80] ;  /* 0x0000800001037983 */ /* 0x002f280000300800 */
[----:B------:R-:W4:Y:S01]  /*488e0*/  LDL R25, [R1+0xbf0] ;  /* 0x000bf00001197983 */ /* 0x000f220000100800 */
[----:B--2---:R-:W-:Y:S01]  /*488f0*/  ISETP.LT.AND P1, PT, R18, UR34, !P3 ;  /* 0x0000002212007c0c */ /* 0x004fe2000df21270 */
[----:B------:R-:W1:Y:S01]  /*48900*/  LDCU UR34, c[0x0][0x398] ;  /* 0x00007300ff2277ac */ /* 0x000e620008000800 */
[----:B------:R-:W-:Y:S01]  /*48910*/  ISETP.LT.AND P6, PT, R19, UR8, !P3 ;  /* 0x0000000813007c0c */ /* 0x000fe2000dfc1270 */
[----:B------:R-:W-:Y:S01]  /*48920*/  IMAD.WIDE R18, R0, 0x2, R6 ;  /* 0x0000000200127825 */ /* 0x000fe200078e0206 */
[----:B---3--:R-:W-:Y:S01]  /*48930*/  ISETP.LT.AND P4, PT, R29, UR26, !P3 ;  /* 0x0000001a1d007c0c */ /* 0x008fe2000df81270 */
[----:B------:R2:W-:Y:S01]  /*48940*/  STL [R1+0x1d9c], R29 ;  /* 0x001d9c1d01007387 */ /* 0x0005e20000100800 */
[----:B------:R-:W-:Y:S01]  /*48950*/  PRMT R24, R28, 0x7632, R24 ;  /* 0x000076321c187816 */ /* 0x000fe20000000018 */
[----:B------:R-:W3:Y:S01]  /*48960*/  LDCU UR8, c[0x0][0x398] ;  /* 0x00007300ff0877ac */ /* 0x000ee20008000800 */
[----:B------:R-:W0:Y:S01]  /*48970*/  LDCU UR26, c[0x0][0x398] ;  /* 0x00007300ff1a77ac */ /* 0x000e220008000800 */
[----:B--2---:R-:W2:Y:S04]  /*48980*/  LDL R29, [R1+0x40] ;  /* 0x00004000011d7983 */ /* 0x004ea80000100800 */
[----:B----4-:R4:W-:Y:S04]  /*48990*/  @P1 STG.E.U16 desc[UR38][R18.64], R3 ;  /* 0x0000000312001986 */ /* 0x0109e8000c101526 */
[----:B------:R0:W-:Y:S01]  /*489a0*/  @P5 STG.E.U16 desc[UR38][R16.64], R26 ;  /* 0x0000001a10005986 */ /* 0x0001e2000c101526 */
[----:B----4-:R-:W-:-:S03]  /*489b0*/  VIADD R3, R25, 0x11 ;  /* 0x0000001119037836 */ /* 0x010fc60000000000 */
[----:B------:R-:W4:Y:S01]  /*489c0*/  LDL R25, [R1+0x1cec] ;  /* 0x001cec0001197983 */ /* 0x000f220000100800 */
[----:B0-----:R-:W-:Y:S01]  /*489d0*/  IMAD.WIDE R16, R0, 0x2, R14 ;  /* 0x0000000200107825 */ /* 0x001fe200078e020e */
[----:B------:R-:W-:Y:S01]  /*489e0*/  ISETP.GE.AND P1, PT, R3, UR15, PT ;  /* 0x0000000f03007c0c */ /* 0x000fe2000bf26270 */
[----:B------:R-:W0:Y:S01]  /*489f0*/  LDCU UR15, c[0x0][0x398] ;  /* 0x00007300ff0f77ac */ /* 0x000e220008000800 */
[----:B------:R-:W3:Y:S04]  /*48a00*/  LDL R3, [R1+0x1cd0] ;  /* 0x001cd00001037983 */ /* 0x000ee80000100800 */
[----:B------:R1:W-:Y:S04]  /*48a10*/  @P6 STG.E.U16 desc[UR38][R16.64], R28 ;  /* 0x0000001c10006986 */ /* 0x0003e8000c101526 */
[----:B-1----:R-:W3:Y:S01]  /*48a20*/  LDL.LU R28, [R1+0x1da0] ;  /* 0x001da000011c7983 */ /* 0x002ee20000300800 */
[----:B------:R-:W-:Y:S01]  /*48a30*/  ISETP.LT.AND P5, PT, R2, UR24, !P3 ;  /* 0x0000001802007c0c */ /* 0x000fe2000dfa1270 */
[----:B------:R-:W-:Y:S01]  /*48a40*/  IMAD.WIDE R18, R0, 0x2, R10 ;  /* 0x0000000200127825 */ /* 0x000fe200078e020a */
[----:B--2---:R-:W-:Y:S01]  /*48a50*/  PRMT R26, R29, 0x7632, R26 ;  /* 0x000076321d1a7816 */ /* 0x004fe2000000001a */
[----:B------:R-:W1:Y:S01]  /*48a60*/  LDCU UR24, c[0x0][0x398] ;  /* 0x00007300ff1877ac */ /* 0x000e620008000800 */
[----:B---3--:R-:W-:Y:S01]  /*48a70*/  ISETP.LT.AND P3, PT, R28, UR36, !P3 ;  /* 0x000000241c007c0c */ /* 0x008fe2000df61270 */
[----:B------:R2:W-:Y:S04]  /*48a80*/  STL [R1+0x1d98], R28 ;  /* 0x001d981c01007387 */ /* 0x0005e80000100800 */
[----:B--2---:R-:W2:Y:S01]  /*48a90*/  LDL.LU R28, [R1+0x60] ;  /* 0x00006000011c7983 */ /* 0x004ea20000300800 */
[----:B------:R-:W-:-:S03]  /*48aa0*/  IMAD.WIDE R16, R0, 0x2, R8 ;  /* 0x0000000200107825 */ /* 0x000fc600078e0208 */
[----:B------:R3:W-:Y:S01]  /*48ab0*/  @P4 STG.E.U16 desc[UR38][R18.64], R24 ;  /* 0x0000001812004986 */ /* 0x0007e2000c101526 */
[----:B------:R-:W-:Y:S01]  /*48ac0*/  ISETP.LT.AND P4, PT, R3, UR7, !P1 ;  /* 0x0000000703007c0c */ /* 0x000fe2000cf81270 */
[C---:B------:R-:W-:Y:S01]  /*48ad0*/  VIADD R3, R0.reuse, UR72 ;  /* 0x0000004800037c36 */ /* 0x040fe20008000000 */
[----:B------:R-:W0:Y:S01]  /*48ae0*/  LDCU UR7, c[0x0][0x398] ;  /* 0x00007300ff0777ac */ /* 0x000e220008000800 */
[----:B---3--:R-:W3:Y:S01]  /*48af0*/  LDL.LU R24, [R1+0x50] ;  /* 0x0000500001187983 */ /* 0x008ee20000300800 */
[----:B------:R-:W-:Y:S01]  /*48b00*/  IMAD.WIDE R18, R0, 0x2, R12 ;  /* 0x0000000200127825 */ /* 0x000fe200078e020c */
[----:B--2---:R-:W-:Y:S02]  /*48b10*/  PRMT R0, R28, 0x7632, R0 ;  /* 0x000076321c007816 */ /* 0x004fe40000000000 */
[----:B------:R2:W-:Y:S01]  /*48b20*/  @P5 STG.E.U16 desc[UR38][R16.64], R28 ;  /* 0x0000001c10005986 */ /* 0x0005e2000c101526 */
[----:B------:R-:W-:Y:S01]  /*48b30*/  ISETP.LT.AND P5, PT, R27, UR6, !P1 ;  /* 0x000000061b007c0c */ /* 0x000fe2000cfa1270 */
[----:B------:R-:W0:Y:S02]  /*48b40*/  LDCU UR6, c[0x0][0x398] ;  /* 0x00007300ff0677ac */ /* 0x000e240008000800 */
[----:B--2---:R-:W2:Y:S04]  /*48b50*/  LDL.LU R28, [R1+0x30] ;  /* 0x00003000011c7983 */ /* 0x004ea80000300800 */
[----:B------:R0:W-:Y:S04]  /*48b60*/  STL [R1+0x1d94], R27 ;  /* 0x001d941b01007387 */ /* 0x0001e80000100800 */
[----:B0-----:R-:W2:Y:S01]  /*48b70*/  LDL R27, [R1+0x1cdc] ;  /* 0x001cdc00011b7983 */ /* 0x001ea20000100800 */
[----:B------:R-:W-:-:S03]  /*48b80*/  IMAD.WIDE R16, R3, 0x2, R22 ;  /* 0x0000000203107825 */ /* 0x000fc600078e0216 */
[----:B------:R0:W-:Y:S04]  /*48b90*/  @P3 STG.E.U16 desc[UR38][R18.64], R0 ;  /* 0x0000000012003986 */ /* 0x0001e8000c101526 */
[----:B---3--:R3:W-:Y:S04]  /*48ba0*/  @P4 STG.E.U16 desc[UR38][R16.64], R24 ;  /* 0x0000001810004986 */ /* 0x0087e8000c101526 */
[----:B0-----:R-:W4:Y:S01]  /*48bb0*/  LDL R19, [R1+0x1cd4] ;  /* 0x001cd40001137983 */ /* 0x001f220000100800 */
[----:B------:R-:W-:Y:S01]  /*48bc0*/  PRMT R0, R24, 0x7632, R0 ;  /* 0x0000763218007816 */ /* 0x000fe20000000000 */
[----:B---3--:R-:W-:-:S05]  /*48bd0*/  IMAD.WIDE R16, R3, 0x2, R4 ;  /* 0x0000000203107825 */ /* 0x008fca00078e0204 */
[----:B------:R0:W-:Y:S01]  /*48be0*/  @P5 STG.E.U16 desc[UR38][R16.64], R0 ;  /* 0x0000000010005986 */ /* 0x0001e2000c101526 */
[----:B--2---:R-:W-:Y:S01]  /*48bf0*/  ISETP.LT.AND P6, PT, R27, UR5, !P1 ;  /* 0x000000051b007c0c */ /* 0x004fe2000cfc1270 */
[----:B------:R-:W2:Y:S02]  /*48c00*/  LDCU UR5, c[0x0][0x398] ;  /* 0x00007300ff0577ac */ /* 0x000ea40008000800 */
[----:B------:R-:W3:Y:S04]  /*48c10*/  LDL.LU R27, [R1+0x20] ;  /* 0x00002000011b7983 */ /* 0x000ee80000300800 */
[----:B------:R-:W2:Y:S04]  /*48c20*/  LDL.LU R29, [R1+0x1d9c] ;  /* 0x001d9c00011d7983 */ /* 0x000ea80000300800 */
[----:B0-----:R-:W2:Y:S04]  /*48c30*/  LDL.LU R16, [R1+0x40] ;  /* 0x0000400001107983 */ /* 0x001ea80000300800 */
[----:B------:R-:W3:Y:S01]  /*48c40*/  LDL R17, [R1+0xbf0] ;  /* 0x000bf00001117983 */ /* 0x000ee20000100800 */
[----:B----4-:R-:W-:-:S02]  /*48c50*/  ISETP.LT.AND P3, PT, R19, UR9, !P1 ;  /* 0x0000000913007c0c */ /* 0x010fc4000cf61270 */
[----:B------:R-:W-:Y:S01]  /*48c60*/  ISETP.LT.AND P4, PT, R25, UR4, !P1 ;  /* 0x0000000419007c0c */ /* 0x000fe2000cf81270 */
[C---:B------:R-:W-:Y:S01]  /*48c70*/  IMAD.WIDE R18, R3.reuse, 0x2, R6 ;  /* 0x0000000203127825 */ /* 0x040fe200078e0206 */
[----:B------:R-:W0:Y:S03]  /*48c80*/  LDCU UR4, c[0x0][0x398] ;  /* 0x00007300ff0477ac */ /* 0x000e260008000800 */
[----:B------:R-:W-:Y:S01]  /*48c90*/  IMAD.WIDE R24, R3, 0x2, R20 ;  /* 0x0000000203187825 */ /* 0x000fe200078e0214 */
[----:B------:R-:W4:Y:S05]  /*48ca0*/  LDCU UR9, c[0x0][0x398] ;  /* 0x00007300ff0977ac */ /* 0x000f2a0008000800 */
[----:B--2---:R2:W-:Y:S01]  /*48cb0*/  @P3 STG.E.U16 desc[UR38][R18.64], R16 ;  /* 0x0000001012003986 */ /* 0x0045e2000c101526 */
[----:B---3--:R-:W-:Y:S01]  /*48cc0*/  VIADD R0, R17, 0x12 ;  /* 0x0000001211007836 */ /* 0x008fe20000000000 */
[----:B------:R-:W-:-:S02]  /*48cd0*/  ISETP.LT.AND P5, PT, R29, UR10, !P1 ;  /* 0x0000000a1d007c0c */ /* 0x000fc4000cfa1270 */
[----:B------:R3:W-:Y:S01]  /*48ce0*/  STL [R1+0x1d90], R29 ;  /* 0x001d901d01007387 */ /* 0x0007e20000100800 */
[----:B------:R-:W0:Y:S01]  /*48cf0*/  LDCU UR10, c[0x0][0x398] ;  /* 0x00007300ff0a77ac */ /* 0x000e220008000800 */
[----:B--2---:R-:W-:Y:S02]  /*48d00*/  IMAD.WIDE R16, R3, 0x2, R14 ;  /* 0x0000000203107825 */ /* 0x004fe400078e020e */
[----:B------:R2:W-:Y:S01]  /*48d10*/  @P6 STG.E.U16 desc[UR38][R24.64], R26 ;  /* 0x0000001a18006986 */ /* 0x0005e2000c101526 */
[----:B------:R-:W-:Y:S01]  /*48d20*/  ISETP.GE.AND P3, PT, R0, UR14, PT ;  /* 0x0000000e00007c0c */ /* 0x000fe2000bf66270 */
[----:B------:R-:W0:Y:S02]  /*48d30*/  LDCU UR14, c[0x0][0x398] ;  /* 0x00007300ff0e77ac */ /* 0x000e240008000800 */
[----:B---3--:R-:W3:Y:S04]  /*48d40*/  LDL R29, [R1+0x84] ;  /* 0x00008400011d7983 */ /* 0x008ee80000100800 */
[----:B------:R-:W3:Y:S04]  /*48d50*/  LDL R0, [R1+0x1cd0] ;  /* 0x001cd00001007983 */ /* 0x000ee80000100800 */
[----:B--2---:R-:W2:Y:S01]  /*48d60*/  LDL R25, [R1+0x1cec] ;  /* 0x001cec0001197983 */ /* 0x004ea20000100800 */
[----:B------:R-:W-:-:S03]  /*48d70*/  PRMT R24, R28, 0x7632, R24 ;  /* 0x000076321c187816 */ /* 0x000fc60000000018 */
[----:B------:R0:W-:Y:S04]  /*48d80*/  @P4 STG.E.U16 desc[UR38][R16.64], R28 ;  /* 0x0000001c10004986 */ /* 0x0001e8000c101526 */
[----:B0-----:R-:W2:Y:S01]  /*48d90*/  LDL.LU R28, [R1+0x1d98] ;  /* 0x001d9800011c7983 */ /* 0x001ea20000300800 */
[----:B------:R-:W-:Y:S01]  /*48da0*/  ISETP.LT.AND P6, PT, R2, UR18, !P1 ;  /* 0x0000001202007c0c */ /* 0x000fe2000cfc1270 */
[C---:B------:R-:W-:Y:S01]  /*48db0*/  IMAD.WIDE R18, R3.reuse, 0x2, R10 ;  /* 0x0000000203127825 */ /* 0x040fe200078e020a */
[----:B------:R-:W0:Y:S03]  /*48dc0*/  LDCU UR18, c[0x0][0x398] ;  /* 0x00007300ff1277ac */ /* 0x000e260008000800 */
[C---:B------:R-:W-:Y:S01]  /*48dd0*/  IMAD.WIDE R16, R3.reuse, 0x2, R8 ;  /* 0x0000000203107825 */ /* 0x040fe200078e0208 */
[----:B------:R1:W-:Y:S07]  /*48de0*/  @P5 STG.E.U16 desc[UR38][R18.64], R24 ;  /* 0x0000001812005986 */ /* 0x0003ee000c101526 */
[----:B------:R0:W-:Y:S01]  /*48df0*/  @P6 STG.E.U16 desc[UR38][R16.64], R27 ;  /* 0x0000001b10006986 */ /* 0x0001e2000c101526 */
[----:B-1----:R-:W-:Y:S01]  /*48e00*/  IMAD.WIDE R18, R3, 0x2, R12 ;  /* 0x0000000203127825 */ /* 0x002fe200078e020c */
[----:B---3--:R-:W-:-:S03]  /*48e10*/  ISETP.LT.AND P4, PT, R0, UR20, !P3 ;  /* 0x0000001400007c0c */ /* 0x008fc6000df81270 */
[----:B------:R-:W-:Y:S01]  /*48e20*/  VIADD R0, R3, UR72 ;  /* 0x0000004803007c36 */ /* 0x000fe20008000000 */
[----:B------:R-:W-:Y:S01]  /*48e30*/  PRMT R3, R27, 0x7632, R3 ;  /* 0x000076321b037816 */ /* 0x000fe20000000003 */
[----:B------:R-:W1:Y:S01]  /*48e40*/  LDCU UR20, c[0x0][0x398] ;  /* 0x00007300ff1477ac */ /* 0x000e620008000800 */
[----:B--2---:R2:W-:Y:S01]  /*48e50*/  STL [R1+0x1d8c], R28 ;  /* 0x001d8c1c01007387 */ /* 0x0045e20000100800 */
[----:B------:R-:W-:Y:S01]  /*48e60*/  ISETP.LT.AND P1, PT, R28, UR19, !P1 ;  /* 0x000000131c007c0c */ /* 0x000fe2000cf21270 */
[----:B0-----:R-:W-:Y:S01]  /*48e70*/  IMAD.WIDE R16, R0, 0x2, R22 ;  /* 0x0000000200107825 */ /* 0x001fe200078e0216 */
[----:B------:R-:W-:Y:S01]  /*48e80*/  PRMT R26, R29, 0x7632, R26 ;  /* 0x000076321d1a7816 */ /* 0x000fe2000000001a */
[----:B------:R-:W3:Y:S01]  /*48e90*/  LDL.LU R24, [R1+0x94] ;  /* 0x0000940001187983 */ /* 0x000ee20000300800 */
[----:B------:R-:W0:Y:S03]  /*48ea0*/  LDCU UR19, c[0x0][0x398] ;  /* 0x00007300ff1377ac */ /* 0x000e260008000800 */
[----:B--2---:R-:W2:Y:S04]  /*48eb0*/  LDL.LU R28, [R1+0x74] ;  /* 0x00007400011c7983 */ /* 0x004ea80000300800 */
[----:B------:R-:W2:Y:S04]  /*48ec0*/  LDL.LU R27, [R1+0x1d94] ;  /* 0x001d9400011b7983 */ /* 0x000ea80000300800 */
[----:B------:R0:W-:Y:S04]  /*48ed0*/  @P1 STG.E.U16 desc[UR38][R18.64], R3 ;  /* 0x0000000312001986 */ /* 0x0001e8000c101526 */
[----:B0-----:R-:W4:Y:S04]  /*48ee0*/  LDL R18, [R1+0x1cd4] ;  /* 0x001cd40001127983 */ /* 0x001f280000100800 */
[----:B------:R-:W4:Y:S04]  /*48ef0*/  LDL R19, [R1+0x1cdc] ;  /* 0x001cdc0001137983 */ /* 0x000f280000100800 */
[----:B------:R-:W4:Y:S04]  /*48f00*/  LDL.LU R29, [R1+0x1d90] ;  /* 0x001d9000011d7983 */ /* 0x000f280000300800 */
[----:B---3--:R0:W-:Y:S01]  /*48f10*/  @P4 STG.E.U16 desc[UR38][R16.64], R24 ;  /* 0x0000001810004986 */ /* 0x0081e2000c101526 */
[----:B------:R-:W-:-:S02]  /*48f20*/  PRMT R3, R24, 0x7632, R3 ;  /* 0x0000763218037816 */ /* 0x000fc40000000003 */
[----:B--2---:R-:W-:Y:S01]  /*48f30*/  ISETP.LT.AND P5, PT, R27, UR17, !P3 ;  /* 0x000000111b007c0c */ /* 0x004fe2000dfa1270 */
[----:B------:R-:W2:Y:S01]  /*48f40*/  LDCU UR17, c[0x0][0x398] ;  /* 0x00007300ff1177ac */ /* 0x000ea20008000800 */
[----:B0-----:R-:W-:-:S11]  /*48f50*/  IMAD.WIDE R16, R0, 0x2, R4 ;  /* 0x0000000200107825 */ /* 0x001fd600078e0204 */
[----:B------:R0:W-:Y:S04]  /*48f60*/  @P5 STG.E.U16 desc[UR38][R16.64], R3 ;  /* 0x0000000310005986 */ /* 0x0001e8000c101526 */
[----:B0-----:R-:W3:Y:S04]  /*48f70*/  LDL.LU R16, [R1+0x84] ;  /* 0x0000840001107983 */ /* 0x001ee80000300800 */
[----:B------:R-:W2:Y:S01]  /*48f80*/  LDL R17, [R1+0xbf0] ;  /* 0x000bf00001117983 */ /* 0x000ea20000100800 */
[----:B----4-:R-:W-:Y:S01]  /*48f90*/  ISETP.LT.AND P1, PT, R18, UR21, !P3 ;  /* 0x0000001512007c0c */ /* 0x010fe2000df21270 */
[----:B------:R-:W0:Y:S01]  /*48fa0*/  LDCU UR21, c[0x0][0x398] ;  /* 0x00007300ff1577ac */ /* 0x000e220008000800 */
[----:B------:R-:W-:-:S02]  /*48fb0*/  ISETP.LT.AND P6, PT, R19, UR22, !P3 ;  /* 0x0000001613007c0c */ /* 0x000fc4000dfc1270 */
[----:B------:R-:W-:Y:S01]  /*48fc0*/  ISETP.LT.AND P4, PT, R25, UR23, !P3 ;  /* 0x0000001719007c0c */ /* 0x000fe2000df81270 */
[C---:B------:R-:W-:Y:S01]  /*48fd0*/  IMAD.WIDE R18, R0.reuse, 0x2, R6 ;  /* 0x0000000200127825 */ /* 0x040fe200078e0206 */
[----:B------:R-:W-:Y:S01]  /*48fe0*/  ISETP.LT.AND P5, PT, R29, UR28, !P3 ;  /* 0x0000001c1d007c0c */ /* 0x000fe2000dfa1270 */
[----:B------:R4:W-:Y:S01]  /*48ff0*/  STL [R1+0x1d88], R29 ;  /* 0x001d881d01007387 */ /* 0x0009e20000100800 */
[----:B------:R-:W0:Y:S01]  /*49000*/  LDCU UR22, c[0x0][0x398] ;  /* 0x00007300ff1677ac */ /* 0x000e220008000800 */
[----:B------:R-:W-:Y:S01]  /*49010*/  IMAD.WIDE R24, R0, 0x2, R20 ;  /* 0x0000000200187825 */ /* 0x000fe200078e0214 */
[----:B------:R-:W0:Y:S01]  /*49020*/  LDCU UR23, c[0x0][0x398] ;  /* 0x00007300ff1777ac */ /* 0x000e220008000800 */
[----:B------:R-:W0:Y:S01]  /*49030*/  LDCU UR28, c[0x0][0x398] ;  /* 0x00007300ff1c77ac */ /* 0x000e220008000800 */
[----:B----4-:R-:W4:Y:S04]  /*49040*/  LDL R29, [R1+0x44] ;  /* 0x00004400011d7983 */ /* 0x010f280000100800 */
[----:B---3--:R3:W-:Y:S01]  /*49050*/  @P1 STG.E.U16 desc[UR38][R18.64], R16 ;  /* 0x0000001012001986 */ /* 0x0087e2000c101526 */
[----:B--2---:R-:W-:-:S03]  /*49060*/  VIADD R3, R17, 0x13 ;  /* 0x0000001311037836 */ /* 0x004fc60000000000 */
[----:B------:R2:W-:Y:S01]  /*49070*/  @P6 STG.E.U16 desc[UR38][R24.64], R26 ;  /* 0x0000001a18006986 */ /* 0x0005e2000c101526 */
[----:B---3--:R-:W-:Y:S01]  /*49080*/  IMAD.WIDE R16, R0, 0x2, R14 ;  /* 0x0000000200107825 */ /* 0x008fe200078e020e */
[----:B------:R-:W-:Y:S01]  /*49090*/  ISETP.GE.AND P1, PT, R3, UR13, PT ;  /* 0x0000000d03007c0c */ /* 0x000fe2000bf26270 */
[----:B------:R-:W3:Y:S01]  /*490a0*/  LDCU UR13, c[0x0][0x398] ;  /* 0x00007300ff0d77ac */ /* 0x000ee20008000800 */
[----:B------:R-:W3:Y:S01]  /*490b0*/  LDL R3, [R1+0x1cd0] ;  /* 0x001cd00001037983 */ /* 0x000ee20000100800 */
[----:B--2---:R-:W-:-:S03]  /*490c0*/  PRMT R24, R28, 0x7632, R24 ;  /* 0x000076321c187816 */ /* 0x004fc60000000018 */
[----:B------:R-:W2:Y:S04]  /*490d0*/  LDL R25, [R1+0x1cec] ;  /* 0x001cec0001197983 */ /* 0x000ea80000100800 */
[----:B------:R0:W-:Y:S04]  /*490e0*/  @P4 STG.E.U16 desc[UR38][R16.64], R28 ;  /* 0x0000001c10004986 */ /* 0x0001e8000c101526 */
[----:B0-----:R-:W2:Y:S01]  /*490f0*/  LDL.LU R28, [R1+0x1d8c] ;  /* 0x001d8c00011c7983 */ /* 0x001ea20000300800 */
[----:B------:R-:W-:Y:S01]  /*49100*/  ISETP.LT.AND P6, PT, R2, UR29, !P3 ;  /* 0x0000001d02007c0c */ /* 0x000fe2000dfc1270 */
[----:B------:R-:W-:Y:S01]  /*49110*/  IMAD.WIDE R18, R0, 0x2, R10 ;  /* 0x0000000200127825 */ /* 0x000fe200078e020a */
[----:B----4-:R-:W-:Y:S01]  /*49120*/  PRMT R26, R29, 0x7632, R26 ;  /* 0x000076321d1a7816 */ /* 0x010fe2000000001a */
[----:B------:R-:W0:Y:S01]  /*49130*/  LDCU UR29, c[0x0][0x398] ;  /* 0x00007300ff1d77ac */ /* 0x000e220008000800 */
[----:B--2---:R-:W-:Y:S01]  /*49140*/  ISETP.LT.AND P3, PT, R28, UR30, !P3 ;  /* 0x0000001e1c007c0c */ /* 0x004fe2000df61270 */
[----:B------:R2:W-:Y:S01]  /*49150*/  STL [R1+0x1d84], R28 ;  /* 0x001d841c01007387 */ /* 0x0005e20000100800 */
[C---:B------:R-:W-:Y:S01]  /*49160*/  IMAD.WIDE R16, R0.reuse, 0x2, R8 ;  /* 0x0000000200107825 */ /* 0x040fe200078e0208 */
[----:B---3--:R-:W-:Y:S01]  /*49170*/  ISETP.LT.AND P4, PT, R3, UR12, !P1 ;  /* 0x0000000c03007c0c */ /* 0x008fe2000cf81270 */
[----:B------:R-:W3:Y:S01]  /*49180*/  LDCU UR12, c[0x0][0x398] ;  /* 0x00007300ff0c77ac */ /* 0x000ee20008000800 */
[----:B------:R4:W-:Y:S01]  /*49190*/  @P5 STG.E.U16 desc[UR38][R18.64], R24 ;  /* 0x0000001812005986 */ /* 0x0009e2000c101526 */
[----:B------:R-:W0:Y:S03]  /*491a0*/  LDCU UR30, c[0x0][0x398] ;  /* 0x00007300ff1e77ac */ /* 0x000e260008000800 */
[----:B--2---:R-:W2:Y:S01]  /*491b0*/  LDL.LU R28, [R1+0x64] ;  /* 0x00006400011c7983 */ /* 0x004ea20000300800 */
[C---:B------:R-:W-:Y:S01]  /*491c0*/  VIADD R3, R0.reuse, UR72 ;  /* 0x0000004800037c36 */ /* 0x040fe20008000000 */
[----:B------:R-:W-:Y:S01]  /*491d0*/  ISETP.LT.AND P5, PT, R27, UR31, !P1 ;  /* 0x0000001f1b007c0c */ /* 0x000fe2000cfa1270 */
[----:B------:R-:W0:Y:S01]  /*491e0*/  LDCU UR31, c[0x0][0x398] ;  /* 0x00007300ff1f77ac */ /* 0x000e220008000800 */
[----:B----4-:R-:W4:Y:S01]  /*491f0*/  LDL.LU R24, [R1+0x54] ;  /* 0x0000540001187983 */ /* 0x010f220000300800 */
[----:B------:R-:W-:Y:S01]  /*49200*/  IMAD.WIDE R18, R0, 0x2, R12 ;  /* 0x0000000200127825 */ /* 0x000fe200078e020c */
[----:B--2---:R-:W-:-:S02]  /*49210*/  PRMT R0, R28, 0x7632, R0 ;  /* 0x000076321c007816 */ /* 0x004fc40000000000 */
[----:B------:R2:W-:Y:S04]  /*49220*/  @P6 STG.E.U16 desc[UR38][R16.64], R28 ;  /* 0x0000001c10006986 */ /* 0x0005e8000c101526 */
[----:B--2---:R-:W2:Y:S04]  /*49230*/  LDL.LU R28, [R1+0x34] ;  /* 0x00003400011c7983 */ /* 0x004ea80000300800 */
[----:B------:R0:W-:Y:S04]  /*49240*/  STL [R1+0x1d80], R27 ;  /* 0x001d801b01007387 */ /* 0x0001e80000100800 */
[----:B0-----:R-:W2:Y:S01]  /*49250*/  LDL R27, [R1+0x1cdc] ;  /* 0x001cdc00011b7983 */ /* 0x001ea20000100800 */
[----:B------:R-:W-:-:S03]  /*49260*/  IMAD.WIDE R16, R3, 0x2, R22 ;  /* 0x0000000203107825 */ /* 0x000fc600078e0216 */
[----:B------:R0:W-:Y:S04]  /*49270*/  @P3 STG.E.U16 desc[UR38][R18.64], R0 ;  /* 0x0000000012003986 */ /* 0x0001e8000c101526 */
[----:B----4-:R4:W-:Y:S04]  /*49280*/  @P4 STG.E.U16 desc[UR38][R16.64], R24 ;  /* 0x0000001810004986 */ /* 0x0109e8000c101526 */
[----:B0-----:R-:W3:Y:S01]  /*49290*/  LDL R19, [R1+0x1cd4] ;  /* 0x001cd40001137983 */ /* 0x001ee20000100800 */
[----:B------:R-:W-:Y:S01]  /*492a0*/  PRMT R0, R24, 0x7632, R0 ;  /* 0x0000763218007816 */ /* 0x000fe20000000000 */
[----:B----4-:R-:W-:-:S05]  /*492b0*/  IMAD.WIDE R16, R3, 0x2, R4 ;  /* 0x0000000203107825 */ /* 0x010fca00078e0204 */
[----:B------:R0:W-:Y:S01]  /*492c0*/  @P5 STG.E.U16 desc[UR38][R16.64], R0 ;  /* 0x0000000010005986 */ /* 0x0001e2000c101526 */
[----:B--2---:R-:W-:Y:S01]  /*492d0*/  ISETP.LT.AND P6, PT, R27, UR33, !P1 ;  /* 0x000000211b007c0c */ /* 0x004fe2000cfc1270 */
[----:B------:R-:W2:Y:S02]  /*492e0*/  LDCU UR33, c[0x0][0x398] ;  /* 0x00007300ff2177ac */ /* 0x000ea40008000800 */
[----:B------:R-:W4:Y:S04]  /*492f0*/  LDL.LU R27, [R1+0x24] ;  /* 0x00002400011b7983 */ /* 0x000f280000300800 */
[----:B------:R-:W2:Y:S04]  /*49300*/  LDL.LU R29, [R1+0x1d88] ;  /* 0x001d8800011d7983 */ /* 0x000ea80000300800 */
[----:B0-----:R-:W4:Y:S04]  /*49310*/  LDL.LU R16, [R1+0x44] ;  /* 0x0000440001107983 */ /* 0x001f280000300800 */
[----:B------:R-:W4:Y:S01]  /*49320*/  LDL R17, [R1+0xbf0] ;  /* 0x000bf00001117983 */ /* 0x000f220000100800 */
[----:B---3--:R-:W-:Y:S01]  /*49330*/  ISETP.LT.AND P3, PT, R19, UR32, !P1 ;  /* 0x0000002013007c0c */ /* 0x008fe2000cf61270 */
[----:B------:R-:W-:Y:S01]  /*49340*/  IMAD.WIDE R18, R3, 0x2, R6 ;  /* 0x0000000203127825 */ /* 0x000fe200078e0206 */
[----:B------:R-:W-:Y:S01]  /*49350*/  ISETP.LT.AND P4, PT, R25, UR40, !P1 ;  /* 0x0000002819007c0c */ /* 0x000fe2000cf81270 */
[----:B------:R-:W0:Y:S02]  /*49360*/  LDCU UR32, c[0x0][0x398] ;  /* 0x00007300ff2077ac */ /* 0x000e240008000800 */
[----:B------:R-:W-:Y:S01]  /*49370*/  IMAD.WIDE R24, R3, 0x2, R20 ;  /* 0x0000000203187825 */ /* 0x000fe200078e0214 */
[----:B--2---:R-:W-:Y:S07]  /*49380*/  STL [R1+0x1d7c], R29 ;  /* 0x001d7c1d01007387 */ /* 0x004fee0000100800 */
[----:B----4-:R2:W-:Y:S01]  /*49390*/  @P3 STG.E.U16 desc[UR38][R18.64], R16 ;  /* 0x0000001012003986 */ /* 0x0105e2000c101526 */
[----:B------:R-:W-:-:S05]  /*493a0*/  VIADD R0, R17, 0x14 ;  /* 0x0000001411007836 */ /* 0x000fca0000000000 */
[----:B------:R-:W-:Y:S01]  /*493b0*/  ISETP.GE.AND P3, PT, R0, UR11, PT ;  /* 0x0000000b00007c0c */ /* 0x000fe2000bf66270 */
[----:B------:R3:W-:Y:S01]  /*493c0*/  @P6 STG.E.U16 desc[UR38][R24.64], R26 ;  /* 0x0000001a18006986 */ /* 0x0007e2000c101526 */
[----:B------:R-:W-:Y:S01]  /*493d0*/  ISETP.LT.AND P5, PT, R29, UR42, !P1 ;  /* 0x0000002a1d007c0c */ /* 0x000fe2000cfa1270 */
[----:B--2---:R-:W-:Y:S01]  /*493e0*/  IMAD.WIDE R16, R3, 0x2, R14 ;  /* 0x0000000203107825 */ /* 0x004fe200078e020e */
[----:B------:R-:W2:Y:S01]  /*493f0*/  LDCU UR11, c[0x0][0x398] ;  /* 0x00007300ff0b77ac */ /* 0x000ea20008000800 */
[----:B------:R-:W4:Y:S04]  /*49400*/  LDL R0, [R1+0x1cd0] ;  /* 0x001cd00001007983 */ /* 0x000f280000100800 */
[----:B------:R-:W2:Y:S04]  /*49410*/  LDL R29, [R1+0x88] ;  /* 0x00008800011d7983 */ /* 0x000ea80000100800 */
[----:B---3--:R-:W3:Y:S01]  /*49420*/  LDL R25, [R1+0x1cec] ;  /* 0x001cec0001197983 */ /* 0x008ee20000100800 */
[----:B------:R-:W-:-:S03]  /*49430*/  PRMT R24, R28, 0x7632, R24 ;  /* 0x000076321c187816 */ /* 0x000fc60000000018 */
[----:B------:R0:W-:Y:S04]  /*49440*/  @P4 STG.E.U16 desc[UR38][R16.64], R28 ;  /* 0x0000001c10004986 */ /* 0x0001e8000c101526 */
[----:B0-----:R-:W3:Y:S01]  /*49450*/  LDL.LU R28, [R1+0x1d84] ;  /* 0x001d8400011c7983 */ /* 0x001ee20000300800 */
[----:B------:R-:W-:Y:S01]  /*49460*/  ISETP.LT.AND P6, PT, R2, UR44, !P1 ;  /* 0x0000002c02007c0c */ /* 0x000fe2000cfc1270 */
[----:B------:R-:W-:-:S04]  /*49470*/  IMAD.WIDE R18, R3, 0x2, R10 ;  /* 0x0000000203127825 */ /* 0x000fc800078e020a */
[C---:B------:R-:W-:Y:S01]  /*49480*/  IMAD.WIDE R16, R3.reuse, 0x2, R8 ;  /* 0x0000000203107825 */ /* 0x040fe200078e0208 */
[----:B------:R0:W-:Y:S07]  /*49490*/  @P5 STG.E.U16 desc[UR38][R18.64], R24 ;  /* 0x0000001812005986 */ /* 0x0001ee000c101526 */
[----:B------:R1:W-:Y:S01]  /*494a0*/  @P6 STG.E.U16 desc[UR38][R16.64], R27 ;  /* 0x0000001b10006986 */ /* 0x0003e2000c101526 */
[----:B0-----:R-:W-:-:S03]  /*494b0*/  IMAD.WIDE R18, R3, 0x2, R12 ;  /* 0x0000000203127825 */ /* 0x001fc600078e020c */
[----:B------:R-:W3:Y:S01]  /*494c0*/  LDL.LU R24, [R1+0x98] ;  /* 0x0000980001187983 */ /* 0x000ee20000300800 */
[----:B----4-:R-:W-:Y:S01]  /*494d0*/  ISETP.LT.AND P4, PT, R0, UR16, !P3 ;  /* 0x0000001000007c0c */ /* 0x010fe2000df81270 */
[----:B------:R-:W-:Y:S01]  /*494e0*/  VIADD R0, R3, UR72 ;  /* 0x0000004803007c36 */ /* 0x000fe20008000000 */
[----:B------:R-:W-:Y:S01]  /*494f0*/  PRMT R3, R27, 0x7632, R3 ;  /* 0x000076321b037816 */ /* 0x000fe20000000003 */
[----:B------:R-:W0:Y:S01]  /*49500*/  LDCU UR16, c[0x0][0x398] ;  /* 0x00007300ff1077ac */ /* 0x000e220008000800 */
[----:B-1----:R-:W4:Y:S01]  /*49510*/  LDL.LU R27, [R1+0x1d80] ;  /* 0x001d8000011b7983 */ /* 0x002f220000300800 */
[----:B--2---:R-:W-:Y:S02]  /*49520*/  PRMT R26, R29, 0x7632, R26 ;  /* 0x000076321d1a7816 */ /* 0x004fe4000000001a */
[----:B---3--:R-:W-:-:S13]  /*49530*/  ISETP.LT.AND P1, PT, R28, UR46, !P1 ;  /* 0x0000002e1c007c0c */ /* 0x008fda000cf21270 */
[----:B------:R1:W-:Y:S04]  /*49540*/  @P1 STG.E.U16 desc[UR38][R18.64], R3 ;  /* 0x0000000312001986 */ /* 0x0003e8000c101526 */
[----:B-1----:R-:W2:Y:S04]  /*49550*/  LDL R18, [R1+0x1cd4] ;  /* 0x001cd40001127983 */ /* 0x002ea80000100800 */
[----:B------:R-:W3:Y:S04]  /*49560*/  LDL R19, [R1+0x1cdc] ;  /* 0x001cdc0001137983 */ /* 0x000ee80000100800 */
[----:B------:R-:W2:Y:S01]  /*49570*/  LDL.LU R29, [R1+0x1d7c] ;  /* 0x001d7c00011d7983 */ /* 0x000ea20000300800 */
[----:B------:R-:W-:Y:S01]  /*49580*/  IMAD.WIDE R16, R0, 0x2, R22 ;  /* 0x0000000200107825 */ /* 0x000fe200078e0216 */
[----:B------:R-:W-:-:S04]  /*49590*/  PRMT R3, R24, 0x7632, R3 ;  /* 0x0000763218037816 */ /* 0x000fc80000000003 */
[----:B------:R1:W-:Y:S02]  /*495a0*/  @P4 STG.E.U16 desc[UR38][R16.64], R24 ;  /* 0x0000001810004986 */ /* 0x0003e4000c101526 */
[----:B-1----:R-:W-:Y:S01]  /*495b0*/  IMAD.WIDE R16, R0, 0x2, R4 ;  /* 0x0000000200107825 */ /* 0x002fe200078e0204 */
[----:B----4-:R-:W-:-:S13]  /*495c0*/  ISETP.LT.AND P5, PT, R27, UR50, !P3 ;  /* 0x000000321b007c0c */ /* 0x010fda000dfa1270 */
[----:B------:R1:W-:Y:S04]  /*495d0*/  @P5 STG.E.U16 desc[UR38][R16.64], R3 ;  /* 0x0000000310005986 */ /* 0x0003e8000c101526 */
[----:B-1----:R-:W4:Y:S04]  /*495e0*/  LDL.LU R16, [R1+0x88] ;  /* 0x0000880001107983 */ /* 0x002f280000300800 */
[----:B------:R-:W4:Y:S01]  /*495f0*/  LDL R17, [R1+0xbf0] ;  /* 0x000bf00001117983 */ /* 0x000f220000100800 */
[----:B--2---:R-:W-:-:S03]  /*49600*/  ISETP.LT.AND P5, PT, R29, UR8, !P3 ;  /* 0x000000081d007c0c */ /* 0x004fc6000dfa1270 */
[----:B------:R1:W-:Y:S01]  /*49610*/  STL [R1+0x1d78], R29 ;  /* 0x001d781d01007387 */ /* 0x0003e20000100800 */
[----:B------:R-:W-:Y:S01]  /*49620*/  ISETP.LT.AND P1, PT, R18, UR48, !P3 ;  /* 0x0000003012007c0c */ /* 0x000fe2000df21270 */
[----:B------:R-:W2:Y:S02]  /*49630*/  LDCU UR8, c[0x0][0x398] ;  /* 0x00007300ff0877ac */ /* 0x000ea40008000800 */
[----:B-1----:R-:W2:Y:S01]  /*49640*/  LDL.LU R29, [R1+0x78] ;  /* 0x00007800011d7983 */ /* 0x002ea20000300800 */
[----:B---3--:R-:W-:Y:S02]  /*49650*/  ISETP.LT.AND P6, PT, R19, UR37, !P3 ;  /* 0x0000002513007c0c */ /* 0x008fe4000dfc1270 */
[----:B------:R-:W-:Y:S01]  /*49660*/  ISETP.LT.AND P4, PT, R25, UR34, !P3 ;  /* 0x0000002219007c0c */ /* 0x000fe2000df81270 */
[C---:B------:R-:W-:Y:S01]  /*49670*/  IMAD.WIDE R18, R0.reuse, 0x2, R6 ;  /* 0x0000000200127825 */ /* 0x040fe200078e0206 */
[----:B------:R-:W1:Y:S03]  /*49680*/  LDCU UR34, c[0x0][0x398] ;  /* 0x00007300ff2277ac */ /* 0x000e660008000800 */
[----:B------:R-:W-:-:S02]  /*49690*/  IMAD.WIDE R24, R0, 0x2, R20 ;  /* 0x0000000200187825 */ /* 0x000fc400078e0214 */
[----:B----4-:R3:W-:Y:S02]  /*496a0*/  @P1 STG.E.U16 desc[UR38][R18.64], R16 ;  /* 0x0000001012001986 */ /* 0x0107e4000c101526 */
[----:B------:R-:W-:Y:S02]  /*496b0*/  VIADD R3, R17, 0x17 ;  /* 0x0000001711037836 */ /* 0x000fe40000000000 */
[----:B------:R4:W-:Y:S01]  /*496c0*/  @P6 STG.E.U16 desc[UR38][R24.64], R26 ;  /* 0x0000001a18006986 */ /* 0x0009e2000c101526 */
[----:B------:R-:W-:Y:S01]  /*496d0*/  ISETP.LT.AND P6, PT, R2, UR26, !P3 ;  /* 0x0000001a02007c0c */ /* 0x000fe2000dfc1270 */
[----:B------:R-:W0:Y:S01]  /*496e0*/  LDCU UR26, c[0x0][0x398] ;  /* 0x00007300ff1a77ac */ /* 0x000e220008000800 */
[----:B---3--:R-:W-:Y:S01]  /*496f0*/  IMAD.WIDE R16, R0, 0x2, R14 ;  /* 0x0000000200107825 */ /* 0x008fe200078e020e */
[----:B------:R-:W-:Y:S02]  /*49700*/  ISETP.GE.AND P1, PT, R3, UR35, PT ;  /* 0x0000002303007c0c */ /* 0x000fe4000bf26270 */
[----:B------:R-:W3:Y:S01]  /*49710*/  LDL R3, [R1+0x1cd0] ;  /* 0x001cd00001037983 */ /* 0x000ee20000100800 */
[----:B------:R-:W-:Y:S01]  /*49720*/  ISETP.LT.AND P3, PT, R28, UR15, !P3 ;  /* 0x0000000f1c007c0c */ /* 0x000fe2000df61270 */
[----:B------:R-:W-:Y:S01]  /*49730*/  IMAD.WIDE R18, R0, 0x2, R10 ;  /* 0x0000000200127825 */ /* 0x000fe200078e020a */
[----:B------:R-:W0:Y:S01]  /*49740*/  LDCU UR15, c[0x0][0x398] ;  /* 0x00007300ff0f77ac */ /* 0x000e220008000800 */
[----:B----4-:R-:W4:Y:S01]  /*49750*/  LDL R25, [R1+0x1cec] ;  /* 0x001cec0001197983 */ /* 0x010f220000100800 */
[----:B--2---:R-:W-:-:S03]  /*49760*/  PRMT R24, R29, 0x7632, R24 ;  /* 0x000076321d187816 */ /* 0x004fc60000000018 */
[----:B------:R2:W-:Y:S04]  /*49770*/  @P4 STG.E.U16 desc[UR38][R16.64], R29 ;  /* 0x0000001d10004986 */ /* 0x0005e8000c101526 */
[----:B--2---:R-:W2:Y:S04]  /*49780*/  LDL R29, [R1+0x48] ;  /* 0x00004800011d7983 */ /* 0x004ea80000100800 */
[----:B------:R0:W-:Y:S04]  /*49790*/  STL [R1+0x1d74], R28 ;  /* 0x001d741c01007387 */ /* 0x0001e80000100800 */
[----:B0-----:R-:W2:Y:S01]  /*497a0*/  LDL.LU R28, [R1+0x68] ;  /* 0x00006800011c7983 */ /* 0x001ea20000300800 */
[----:B------:R-:W-:-:S03]  /*497b0*/  IMAD.WIDE R16, R0, 0x2, R8 ;  /* 0x0000000200107825 */ /* 0x000fc600078e0208 */
[----:B------:R0:W-:Y:S01]  /*497c0*/  @P5 STG.E.U16 desc[UR38][R18.64], R24 ;  /* 0x0000001812005986 */ /* 0x0001e2000c101526 */
[----:B------:R-:W-:Y:S01]  /*497d0*/  ISETP.LT.AND P5, PT, R27, UR7, !P2 ;  /* 0x000000071b007c0c */ /* 0x000fe2000d7a1270 */
[----:B------:R-:W1:Y:S01]  /*497e0*/  LDCU UR7, c[0x0][0x398] ;  /* 0x00007300ff0777ac */ /* 0x000e620008000800 */
[C---:B0-----:R-:W-:Y:S01]  /*497f0*/  IMAD.WIDE R18, R0.reuse, 0x2, R12 ;  /* 0x0000000200127825 */ /* 0x041fe200078e020c */
[----:B------:R-:W4:Y:S01]  /*49800*/  LDL.LU R24, [R1+0x58] ;  /* 0x0000580001187983 */ /* 0x000f220000300800 */
[----:B---3--:R-:W-:Y:S02]  /*49810*/  ISETP.LT.AND P4, PT, R3, UR24, !P2 ;  /* 0x0000001803007c0c */ /* 0x008fe4000d781270 */
[----:B------:R-:W-:Y:S01]  /*49820*/  VIADD R3, R0, UR72 ;  /* 0x0000004800037c36 */ /* 0x000fe20008000000 */
[----:B------:R-:W0:Y:S01]  /*49830*/  LDCU UR24, c[0x0][0x398] ;  /* 0x00007300ff1877ac */ /* 0x000e220008000800 */
[----:B--2---:R-:W-:Y:S01]  /*49840*/  PRMT R0, R28, 0x7632, R0 ;  /* 0x000076321c007816 */ /* 0x004fe20000000000 */
[----:B------:R2:W-:Y:S04]  /*49850*/  @P6 STG.E.U16 desc[UR38][R16.64], R28 ;  /* 0x0000001c10006986 */ /* 0x0005e8000c101526 */
[----:B--2---:R-:W2:Y:S04]  /*49860*/  LDL.LU R28, [R1+0x38] ;  /* 0x00003800011c7983 */ /* 0x004ea80000300800 */
[----:B------:R3:W-:Y:S04]  /*49870*/  STL [R1+0x1d70], R27 ;  /* 0x001d701b01007387 */ /* 0x0007e80000100800 */
[----:B---3--:R-:W3:Y:S01]  /*49880*/  LDL R27, [R1+0x1cdc] ;  /* 0x001cdc00011b7983 */ /* 0x008ee20000100800 */
[----:B------:R-:W-:-:S03]  /*49890*/  IMAD.WIDE R16, R3, 0x2, R22 ;  /* 0x0000000203107825 */ /* 0x000fc600078e0216 */
[----:B------:R0:W-:Y:S04]  /*498a0*/  @P3 STG.E.U16 desc[UR38][R18.64], R0 ;  /* 0x0000000012003986 */ /* 0x0001e8000c101526 */
[----:B----4-:R4:W-:Y:S04]  /*498b0*/  @P4 STG.E.U16 desc[UR38][R16.64], R24 ;  /* 0x0000001810004986 */ /* 0x0109e8000c101526 */
[----:B0-----:R-:W2:Y:S01]  /*498c0*/  LDL R19, [R1+0x1cd4] ;  /* 0x001cd40001137983 */ /* 0x001ea20000100800 */
[----:B------:R-:W-:Y:S01]  /*498d0*/  PRMT R0, R24, 0x7632, R0 ;  /* 0x0000763218007816 */ /* 0x000fe20000000000 */
[----:B----4-:R-:W-:Y:S01]  /*498e0*/  IMAD.WIDE R16, R3, 0x2, R4 ;  /* 0x0000000203107825 */ /* 0x010fe200078e0204 */
[----:B------:R-:W-:-:S04]  /*498f0*/  PRMT R26, R29, 0x7632, R26 ;  /* 0x000076321d1a7816 */ /* 0x000fc8000000001a */
[----:B------:R-:W-:Y:S01]  /*49900*/  @P5 STG.E.U16 desc[UR38][R16.64], R0 ;  /* 0x0000000010005986 */ /* 0x000fe2000c101526 */
[----:B---3--:R-:W-:Y:S01]  /*49910*/  ISETP.LT.AND P6, PT, R27, UR5, !P2 ;  /* 0x000000051b007c0c */ /* 0x008fe2000d7c1270 */
[----:B------:R-:W0:Y:S02]  /*49920*/  LDCU UR5, c[0x0][0x398] ;  /* 0x00007300ff0577ac */ /* 0x000e240008000800 */
[----:B------:R-:W3:Y:S04]  /*49930*/  LDL.LU R27, [R1+0x28] ;  /* 0x00002800011b7983 */ /* 0x000ee80000300800 */
[----:B------:R4:W-:Y:S04]  /*49940*/  STL [R1+0x1d6c], R5 ;  /* 0x001d6c0501007387 */ /* 0x0009e80000100800 */
[----:B----4-:R-:W4:Y:S04]  /*49950*/  LDL.LU R5, [R1+0x9c] ;  /* 0x00009c0001057983 */ /* 0x010f280000300800 */
[----:B------:R-:W3:Y:S04]  /*49960*/  LDL.LU R29, [R1+0x1d78] ;  /* 0x001d7800011d7983 */ /* 0x000ee80000300800 */
[----:B------:R-:W3:Y:S01]  /*49970*/  LDL.LU R17, [R1+0x48] ;  /* 0x0000480001117983 */ /* 0x000ee20000300800 */
[----:B--2---:R-:W-:-:S02]  /*49980*/  ISETP.LT.AND P3, PT, R19, UR6, !P2 ;  /* 0x0000000613007c0c */ /* 0x004fc4000d761270 */
[----:B------:R-:W-:Y:S01]  /*49990*/  ISETP.LT.AND P4, PT, R25, UR4, !P2 ;  /* 0x0000000419007c0c */ /* 0x000fe2000d781270 */
[C---:B------:R-:W-:Y:S01]  /*499a0*/  IMAD.WIDE R18, R3.reuse, 0x2, R6 ;  /* 0x0000000203127825 */ /* 0x040fe200078e0206 */
[----:B------:R-:W-:Y:S01]  /*499b0*/  PRMT R0, R28, 0x7632, R0 ;  /* 0x000076321c007816 */ /* 0x000fe20000000000 */
[----:B------:R-:W2:Y:S02]  /*499c0*/  LDCU UR4, c[0x0][0x398] ;  /* 0x00007300ff0477ac */ /* 0x000ea40008000800 */
[C---:B------:R-:W-:Y:S01]  /*499d0*/  IMAD.WIDE R24, R3.reuse, 0x2, R20 ;  /* 0x0000000203187825 */ /* 0x040fe200078e0214 */
[----:B------:R-:W0:Y:S05]  /*499e0*/  LDCU UR6, c[0x0][0x398] ;  /* 0x00007300ff0677ac */ /* 0x000e2a0008000800 */
[----:B---3--:R3:W-:Y:S04]  /*499f0*/  @P3 STG.E.U16 desc[UR38][R18.64], R17 ;  /* 0x0000001112003986 */ /* 0x0087e8000c101526 */
[----:B------:R0:W-:Y:S01]  /*49a00*/  @P6 STG.E.U16 desc[UR38][R24.64], R26 ;  /* 0x0000001a18006986 */ /* 0x0001e2000c101526 */
[----:B---3--:R-:W-:-:S03]  /*49a10*/  IMAD.WIDE R16, R3, 0x2, R14 ;  /* 0x0000000203107825 */ /* 0x008fc600078e020e */
[----:B0-----:R-:W3:Y:S04]  /*49a20*/  LDL R24, [R1+0x1cdc] ;  /* 0x001cdc0001187983 */ /* 0x001ee80000100800 */
[----:B------:R-:W2:Y:S04]  /*49a30*/  LDL R25, [R1+0x1cec] ;  /* 0x001cec0001197983 */ /* 0x000ea80000100800 */
[----:B------:R-:W2:Y:S04]  /*49a40*/  LDL R26, [R1+0x1cd0] ;  /* 0x001cd000011a7983 */ /* 0x000ea80000100800 */
[----:B------:R0:W-:Y:S04]  /*49a50*/  @P4 STG.E.U16 desc[UR38][R16.64], R28 ;  /* 0x0000001c10004986 */ /* 0x0001e8000c101526 */
[----:B0-----:R-:W3:Y:S01]  /*49a60*/  LDL.LU R28, [R1+0x1d74] ;  /* 0x001d7400011c7983 */ /* 0x001ee20000300800 */
[----:B------:R-:W-:-:S02]  /*49a70*/  ISETP.LT.AND P5, PT, R29, UR9, !P2 ;  /* 0x000000091d007c0c */ /* 0x000fc4000d7a1270 */
[----:B------:R-:W-:Y:S01]  /*49a80*/  ISETP.LT.AND P3, PT, R2, UR10, !P2 ;  /* 0x0000000a02007c0c */ /* 0x000fe2000d761270 */
[C---:B------:R-:W-:Y:S01]  /*49a90*/  IMAD.WIDE R18, R3.reuse, 0x2, R10 ;  /* 0x0000000203127825 */ /* 0x040fe200078e020a */
[----:B------:R-:W0:Y:S03]  /*49aa0*/  LDCU UR9, c[0x0][0x398] ;  /* 0x00007300ff0977ac */ /* 0x000e260008000800 */
[C---:B------:R-:W-:Y:S01]  /*49ab0*/  IMAD.WIDE R16, R3.reuse, 0x2, R8 ;  /* 0x0000000203107825 */ /* 0x040fe200078e0208 */
[----:B------:R-:W0:Y:S05]  /*49ac0*/  LDCU UR10, c[0x0][0x398] ;  /* 0x00007300ff0a77ac */ /* 0x000e2a0008000800 */
[----:B------:R1:W-:Y:S04]  /*49ad0*/  @P5 STG.E.U16 desc[UR38][R18.64], R0 ;  /* 0x0000000012005986 */ /* 0x0003e8000c101526 */
[----:B------:R0:W-:Y:S01]  /*49ae0*/  @P3 STG.E.U16 desc[UR38][R16.64], R27 ;  /* 0x0000001b10003986 */ /* 0x0001e2000c101526 */
[----:B-1----:R-:W-:-:S02]  /*49af0*/  VIADD R0, R3, UR72 ;  /* 0x0000004803007c36 */ /* 0x002fc40008000000 */
[----:B------:R-:W-:Y:S01]  /*49b00*/  IMAD.WIDE R18, R3, 0x2, R12 ;  /* 0x0000000203127825 */ /* 0x000fe200078e020c */
[----:B------:R-:W-:-:S03]  /*49b10*/  PRMT R3, R27, 0x7632, R3 ;  /* 0x000076321b037816 */ /* 0x000fc60000000003 */
[----:B0-----:R-:W-:Y:S01]  /*49b20*/  IMAD.WIDE R16, R0, 0x2, R22 ;  /* 0x0000000200107825 */ /* 0x001fe200078e0216 */
[----:B--2---:R-:W-:Y:S01]  /*49b30*/  ISETP.LT.AND P4, PT, R26, UR18, !P0 ;  /* 0x000000121a007c0c */ /* 0x004fe2000c781270 */
[----:B------:R-:W0:Y:S01]  /*49b40*/  LDCU UR18, c[0x0][0x398] ;  /* 0x00007300ff1277ac */ /* 0x000e220008000800 */
[----:B---3--:R-:W-:Y:S01]  /*49b50*/  ISETP.LT.AND P2, PT, R28, UR14, !P2 ;  /* 0x0000000e1c007c0c */ /* 0x008fe2000d741270 */
[----:B------:R-:W1:Y:S01]  /*49b60*/  LDCU UR14, c[0x0][0x398] ;  /* 0x00007300ff0e77ac */ /* 0x000e620008000800 */
[----:B------:R-:W2:Y:S04]  /*49b70*/  LDL.LU R28, [R1+0x8c] ;  /* 0x00008c00011c7983 */ /* 0x000ea80000300800 */
[----:B------:R-:W3:Y:S07]  /*49b80*/  LDL.LU R27, [R1+0x1d70] ;  /* 0x001d7000011b7983 */ /* 0x000eee0000300800 */
[----:B------:R0:W-:Y:S04]  /*49b90*/  @P2 STG.E.U16 desc[UR38][R18.64], R3 ;  /* 0x0000000312002986 */ /* 0x0001e8000c101526 */
[----:B----4-:R4:W-:Y:S04]  /*49ba0*/  @P4 STG.E.U16 desc[UR38][R16.64], R5 ;  /* 0x0000000510004986 */ /* 0x0109e8000c101526 */
[----:B0-----:R-:W2:Y:S01]  /*49bb0*/  LDL R19, [R1+0x1cd4] ;  /* 0x001cd40001137983 */ /* 0x001ea20000100800 */
[----:B------:R-:W-:-:S03]  /*49bc0*/  PRMT R3, R5, 0x7632, R3 ;  /* 0x0000763205037816 */ /* 0x000fc60000000003 */
[----:B------:R-:W2:Y:S04]  /*49bd0*/  LDL R18, [R1+0xbf0] ;  /* 0x000bf00001127983 */ /* 0x000ea80000100800 */
[----:B----4-:R-:W4:Y:S01]  /*49be0*/  LDL.LU R5, [R1+0x1d6c] ;  /* 0x001d6c0001057983 */ /* 0x010f220000300800 */
[----:B------:R-:W-:Y:S01]  /*49bf0*/  ISETP.LT.AND P5, PT, R24, UR20, !P0 ;  /* 0x0000001418007c0c */ /* 0x000fe2000c7a1270 */
[----:B------:R-:W0:Y:S02]  /*49c00*/  LDCU UR20, c[0x0][0x398] ;  /* 0x00007300ff1477ac */ /* 0x000e240008000800 */
[----:B------:R-:W-:Y:S01]  /*49c10*/  STL [R1+0x1d64], R6 ;  /* 0x001d640601007387 */ /* 0x000fe20000100800 */
[----:B---3--:R-:W-:Y:S01]  /*49c20*/  ISETP.LT.AND P3, PT, R27, UR17, !P0 ;  /* 0x000000111b007c0c */ /* 0x008fe2000c761270 */
[----:B------:R-:W3:Y:S01]  /*49c30*/  LDCU UR17, c[0x0][0x398] ;  /* 0x00007300ff1177ac */ /* 0x000ee20008000800 */
[----:B--2---:R-:W-:Y:S01]  /*49c40*/  ISETP.LT.AND P6, PT, R19, UR19, !P0 ;  /* 0x0000001313007c0c */ /* 0x004fe2000c7c1270 */
[----:B------:R-:W2:Y:S01]  /*49c50*/  LDCU UR19, c[0x0][0x398] ;  /* 0x00007300ff1377ac */ /* 0x000ea20008000800 */
[----:B------:R-:W-:-:S02]  /*49c60*/  VIADD R18, R18, 0x18 ;  /* 0x0000001812127836 */ /* 0x000fc40000000000 */
[----:B----4-:R-:W-:-:S03]  /*49c70*/  IMAD.WIDE R16, R0, 0x2, R4 ;  /* 0x0000000200107825 */ /* 0x010fc600078e0204 */
[----:B------:R-:W-:-:S04]  /*49c80*/  ISETP.GE.AND P2, PT, R18, UR49, PT ;  /* 0x0000003112007c0c */ /* 0x000fc8000bf46270 */
[----:B------:R4:W-:Y:S01]  /*49c90*/  @P3 STG.E.U16 desc[UR38][R16.64], R3 ;  /* 0x0000000310003986 */ /* 0x0009e2000c101526 */
[----:B------:R-:W-:-:S04]  /*49ca0*/  IMAD.WIDE R18, R0, 0x2, R20 ;  /* 0x0000000200127825 */ /* 0x000fc800078e0214 */
[----:B----4-:R-:W-:Y:S01]  /*49cb0*/  IMAD.WIDE R16, R0, 0x2, R6 ;  /* 0x0000000200107825 */ /* 0x010fe200078e0206 */
[----:B------:R-:W-:Y:S01]  /*49cc0*/  PRMT R3, R28, 0x7632, R3 ;  /* 0x000076321c037816 */ /* 0x000fe20000000003 */
[----:B------:R-:W4:Y:S04]  /*49cd0*/  LDL R6, [R1+0x5c] ;  /* 0x00005c0001067983 */ /* 0x000f280000100800 */
[----:B------:R0:W-:Y:S04]  /*49ce0*/  STL [R1+0x1d60], R7 ;  /* 0x001d600701007387 */ /* 0x0001e80000100800 */
[----:B------:R1:W-:Y:S04]  /*49cf0*/  @P6 STG.E.U16 desc[UR38][R16.64], R28 ;  /* 0x0000001c10006986 */ /* 0x0003e8000c101526 */
[----:B0-----:R-:W2:Y:S04]  /*49d00*/  LDL.LU R7, [R1+0x6c] ;  /* 0x00006c0001077983 */ /* 0x001ea80000300800 */
[----:B-1----:R-:W4:Y:S04]  /*49d10*/  LDL.LU R28, [R1+0x1d68] ;  /* 0x001d6800011c7983 */ /* 0x002f280000300800 */
[----:B------:R-:W2:Y:S04]  /*49d20*/  LDL.LU R17, [R1+0x7c] ;  /* 0x00007c0001117983 */ /* 0x000ea80000300800 */
[----:B------:R0:W-:Y:S04]  /*49d30*/  @P5 STG.E.U16 desc[UR38][R18.64], R3 ;  /* 0x0000000312005986 */ /* 0x0001e8000c101526 */
[----:B0-----:R-:W3:Y:S01]  /*49d40*/  LDL R19, [R1+0x1ce0] ;  /* 0x001ce00001137983 */ /* 0x001ee20000100800 */
[----:B------:R-:W-:Y:S01]  /*49d50*/  ISETP.LT.AND P4, PT, R25, UR21, !P0 ;  /* 0x0000001519007c0c */ /* 0x000fe2000c781270 */
[C---:B------:R-:W-:Y:S01]  /*49d60*/  IMAD.WIDE R24, R0.reuse, 0x2, R14 ;  /* 0x0000000200187825 */ /* 0x040fe200078e020e */
[----:B------:R-:W-:Y:S01]  /*49d70*/  ISETP.LT.AND P3, PT, R29, UR13, !P0 ;  /* 0x0000000d1d007c0c */ /* 0x000fe2000c761270 */
[----:B------:R0:W-:Y:S02]  /*49d80*/  STL [R1+0x1d58], R2 ;  /* 0x001d580201007387 */ /* 0x0001e40000100800 */
[----:B------:R-:W-:Y:S01]  /*49d90*/  VIADD R3, R0, UR72 ;  /* 0x0000004800037c36 */ /* 0x000fe20008000000 */
[----:B--2---:R-:W-:-:S07]  /*49da0*/  PRMT R18, R17, 0x7632, R18 ;  /* 0x0000763211127816 */ /* 0x004fce0000000012 */
[----:B------:R1:W-:Y:S01]  /*49db0*/  @P4 STG.E.U16 desc[UR38][R24.64], R17 ;  /* 0x0000001118004986 */ /* 0x0003e2000c101526 */
[----:B------:R-:W-:Y:S01]  /*49dc0*/  ISETP.LT.AND P4, PT, R2, UR12, !P0 ;  /* 0x0000000c02007c0c */ /* 0x000fe2000c781270 */
[----:B------:R-:W2:Y:S02]  /*49dd0*/  LDCU UR13, c[0x0][0x398] ;  /* 0x00007300ff0d77ac */ /* 0x000ea40008000800 */
[----:B0-----:R-:W2:Y:S01]  /*49de0*/  LDL.LU R2, [R1+0x4c] ;  /* 0x00004c0001027983 */ /* 0x001ea20000300800 */
[----:B----4-:R-:W-:Y:S01]  /*49df0*/  PRMT R28, R6, 0x7632, R28 ;  /* 0x00007632061c7816 */ /* 0x010fe2000000001c */
[----:B------:R-:W0:Y:S01]  /*49e00*/  LDCU UR12, c[0x0][0x398] ;  /* 0x00007300ff0c77ac */ /* 0x000e220008000800 */
[----:B------:R-:W-:Y:S02]  /*49e10*/  ISETP.LT.AND P5, PT, R26, UR23, !P1 ;  /* 0x000000171a007c0c */ /* 0x000fe4000cfa1270 */
[----:B------:R-:W-:Y:S01]  /*49e20*/  ISETP.LT.AND P6, PT, R27, UR28, !P1 ;  /* 0x0000001c1b007c0c */ /* 0x000fe2000cfc1270 */
[----:B------:R-:W4:Y:S01]  /*49e30*/  LDCU UR21, c[0x0][0x398] ;  /* 0x00007300ff1577ac */ /* 0x000f220008000800 */
[C---:B-1----:R-:W-:Y:S01]  /*49e40*/  IMAD.WIDE R16, R0.reuse, 0x2, R10 ;  /* 0x0000000200107825 */ /* 0x042fe200078e020a */
[----:B---3--:R-:W-:Y:S01]  /*49e50*/  ISETP.LT.AND P0, PT, R19, UR22, !P0 ;  /* 0x0000001613007c0c */ /* 0x008fe2000c701270 */
[----:B------:R-:W-:Y:S02]  /*49e60*/  STL [R1+0x1d5c], R9 ;  /* 0x001d5c0901007387 */ /* 0x000fe40000100800 */
[C---:B------:R-:W-:Y:S01]  /*49e70*/  IMAD.WIDE R24, R3.reuse, 0x2, R22 ;  /* 0x0000000203187825 */ /* 0x040fe200078e0216 */
[----:B------:R-:W1:Y:S01]  /*49e80*/  LDCU UR22, c[0x0][0x398] ;  /* 0x00007300ff1677ac */ /* 0x000e620008000800 */
[----:B------:R3:W-:Y:S02]  /*49e90*/  @P3 STG.E.U16 desc[UR38][R16.64], R18 ;  /* 0x0000001210003986 */ /* 0x0007e4000c101526 */
[----:B------:R-:W-:Y:S01]  /*49ea0*/  IMAD.WIDE R26, R3, 0x2, R4 ;  /* 0x00000002031a7825 */ /* 0x000fe200078e0204 */
[----:B------:R-:W0:Y:S01]  /*49eb0*/  LDCU UR23, c[0x0][0x398] ;  /* 0x00007300ff1777ac */ /* 0x000e220008000800 */
[----:B------:R-:W0:Y:S02]  /*49ec0*/  LDCU UR28, c[0x0][0x398] ;  /* 0x00007300ff1c77ac */ /* 0x000e240008000800 */
[----:B---3--:R-:W-:-:S02]  /*49ed0*/  IMAD.WIDE R16, R0, 0x2, R8 ;  /* 0x0000000200107825 */ /* 0x008fc400078e0208 */
[----:B------:R-:W3:Y:S02]  /*49ee0*/  LDL R9, [R1+0x3c] ;  /* 0x00003c0001097983 */ /* 0x000ee40000100800 */
[----:B------:R-:W-:Y:S01]  /*49ef0*/  IMAD.WIDE R18, R0, 0x2, R12 ;  /* 0x0000000200127825 */ /* 0x000fe200078e020c */
[----:B------:R-:W-:Y:S01]  /*49f00*/  PRMT R0, R7, 0x7632, R0 ;  /* 0x0000763207007816 */ /* 0x000fe20000000000 */
[----:B------:R-:W2:Y:S04]  /*49f10*/  LDL.LU R6, [R1+0x1d64] ;  /* 0x001d640001067983 */ /* 0x000ea80000300800 */
[----:B------:R0:W-:Y:S04]  /*49f20*/  @P4 STG.E.U16 desc[UR38][R16.64], R7 ;  /* 0x0000000710004986 */ /* 0x0001e8000c101526 */
[----:B------:R1:W-:Y:S04]  /*49f30*/  @P0 STG.E.U16 desc[UR38][R18.64], R0 ;  /* 0x0000000012000986 */ /* 0x0003e8000c101526 */
[----:B0-----:R-:W2:Y:S04]  /*49f40*/  LDL.LU R7, [R1+0x1d60] ;  /* 0x001d600001077983 */ /* 0x001ea80000300800 */
[----:B------:R-:W2:Y:S04]  /*49f50*/  LDL R16, [R1+0x1cdc] ;  /* 0x001cdc0001107983 */ /* 0x000ea80000100800 */
[----:B------:R-:W3:Y:S04]  /*49f60*/  LDL R17, [R1+0x1cec] ;  /* 0x001cec0001117983 */ /* 0x000ee80000100800 */
[----:B-1----:R-:W3:Y:S04]  /*49f70*/  LDL.LU R0, [R1+0x5c] ;  /* 0x00005c0001007983 */ /* 0x002ee80000300800 */
[----:B------:R-:W3:Y:S04]  /*49f80*/  LDL R18, [R1+0x1cd4] ;  /* 0x001cd40001127983 */ /* 0x000ee80000100800 */
[----:B------:R-:W4:Y:S04]  /*49f90*/  LDL R19, [R1+0xbf0] ;  /* 0x000bf00001137983 */ /* 0x000f280000100800 */
[----:B------:R0:W-:Y:S01]  /*49fa0*/  STL [R1+0x1d50], R29 ;  /* 0x001d501d01007387 */ /* 0x0001e20000100800 */
[----:B--2---:R-:W-:-:S02]  /*49fb0*/  ISETP.LT.AND P4, PT, R16, UR30, !P1 ;  /* 0x0000001e10007c0c */ /* 0x004fc4000cf81270 */
[----:B---3--:R-:W-:Y:S01]  /*49fc0*/  ISETP.LT.AND P3, PT, R18, UR29, !P1 ;  /* 0x0000001d12007c0c */ /* 0x008fe2000cf61270 */
[----:B------:R4:W-:Y:S01]  /*49fd0*/  @P5 STG.E.U16 desc[UR38][R24.64], R0 ;  /* 0x0000000018005986 */ /* 0x0009e2000c101526 */
[----:B------:R-:W-:Y:S01]  /*49fe0*/  ISETP.LT.AND P5, PT, R17, UR11, !P1 ;  /* 0x0000000b11007c0c */ /* 0x000fe2000cfa1270 */
[----:B------:R-:W-:Y:S01]  /*49ff0*/  IMAD.WIDE R16, R3, 0x2, R6 ;  /* 0x0000000203107825 */ /* 0x000fe200078e0206 */
[----:B------:R-:W1:Y:S01]  /*4a000*/  LDCU UR11, c[0x0][0x398] ;  /* 0x00007300ff0b77ac */ /* 0x000e620008000800 */
[----:B------:R2:W-:Y:S01]  /*4a010*/  @P6 STG.E.U16 desc[UR38][R26.64], R28 ;  /* 0x0000001c1a006986 */ /* 0x0005e2000c101526 */
[----:B------:R-:W-:Y:S01]  /*4a020*/  ISETP.LT.AND P6, PT, R29, UR16, !P1 ;  /* 0x000000101d007c0c */ /* 0x000fe2000cfc1270 */
[----:B------:R-:W3:Y:S02]  /*4a030*/  LDCU UR16, c[0x0][0x398] ;  /* 0x00007300ff1077ac */ /* 0x000ee40008000800 */
[----:B0-----:R-:W3:Y:S01]  /*4a040*/  LDL.LU R29, [R1+0x2c] ;  /* 0x00002c00011d7983 */ /* 0x001ee20000300800 */
[----:B------:R-:W0:Y:S01]  /*4a050*/  LDCU UR29, c[0x0][0x398] ;  /* 0x00007300ff1d77ac */ /* 0x000e220008000800 */
[----:B----4-:R-:W-:-:S02]  /*4a060*/  VIADD R0, R19, 0x19 ;  /* 0x0000001913007836 */ /* 0x010fc40000000000 */
[----:B------:R4:W-:Y:S01]  /*4a070*/  STL [R1+0x1d54], R7 ;  /* 0x001d540701007387 */ /* 0x0009e20000100800 */
[----:B------:R-:W-:Y:S01]  /*4a080*/  IMAD.WIDE R18, R3, 0x2, R20 ;  /* 0x0000000203127825 */ /* 0x000fe200078e0214 */
[----:B--2---:R-:W-:Y:S02]  /*4a090*/  PRMT R28, R9, 0x7632, R28 ;  /* 0x00007632091c7816 */ /* 0x004fe4000000001c */
[----:B------:R2:W-:Y:S01]  /*4a0a0*/  @P3 STG.E.U16 desc[UR38][R16.64], R2 ;  /* 0x0000000210003986 */ /* 0x0005e2000c101526 */
[----:B------:R-:W-:Y:S02]  /*4a0b0*/  ISETP.GE.AND P0, PT, R0, UR47, PT ;  /* 0x0000002f00007c0c */ /* 0x000fe4000bf06270 */
[----:B------:R-:W-:Y:S01]  /*4a0c0*/  PRMT R0, R2, 0x7632, R0 ;  /* 0x0000763202007816 */ /* 0x000fe20000000000 */
[----:B----4-:R-:W4:Y:S04]  /*4a0d0*/  LDL R7, [R1+0x1c0] ;  /* 0x0001c00001077983 */ /* 0x010f280000100800 */
[----:B------:R-:W3:Y:S04]  /*4a0e0*/  LDL.LU R9, [R1+0x1d5c] ;  /* 0x001d5c0001097983 */ /* 0x000ee80000300800 */
[----:B--2---:R-:W2:Y:S04]  /*4a0f0*/  LDL.LU R2, [R1+0x1d58] ;  /* 0x001d580001027983 */ /* 0x004ea80000300800 */
[----:B------:R-:W3:Y:S04]  /*4a100*/  LDL R16, [R1+0x1cd8] ;  /* 0x001cd80001107983 */ /* 0x000ee80000100800 */
[----:B------:R-:W3:Y:S04]  /*4a110*/  LDL R17, [R1+0x1cd4] ;  /* 0x001cd40001117983 */ /* 0x000ee80000100800 */
[----:B------:R0:W-:Y:S04]  /*4a120*/  @P4 STG.E.U16 desc[UR38][R18.64], R0 ;  /* 0x0000000012004986 */ /* 0x0001e8000c101526 */
[----:B0-----:R-:W4:Y:S04]  /*4a130*/  LDL.LU R0, [R1+0x3c] ;  /* 0x00003c0001007983 */ /* 0x001f280000300800 */
[----:B------:R-:W4:Y:S04]  /*4a140*/  LDL R18, [R1+0x1ce0] ;  /* 0x001ce00001127983 */ /* 0x000f280000100800 */
[----:B------:R-:W4:Y:S01]  /*4a150*/  LDL R19, [R1+0x1cd0] ;  /* 0x001cd00001137983 */ /* 0x000f220000100800 */
[----:B------:R-:W-:-:S04]  /*4a160*/  IMAD.WIDE R24, R3, 0x2, R14 ;  /* 0x0000000203187825 */ /* 0x000fc800078e020e */
[----:B------:R-:W-:Y:S01]  /*4a170*/  IMAD.WIDE R26, R3, 0x2, R10 ;  /* 0x00000002031a7825 */ /* 0x000fe200078e020a */
[----:B--2---:R-:W-:Y:S01]  /*4a180*/  ISETP.LT.AND P4, PT, R2, UR31, !P1 ;  /* 0x0000001f02007c0c */ /* 0x004fe2000cf81270 */
[----:B------:R0:W-:Y:S01]  /*4a190*/  STL [R1+0x1d4c], R2 ;  /* 0x001d4c0201007387 */ /* 0x0001e20000100800 */
[----:B---3--:R-:W-:Y:S01]  /*4a1a0*/  ISETP.LT.AND P3, PT, R17, UR8, !P2 ;  /* 0x0000000811007c0c */ /* 0x008fe2000d761270 */
[----:B------:R-:W2:Y:S02]  /*4a1b0*/  LDCU UR8, c[0x0][0x398] ;  /* 0x00007300ff0877ac */ /* 0x000ea40008000800 */
[----:B0-----:R-:W3:Y:S04]  /*4a1c0*/  LDL R2, [R1+0x1e0] ;  /* 0x0001e00001027983 */ /* 0x001ee80000100800 */
[----:B----4-:R0:W-:Y:S04]  /*4a1d0*/  @P5 STG.E.U16 desc[UR38][R24.64], R0 ;  /* 0x0000000018005986 */ /* 0x0101e8000c101526 */
[----:B------:R4:W-:Y:S01]  /*4a1e0*/  @P6 STG.E.U16 desc[UR38][R26.64], R28 ;  /* 0x0000001c1a006986 */ /* 0x0009e2000c101526 */
[----:B------:R-:W-:Y:S01]  /*4a1f0*/  ISETP.LT.AND P6, PT, R16, UR34, !P2 ;  /* 0x0000002210007c0c */ /* 0x000fe2000d7c1270 */
[----:B------:R-:W-:Y:S01]  /*4a200*/  IMAD.WIDE R16, R3, 0x2, R8 ;  /* 0x0000000203107825 */ /* 0x000fe200078e0208 */
[----:B------:R-:W-:-:S02]  /*4a210*/  ISETP.LT.AND P1, PT, R18, UR32, !P1 ;  /* 0x0000002012007c0c */ /* 0x000fc4000cf21270 */
[----:B------:R-:W-:Y:S01]  /*4a220*/  ISETP.LT.AND P5, PT, R19, UR33, !P2 ;  /* 0x0000002113007c0c */ /* 0x000fe2000d7a1270 */
[C---:B------:R-:W-:Y:S01]  /*4a230*/  IMAD.WIDE R18, R3.reuse, 0x2, R12 ;  /* 0x0000000203127825 */ /* 0x040fe200078e020c */
[----:B------:R1:W-:Y:S03]  /*4a240*/  @P4 STG.E.U16 desc[UR38][R16.64], R29 ;  /* 0x0000001d10004986 */ /* 0x0003e6000c101526 */
[----:B0-----:R-:W-:Y:S01]  /*4a250*/  VIADD R0, R3, UR72 ;  /* 0x0000004803007c36 */ /* 0x001fe20008000000 */
[----:B------:R-:W-:Y:S02]  /*4a260*/  PRMT R3, R29, 0x7632, R3 ;  /* 0x000076321d037816 */ /* 0x000fe40000000003 */
[----:B----4-:R-:W-:Y:S02]  /*4a270*/  PRMT R28, R7, 0x7632, R28 ;  /* 0x00007632071c7816 */ /* 0x010fe4000000001c */
[----:B------:R-:W4:Y:S04]  /*4a280*/  LDL.LU R7, [R1+0x1d54] ;  /* 0x001d540001077983 */ /* 0x000f280000300800 */
[----:B-1----:R-:W2:Y:S04]  /*4a290*/  LDL.LU R29, [R1+0x1d50] ;  /* 0x001d5000011d7983 */ /* 0x002ea80000300800 */
[----:B------:R-:W2:Y:S04]  /*4a2a0*/  LDL.LU R16, [R1+0x1c0] ;  /* 0x0001c00001107983 */ /* 0x000ea80000300800 */
[----:B------:R-:W3:Y:S04]  /*4a2b0*/  LDL R17, [R1+0xbf0] ;  /* 0x000bf00001117983 */ /* 0x000ee80000100800 */
[----:B------:R0:W-:Y:S04]  /*4a2c0*/  @P1 STG.E.U16 desc[UR38][R18.64], R3 ;  /* 0x0000000312001986 */ /* 0x0001e8000c101526 */
[----:B0-----:R-:W4:Y:S04]  /*4a2d0*/  LDL R18, [R1+0x1cec] ;  /* 0x001cec0001127983 */ /* 0x001f280000100800 */
[----:B------:R-:W4:Y:S01]  /*4a2e0*/  LDL.LU R19, [R1+0x1d0] ;  /* 0x0001d00001137983 */ /* 0x000f220000300800 */
[----:B------:R-:W-:-:S04]  /*4a2f0*/  IMAD.WIDE R24, R0, 0x2, R22 ;  /* 0x0000000200187825 */ /* 0x000fc800078e0216 */
[----:B------:R-:W-:Y:S01]  /*4a300*/  IMAD.WIDE R26, R0, 0x2, R4 ;  /* 0x00000002001a7825 */ /* 0x000fe200078e0204 */
[----:B--2---:R0:W-:Y:S03]  /*4a310*/  @P5 STG.E.U16 desc[UR38][R24.64], R16 ;  /* 0x0000001018005986 */ /* 0x0041e6000c101526 */
[----:B---3--:R-:W-:Y:S01]  /*4a320*/  VIADD R3, R17, 0x1a ;  /* 0x0000001a11037836 */ /* 0x008fe20000000000 */
[----:B------:R1:W-:Y:S01]  /*4a330*/  @P6 STG.E.U16 desc[UR38][R26.64], R28 ;  /* 0x0000001c1a006986 */ /* 0x0003e2000c101526 */
[----:B------:R-:W-:-:S03]  /*4a340*/  ISETP.LT.AND P4, PT, R29, UR26, !P2 ;  /* 0x0000001a1d007c0c */ /* 0x000fc6000d781270 */
[----:B0-----:R-:W2:Y:S01]  /*4a350*/  LDL R25, [R1+0x1cdc] ;  /* 0x001cdc0001197983 */ /* 0x001ea20000100800 */
[----:B----4-:R-:W-:Y:S01]  /*4a360*/  IMAD.WIDE R16, R0, 0x2, R6 ;  /* 0x0000000200107825 */ /* 0x010fe200078e0206 */
[----:B------:R-:W-:Y:S02]  /*4a370*/  ISETP.GE.AND P1, PT, R3, UR45, PT ;  /* 0x0000002d03007c0c */ /* 0x000fe4000bf26270 */
[----:B-1----:R-:W3:Y:S04]  /*4a380*/  LDL R28, [R1+0x1cd8] ;  /* 0x001cd800011c7983 */ /* 0x002ee80000100800 */
[----:B------:R-:W4:Y:S01]  /*4a390*/  LDL R27, [R1+0x1cd4] ;  /* 0x001cd400011b7983 */ /* 0x000f220000100800 */
[----:B------:R-:W-:Y:S01]  /*4a3a0*/  ISETP.LT.AND P5, PT, R18, UR24, !P2 ;  /* 0x0000001812007c0c */ /* 0x000fe2000d7a1270 */
[----:B------:R-:W0:Y:S02]  /*4a3b0*/  LDCU UR24, c[0x0][0x398] ;  /* 0x00007300ff1877ac */ /* 0x000e240008000800 */
[----:B------:R-:W3:Y:S01]  /*4a3c0*/  LDL.LU R29, [R1+0x1f0] ;  /* 0x0001f000011d7983 */ /* 0x000ee20000300800 */
[----:B------:R-:W-:-:S03]  /*4a3d0*/  PRMT R3, R19, 0x7632, R3 ;  /* 0x0000763213037816 */ /* 0x000fc60000000003 */
[----:B------:R1:W-:Y:S01]  /*4a3e0*/  @P3 STG.E.U16 desc[UR38][R16.64], R19 ;  /* 0x0000001310003986 */ /* 0x0003e2000c101526 */
[----:B------:R-:W-:-:S03]  /*4a3f0*/  PRMT R26, R2, 0x7632, R26 ;  /* 0x00007632021a7816 */ /* 0x000fc6000000001a */
[----:B------:R0:W-:Y:S01]  /*4a400*/  STL [R1+0x1d38], R21 ;  /* 0x001d381501007387 */ /* 0x0001e20000100800 */
[----:B-1----:R-:W-:-:S03]  /*4a410*/  IMAD.WIDE R16, R0, 0x2, R20 ;  /* 0x0000000200107825 */ /* 0x002fc600078e0214 */
[----:B0-----:R-:W3:Y:S01]  /*4a420*/  LDL.LU R21, [R1+0x1b0] ;  /* 0x0001b00001157983 */ /* 0x001ee20000300800 */
[----:B------:R-:W-:-:S03]  /*4a430*/  IMAD.WIDE R18, R0, 0x2, R14 ;  /* 0x0000000200127825 */ /* 0x000fc600078e020e */
[----:B------:R0:W-:Y:S04]  /*4a440*/  STL.64 [R1+0x1d40], R14 ;  /* 0x001d400e01007387 */ /* 0x0001e80000100a00 */
[----:B0-----:R-:W3:Y:S04]  /*4a450*/  LDL R14, [R1+0x1ce0] ;  /* 0x001ce000010e7983 */ /* 0x001ee80000100800 */
[----:B------:R-:W3:Y:S04]  /*4a460*/  LDL R15, [R1+0x1cd0] ;  /* 0x001cd000010f7983 */ /* 0x000ee80000100800 */
[----:B------:R-:W3:Y:S01]  /*4a470*/  LDL.LU R2, [R1+0x1d4c] ;  /* 0x001d4c0001027983 */ /* 0x000ee20000300800 */
[----:B--2---:R-:W-:-:S02]  /*4a480*/  ISETP.LT.AND P6, PT, R25, UR15, !P2 ;  /* 0x0000000f19007c0c */ /* 0x004fc4000d7c1270 */
[----:B---3--:R-:W-:-:S11]  /*4a490*/  ISETP.LT.AND P3, PT, R2, UR7, !P2 ;  /* 0x0000000702007c0c */ /* 0x008fd6000d761270 */
[----:B------:R0:W-:Y:S01]  /*4a4a0*/  @P6 STG.E.U16 desc[UR38][R16.64], R3 ;  /* 0x0000000310006986 */ /* 0x0001e2000c101526 */
[----:B------:R-:W-:Y:S01]  /*4a4b0*/  IMAD.WIDE R24, R0, 0x2, R10 ;  /* 0x0000000200187825 */ /* 0x000fe200078e020a */
[----:B------:R-:W1:Y:S02]  /*4a4c0*/  LDCU UR15, c[0x0][0x398] ;  /* 0x00007300ff0f77ac */ /* 0x000e640008000800 */
[----:B------:R-:W2:Y:S01]  /*4a4d0*/  LDL.LU R2, [R1+0x1d48] ;  /* 0x001d480001027983 */ /* 0x000ea20000300800 */
[----:B------:R-:W3:Y:S03]  /*4a4e0*/  LDCU UR7, c[0x0][0x398] ;  /* 0x00007300ff0777ac */ /* 0x000ee60008000800 */
[----:B0-----:R-:W2:Y:S01]  /*4a4f0*/  LDL.LU R17, [R1+0x1e0] ;  /* 0x0001e00001117983 */ /* 0x001ea20000300800 */
[----:B------:R-:W-:Y:S01]  /*4a500*/  ISETP.LT.AND P2, PT, R14, UR5, !P2 ;  /* 0x000000050e007c0c */ /* 0x000fe2000d741270 */
[----:B------:R-:W0:Y:S02]  /*4a510*/  LDCU UR5, c[0x0][0x398] ;  /* 0x00007300ff0577ac */ /* 0x000e240008000800 */
[----:B------:R-:W-:Y:S01]  /*4a520*/  STL [R1+0x1d34], R9 ;  /* 0x001d340901007387 */ /* 0x000fe20000100800 */
[----:B------:R-:W-:-:S02]  /*4a530*/  PRMT R3, R29, 0x7632, R3 ;  /* 0x000076321d037816 */ /* 0x000fc40000000003 */
[----:B----4-:R-:W-:Y:S01]  /*4a540*/  ISETP.LT.AND P6, PT, R27, UR9, !P0 ;  /* 0x000000091b007c0c */ /* 0x010fe2000c7c1270 */
[----:B------:R-:W4:Y:S01]  /*4a550*/  LDCU UR9, c[0x0][0x398] ;  /* 0x00007300ff0977ac */ /* 0x000f220008000800 */
[----:B--2---:R-:W-:Y:S04]  /*4a560*/  @P5 STG.E.U16 desc[UR38][R18.64], R17 ;  /* 0x0000001112005986 */ /* 0x004fe8000c101526 */
[----:B------:R2:W0:Y:S01]  /*4a570*/  LDS.128 R16, [R2] ;  /* 0x0000000002107984 */ /* 0x0004220000000c00 */
[----:B------:R-:W-:Y:S01]  /*4a580*/  ISETP.LT.AND P5, PT, R28, UR6, !P0 ;  /* 0x000000061c007c0c */ /* 0x000fe2000c7a1270 */
[----:B------:R-:W0:Y:S02]  /*4a590*/  LDCU UR6, c[0x0][0x398] ;  /* 0x00007300ff0677ac */ /* 0x000e240008000800 */
[----:B------:R1:W-:Y:S01]  /*4a5a0*/  @P4 STG.E.U16 desc[UR38][R24.64], R26 ;  /* 0x0000001a18004986 */ /* 0x0003e2000c101526 */
[----:B------:R-:W-:Y:S01]  /*4a5b0*/  ISETP.LT.AND P4, PT, R15, UR4, !P0 ;  /* 0x000000040f007c0c */ /* 0x000fe2000c781270 */
[C---:B--2---:R-:W-:Y:S01]  /*4a5c0*/  VIADD R2, R0.reuse, UR72 ;  /* 0x0000004800027c36 */ /* 0x044fe20008000000 */
[----:B------:R-:W2:Y:S01]  /*4a5d0*/  LDCU UR4, c[0x0][0x398] ;  /* 0x00007300ff0477ac */ /* 0x000ea20008000800 */
[----:B------:R-:W-:-:S04]  /*4a5e0*/  IMAD.WIDE R14, R0, 0x2, R12 ;  /* 0x00000002000e7825 */ /* 0x000fc800078e020c */
[----:B-1----:R-:W-:Y:S01]  /*4a5f0*/  IMAD.WIDE R24, R0, 0x2, R8 ;  /* 0x0000000200187825 */ /* 0x002fe200078e0208 */
[----:B------:R-:W-:-:S04]  /*4a600*/  PRMT R0, R21, 0x7632, R0 ;  /* 0x0000763215007816 */ /* 0x000fc80000000000 */
[----:B------:R1:W-:Y:S01]  /*4a610*/  @P3 STG.E.U16 desc[UR38][R24.64], R29 ;  /* 0x0000001d18003986 */ /* 0x0003e2000c101526 */
[----:B------:R-:W-:-:S03]  /*4a620*/  IMAD.WIDE R26, R2, 0x2, R4 ;  /* 0x00000002021a7825 */ /* 0x000fc600078e0204 */
[----:B------:R-:W-:Y:S01]  /*4a630*/  @P2 STG.E.U16 desc[UR38][R14.64], R3 ;  /* 0x000000030e002986 */ /* 0x000fe2000c101526 */
[----:B-1----:R-:W-:-:S03]  /*4a640*/  IMAD.WIDE R24, R2, 0x2, R22 ;  /* 0x0000000202187825 */ /* 0x002fc600078e0216 */
[----:B0-----:R0:W-:Y:S04]  /*4a650*/  STL [R1+0x1d30], R16 ;  /* 0x001d301001007387 */ /* 0x0011e80000100800 */
[----:B0-----:R-:W2:Y:S04]  /*4a660*/  LDL.LU R16, [R1+0x10] ;  /* 0x0000100001107983 */ /* 0x001ea80000300800 */
[----:B------:R-:W-:Y:S04]  /*4a670*/  STL [R1+0x1d1c], R17 ;  /* 0x001d1c1101007387 */ /* 0x000fe80000100800 */
[----:B------:R0:W-:Y:S04]  /*4a680*/  STL [R1+0x1d0c], R18 ;  /* 0x001d0c1201007387 */ /* 0x0001e80000100800 */
[----:B------:R-:W-:Y:S04]  /*4a690*/  @P4 STG.E.U16 desc[UR38][R24.64], R21 ;  /* 0x0000001518004986 */ /* 0x000fe8000c101526 */
[----:B0-----:R-:W3:Y:S04]  /*4a6a0*/  LDL R18, [R1+0x1ce4] ;  /* 0x001ce40001127983 */ /* 0x001ee80000100800 */
[----:B------:R0:W-:Y:S04]  /*4a6b0*/  STL [R1+0x1cf8], R19 ;  /* 0x001cf81301007387 */ /* 0x0001e80000100800 */
[----:B------:R1:W-:Y:S04]  /*4a6c0*/  @P5 STG.E.U16 desc[UR38][R26.64], R0 ;  /* 0x000000001a005986 */ /* 0x0003e8000c101526 */
[----:B0-----:R-:W4:Y:S04]  /*4a6d0*/  LDL.LU R19, [R1+0x1ce0] ;  /* 0x001ce00001137983 */ /* 0x001f280000300800 */
[----:B------:R-:W4:Y:S04]  /*4a6e0*/  LDL R17, [R1+0x1cd0] ;  /* 0x001cd00001117983 */ /* 0x000f280000100800 */
[----:B------:R-:W4:Y:S04]  /*4a6f0*/  LDL.LU.64 R14, [R1+0x1d40] ;  /* 0x001d4000010e7983 */ /* 0x000f280000300a00 */
[----:B------:R-:W4:Y:S04]  /*4a700*/  LDL.LU R21, [R1+0x1d38] ;  /* 0x001d380001157983 */ /* 0x000f280000300800 */
[----:B------:R-:W4:Y:S04]  /*4a710*/  LDL.LU R24, [R1+0x1a0] ;  /* 0x0001a00001187983 */ /* 0x000f280000300800 */
[----:B-1----:R-:W4:Y:S04]  /*4a720*/  LDL R0, [R1+0x1cdc] ;  /* 0x001cdc0001007983 */ /* 0x002f280000100800 */
[----:B------:R-:W4:Y:S04]  /*4a730*/  LDL R26, [R1+0x1cec] ;  /* 0x001cec00011a7983 */ /* 0x000f280000100800 */
[----:B------:R-:W4:Y:S04]  /*4a740*/  LDL R25, [R1+0xbf0] ;  /* 0x000bf00001197983 */ /* 0x000f280000100800 */
[----:B------:R-:W4:Y:S01]  /*4a750*/  LDL R27, [R1+0x1ce8] ;  /* 0x001ce800011b7983 */ /* 0x000f220000100800 */
[----:B------:R-:W-:Y:S01]  /*4a760*/  IMAD.WIDE R28, R2, 0x2, R6 ;  /* 0x00000002021c7825 */ /* 0x000fe200078e0206 */
[----:B--2---:R-:W-:-:S02]  /*4a770*/  PRMT R3, R16, 0x7632, R3 ;  /* 0x0000763210037816 */ /* 0x004fc40000000003 */
[----:B---3--:R-:W-:Y:S01]  /*4a780*/  ISETP.LT.AND P3, PT, R18, UR18, !P0 ;  /* 0x0000001212007c0c */ /* 0x008fe2000c761270 */
[----:B------:R0:W-:Y:S01]  /*4a790*/  STL [R1+0x1d28], R18 ;  /* 0x001d281201007387 */ /* 0x0001e20000100800 */
[----:B------:R-:W1:Y:S03]  /*4a7a0*/  LDCU UR18, c[0x0][0x398] ;  /* 0x00007300ff1277ac */ /* 0x000e660008000800 */
[----:B0-----:R-:W2:Y:S01]  /*4a7b0*/  LDL.LU R18, [R1+0x1c4] ;  /* 0x0001c40001127983 */ /* 0x001ea20000300800 */
[----:B----4-:R-:W-:Y:S02]  /*4a7c0*/  ISETP.LT.AND P4, PT, R0, UR10, !P0 ;  /* 0x0000000a00007c0c */ /* 0x010fe4000c781270 */
[----:B------:R-:W-:Y:S01]  /*4a7d0*/  ISETP.LT.AND P5, PT, R26, UR14, !P0 ;  /* 0x0000000e1a007c0c */ /* 0x000fe2000c7a1270 */
[----:B------:R0:W-:Y:S01]  /*4a7e0*/  @P6 STG.E.U16 desc[UR38][R28.64], R24 ;  /* 0x000000181c006986 */ /* 0x0001e2000c101526 */
[----:B------:R-:W-:Y:S01]  /*4a7f0*/  PRMT R9, R24, 0x7632, R9 ;  /* 0x0000763218097816 */ /* 0x000fe20000000009 */
[----:B------:R-:W3:Y:S01]  /*4a800*/  LDCU UR10, c[0x0][0x398] ;  /* 0x00007300ff0a77ac */ /* 0x000ee20008000800 */
[----:B------:R-:W-:Y:S01]  /*4a810*/  VIADD R0, R25, 0x1b ;  /* 0x0000001b19007836 */ /* 0x000fe20000000000 */
[----:B------:R-:W-:Y:S01]  /*4a820*/  STL [R1+0x1d2c], R21 ;  /* 0x001d2c1501007387 */ /* 0x000fe20000100800 */
[----:B------:R-:W4:Y:S01]  /*4a830*/  LDCU UR14, c[0x0][0x398] ;  /* 0x00007300ff0e77ac */ /* 0x000f220008000800 */
[----:B------:R-:W-:Y:S01]  /*4a840*/  ISETP.LT.AND P6, PT, R27, UR17, !P0 ;  /* 0x000000111b007c0c */ /* 0x000fe2000c7c1270 */
[----:B------:R-:W-:-:S04]  /*4a850*/  IMAD.WIDE R26, R2, 0x2, R14 ;  /* 0x00000002021a7825 */ /* 0x000fc800078e020e */
[----:B0-----:R-:W-:Y:S01]  /*4a860*/  IMAD.WIDE R24, R2, 0x2, R20 ;  /* 0x0000000202187825 */ /* 0x001fe200078e0214 */
[----:B------:R-:W-:Y:S01]  /*4a870*/  ISETP.GE.AND P2, PT, R0, UR43, PT ;  /* 0x0000002b00007c0c */ /* 0x000fe2000bf46270 */
[----:B------:R-:W0:Y:S01]  /*4a880*/  LDCU UR17, c[0x0][0x398] ;  /* 0x00007300ff1177ac */ /* 0x000e220008000800 */
[----:B------:R-:W2:Y:S04]  /*4a890*/  LDL R0, [R1+0x1cd4] ;  /* 0x001cd40001007983 */ /* 0x000ea80000100800 */
[----:B------:R1:W-:Y:S04]  /*4a8a0*/  @P4 STG.E.U16 desc[UR38][R24.64], R9 ;  /* 0x0000000918004986 */ /* 0x0003e8000c101526 */
[----:B------:R0:W-:Y:S04]  /*4a8b0*/  @P5 STG.E.U16 desc[UR38][R26.64], R16 ;  /* 0x000000101a005986 */ /* 0x0001e8000c101526 */
[----:B-1----:R-:W3:Y:S04]  /*4a8c0*/  LDL.LU R9, [R1+0x1d34] ;  /* 0x001d340001097983 */ /* 0x002ee80000300800 */
[----:B0-----:R-:W4:Y:S04]  /*4a8d0*/  LDL.LU R16, [R1+0x1d30] ;  /* 0x001d300001107983 */ /* 0x001f280000300800 */
[----:B------:R-:W4:Y:S01]  /*4a8e0*/  LDL R27, [R1+0x1cd8] ;  /* 0x001cd800011b7983 */ /* 0x000f220000100800 */
[----:B------:R-:W-:Y:S01]  /*4a8f0*/  IMAD.WIDE R28, R2, 0x2, R10 ;  /* 0x00000002021c7825 */ /* 0x000fe200078e020a */
[----:B------:R-:W-:Y:S01]  /*4a900*/  ISETP.LT.AND P0, PT, R19, UR19, !P0 ;  /* 0x0000001313007c0c */ /* 0x000fe2000c701270 */
[----:B------:R-:W0:Y:S01]  /*4a910*/  LDCU UR19, c[0x0][0x398] ;  /* 0x00007300ff1377ac */ /* 0x000e220008000800 */
[----:B------:R-:W-:-:S02]  /*4a920*/  ISETP.LT.AND P4, PT, R17, UR13, !P1 ;  /* 0x0000000d11007c0c */ /* 0x000fc4000cf81270 */
[----:B------:R1:W-:Y:S01]  /*4a930*/  @P6 STG.E.U16 desc[UR38][R28.64], R3 ;  /* 0x000000031c006986 */ /* 0x0003e2000c101526 */
[----:B------:R-:W0:Y:S03]  /*4a940*/  LDCU UR13, c[0x0][0x398] ;  /* 0x00007300ff0d77ac */ /* 0x000e260008000800 */
[----:B------:R-:W4:Y:S01]  /*4a950*/  LDL.LU R17, [R1+0x1e4] ;  /* 0x0001e40001117983 */ /* 0x000f220000300800 */
[----:B--2---:R-:W-:Y:S01]  /*4a960*/  ISETP.LT.AND P6, PT, R0, UR12, !P1 ;  /* 0x0000000c00007c0c */ /* 0x004fe2000cfc1270 */
[C---:B------:R-:W-:Y:S01]  /*4a970*/  VIADD R0, R2.reuse, UR72 ;  /* 0x0000004802007c36 */ /* 0x040fe20008000000 */
[----:B------:R-:W2:Y:S01]  /*4a980*/  LDCU UR12, c[0x0][0x398] ;  /* 0x00007300ff0c77ac */ /* 0x000ea20008000800 */
[----:B---3--:R-:W-:Y:S01]  /*4a990*/  IMAD.WIDE R24, R2, 0x2, R8 ;  /* 0x0000000202187825 */ /* 0x008fe200078e0208 */
[----:B----4-:R-:W-:Y:S02]  /*4a9a0*/  PRMT R21, R16, 0x7632, R21 ;  /* 0x0000763210157816 */ /* 0x010fe40000000015 */
[----:B------:R-:W-:Y:S01]  /*4a9b0*/  ISETP.LT.AND P5, PT, R27, UR20, !P1 ;  /* 0x000000141b007c0c */ /* 0x000fe2000cfa1270 */
[----:B-1----:R-:W-:Y:S01]  /*4a9c0*/  IMAD.WIDE R2, R2, 0x2, R12 ;  /* 0x0000000202027825 */ /* 0x002fe200078e020c */
[----:B------:R1:W-:Y:S01]  /*4a9d0*/  @P3 STG.E.U16 desc[UR38][R24.64], R16 ;  /* 0x0000001018003986 */ /* 0x0003e2000c101526 */
[----:B------:R-:W3:Y:S02]  /*4a9e0*/  LDCU UR20, c[0x0][0x398] ;  /* 0x00007300ff1477ac */ /* 0x000ee40008000800 */
[C---:B------:R-:W-:Y:S01]  /*4a9f0*/  IMAD.WIDE R26, R0.reuse, 0x2, R4 ;  /* 0x00000002001a7825 */ /* 0x040fe200078e0204 */
[----:B------:R4:W-:Y:S03]  /*4aa00*/  @P0 STG.E.U16 desc[UR38][R2.64], R21 ;  /* 0x0000001502000986 */ /* 0x0009e6000c101526 */
[----:B-1----:R-:W-:Y:S01]  /*4aa10*/  IMAD.WIDE R24, R0, 0x2, R22 ;  /* 0x0000000200187825 */ /* 0x002fe200078e0216 */
[----:B------:R-:W-:Y:S01]  /*4aa20*/  PRMT R16, R18, 0x7632, R16 ;  /* 0x0000763212107816 */ /* 0x000fe20000000010 */
[----:B----4-:R-:W4:Y:S04]  /*4aa30*/  LDL.LU R21, [R1+0x1d2c] ;  /* 0x001d2c0001157983 */ /* 0x010f280000300800 */
[----:B------:R-:W2:Y:S04]  /*4aa40*/  LDL.LU R2, [R1+0x1d4] ;  /* 0x0001d40001027983 */ /* 0x000ea80000300800 */
[----:B------:R-:W3:Y:S04]  /*4aa50*/  LDL R3, [R1+0xbf0] ;  /* 0x000bf00001037983 */ /* 0x000ee80000100800 */
[----:B------:R1:W-:Y:S04]  /*4aa60*/  @P4 STG.E.U16 desc[UR38][R24.64], R18 ;  /* 0x0000001218004986 */ /* 0x0003e8000c101526 */
[----:B------:R0:W-:Y:S04]  /*4aa70*/  @P5 STG.E.U16 desc[UR38][R26.64], R16 ;  /* 0x000000101a005986 */ /* 0x0001e8000c101526 */
[----:B-1----:R-:W4:Y:S04]  /*4aa80*/  LDL.LU R18, [R1+0x1d28] ;  /* 0x001d280001127983 */ /* 0x002f280000300800 */
[----:B0-----:R-:W4:Y:S04]  /*4aa90*/  LDL R27, [R1+0x1cdc] ;  /* 0x001cdc00011b7983 */ /* 0x001f280000100800 */
[----:B------:R-:W4:Y:S04]  /*4aaa0*/  LDL R24, [R1+0x1cec] ;  /* 0x001cec0001187983 */ /* 0x000f280000100800 */
[----:B------:R-:W4:Y:S01]  /*4aab0*/  LDL R25, [R1+0x1ce8] ;  /* 0x001ce80001197983 */ /* 0x000f220000100800 */
[----:B------:R-:W-:-:S05]  /*4aac0*/  IMAD.WIDE R28, R0, 0x2, R6 ;  /* 0x00000002001c7825 */ /* 0x000fca00078e0206 */
[----:B--2---:R3:W-:Y:S01]  /*4aad0*/  @P6 STG.E.U16 desc[UR38][R28.64], R2 ;  /* 0x000000021c006986 */ /* 0x0047e2000c101526 */
[----:B------:R-:W-:Y:S01]  /*4aae0*/  PRMT R16, R2, 0x7632, R16 ;  /* 0x0000763202107816 */ /* 0x000fe20000000010 */
[----:B---3--:R-:W-:Y:S02]  /*4aaf0*/  VIADD R28, R3, 0x1c ;  /* 0x0000001c031c7836 */ /* 0x008fe40000000000 */
[----:B----4-:R-:W-:Y:S01]  /*4ab00*/  IMAD.WIDE R2, R0, 0x2, R20 ;  /* 0x0000000200027825 */ /* 0x010fe200078e0214 */
[----:B------:R-:W-:Y:S02]  /*4ab10*/  ISETP.LT.AND P4, PT, R27, UR21, !P1 ;  /* 0x000000151b007c0c */ /* 0x000fe4000cf81270 */
[----:B------:R-:W-:Y:S01]  /*4ab20*/  ISETP.LT.AND P5, PT, R24, UR22, !P1 ;  /* 0x0000001618007c0c */ /* 0x000fe2000cfa1270 */
[----:B------:R0:W-:Y:S01]  /*4ab30*/  STL [R1+0x1d20], R18 ;  /* 0x001d201201007387 */ /* 0x0001e20000100800 */
[----:B------:R-:W-:Y:S01]  /*4ab40*/  ISETP.LT.AND P6, PT, R25, UR11, !P1 ;  /* 0x0000000b19007c0c */ /* 0x000fe2000cfc1270 */
[----:B------:R-:W-:Y:S01]  /*4ab50*/  IMAD.WIDE R24, R0, 0x2, R14 ;  /* 0x0000000200187825 */ /* 0x000fe200078e020e */
[----:B------:R-:W-:Y:S01]  /*4ab60*/  ISETP.LT.AND P0, PT, R18, UR16, !P1 ;  /* 0x0000001012007c0c */ /* 0x000fe2000cf01270 */
[----:B------:R-:W1:Y:S01]  /*4ab70*/  LDCU UR11, c[0x0][0x398] ;  /* 0x00007300ff0b77ac */ /* 0x000e620008000800 */
[----:B------:R-:W-:-:S05]  /*4ab80*/  ISETP.GE.AND P3, PT, R28, UR27, PT ;  /* 0x0000001b1c007c0c */ /* 0x000fca000bf66270 */
[----:B------:R2:W-:Y:S01]  /*4ab90*/  @P4 STG.E.U16 desc[UR38][R2.64], R16 ;  /* 0x0000001002004986 */ /* 0x0005e2000c101526 */
[C---:B------:R-:W-:Y:S01]  /*4aba0*/  IMAD.WIDE R26, R0.reuse, 0x2, R10 ;  /* 0x00000002001a7825 */ /* 0x040fe200078e020a */
[----:B------:R-:W-:Y:S01]  /*4abb0*/  PRMT R29, R17, 0x7632, R29 ;  /* 0x00007632111d7816 */ /* 0x000fe2000000001d */
[----:B------:R-:W3:Y:S01]  /*4abc0*/  LDCU UR16, c[0x0][0x398] ;  /* 0x00007300ff1077ac */ /* 0x000ee20008000800 */
[----:B0-----:R-:W4:Y:S04]  /*4abd0*/  LDL.LU R18, [R1+0x1b4] ;  /* 0x0001b40001127983 */ /* 0x001f280000300800 */
[----:B------:R-:W-:Y:S04]  /*4abe0*/  STL [R1+0x1d24], R21 ;  /* 0x001d241501007387 */ /* 0x000fe80000100800 */
[----:B------:R-:W3:Y:S04]  /*4abf0*/  LDL.LU R28, [R1+0x1f4] ;  /* 0x0001f400011c7983 */ /* 0x000ee80000300800 */
[----:B------:R0:W-:Y:S04]  /*4ac00*/  @P5 STG.E.U16 desc[UR38][R24.64], R17 ;  /* 0x0000001118005986 */ /* 0x0001e8000c101526 */
[----:B--2---:R-:W2:Y:S04]  /*4ac10*/  LDL R16, [R1+0x1cd4] ;  /* 0x001cd40001107983 */ /* 0x004ea80000100800 */
[----:B0-----:R-:W4:Y:S04]  /*4ac20*/  LDL R24, [R1+0x1cd0] ;  /* 0x001cd00001187983 */ /* 0x001f280000100800 */
[----:B------:R-:W4:Y:S01]  /*4ac30*/  LDL R25, [R1+0x1cd8] ;  /* 0x001cd80001197983 */ /* 0x000f220000100800 */
[----:B------:R-:W-:Y:S01]  /*4ac40*/  ISETP.LT.AND P1, PT, R19, UR23, !P1 ;  /* 0x0000001713007c0c */ /* 0x000fe2000cf21270 */
[----:B------:R-:W-:-:S02]  /*4ac50*/  IMAD.WIDE R2, R0, 0x2, R8 ;  /* 0x0000000200027825 */ /* 0x000fc400078e0208 */
[----:B------:R-:W-:Y:S04]  /*4ac60*/  @P6 STG.E.U16 desc[UR38][R26.64], R29 ;  /* 0x0000001d1a006986 */ /* 0x000fe8000c101526 */
[----:B------:R-:W4:Y:S04]  /*4ac70*/  LDL.LU R17, [R1+0x14] ;  /* 0x0000140001117983 */ /* 0x000f280000300800 */
[----:B---3--:R0:W-:Y:S01]  /*4ac80*/  @P0 STG.E.U16 desc[UR38][R2.64], R28 ;  /* 0x0000001c02000986 */ /* 0x0081e2000c101526 */
[----:B------:R-:W-:Y:S02]  /*4ac90*/  PRMT R21, R28, 0x7632, R21 ;  /* 0x000076321c157816 */ /* 0x000fe40000000015 */
[----:B--2---:R-:W-:Y:S01]  /*4aca0*/  ISETP.LT.AND P6, PT, R16, UR29, !P2 ;  /* 0x0000001d10007c0c */ /* 0x004fe2000d7c1270 */
[----:B------:R-:W-:Y:S01]  /*4acb0*/  VIADD R16, R0, UR72 ;  /* 0x0000004800107c36 */ /* 0x000fe20008000000 */
[----:B----4-:R-:W-:-:S02]  /*4acc0*/  ISETP.LT.AND P4, PT, R24, UR28, !P2 ;  /* 0x0000001c18007c0c */ /* 0x010fc4000d781270 */
[----:B------:R-:W-:Y:S01]  /*4acd0*/  ISETP.LT.AND P5, PT, R25, UR8, !P2 ;  /* 0x0000000819007c0c */ /* 0x000fe2000d7a1270 */
[----:B0-----:R-:W-:Y:S01]  /*4ace0*/  IMAD.WIDE R2, R0, 0x2, R12 ;  /* 0x0000000200027825 */ /* 0x001fe200078e020c */
[----:B------:R-:W-:Y:S01]  /*4acf0*/  PRMT R0, R18, 0x7632, R0 ;  /* 0x0000763212007816 */ /* 0x000fe20000000000 */
[----:B------:R-:W0:Y:S02]  /*4ad00*/  LDCU UR8, c[0x0][0x398] ;  /* 0x00007300ff0877ac */ /* 0x000e240008000800 */
[C---:B------:R-:W-:Y:S01]  /*4ad10*/  IMAD.WIDE R24, R16.reuse, 0x2, R22 ;  /* 0x0000000210187825 */ /* 0x040fe200078e0216 */
[----:B------:R2:W-:Y:S03]  /*4ad20*/  @P1 STG.E.U16 desc[UR38][R2.64], R21 ;  /* 0x0000001502001986 */ /* 0x0005e6000c101526 */
[C---:B------:R-:W-:Y:S02]  /*4ad30*/  IMAD.WIDE R26, R16.reuse, 0x2, R4 ;  /* 0x00000002101a7825 */ /* 0x040fe400078e0204 */
[----:B------:R3:W-:Y:S04]  /*4ad40*/  @P4 STG.E.U16 desc[UR38][R24.64], R18 ;  /* 0x0000001218004986 */ /* 0x0007e8000c101526 */
[----:B------:R4:W-:Y:S04]  /*4ad50*/  @P5 STG.E.U16 desc[UR38][R26.64], R0 ;  /* 0x000000001a005986 */ /* 0x0009e8000c101526 */
[----:B--2---:R-:W2:Y:S04]  /*4ad60*/  LDL.LU R21, [R1+0x1d24] ;  /* 0x001d240001157983 */ /* 0x004ea80000300800 */
[----:B------:R-:W2:Y:S04]  /*4ad70*/  LDL.LU R2, [R1+0x1a4] ;  /* 0x0001a40001027983 */ /* 0x000ea80000300800 */
[----:B------:R-:W2:Y:S04]  /*4ad80*/  LDL R3, [R1+0xbf0] ;  /* 0x000bf00001037983 */ /* 0x000ea80000100800 */
[----:B---3--:R-:W3:Y:S04]  /*4ad90*/  LDL.LU R18, [R1+0x1d20] ;  /* 0x001d200001127983 */ /* 0x008ee80000300800 */
[----:B----4-:R-:W4:Y:S04]  /*4ada0*/  LDL R27, [R1+0x1cdc] ;  /* 0x001cdc00011b7983 */ /* 0x010f280000100800 */
[----:B------:R-:W3:Y:S04]  /*4adb0*/  LDL R24, [R1+0x1cec] ;  /* 0x001cec0001187983 */ /* 0x000ee80000100800 */
[----:B------:R-:W3:Y:S01]  /*4adc0*/  LDL R25, [R1+0x1ce8] ;  /* 0x001ce80001197983 */ /* 0x000ee20000100800 */
[----:B------:R-:W-:-:S05]  /*4add0*/  IMAD.WIDE R28, R16, 0x2, R6 ;  /* 0x00000002101c7825 */ /* 0x000fca00078e0206 */
[----:B--2---:R2:W-:Y:S01]  /*4ade0*/  @P6 STG.E.U16 desc[UR38][R28.64], R2 ;  /* 0x000000021c006986 */ /* 0x0045e2000c101526 */
[----:B------:R-:W-:Y:S02]  /*4adf0*/  PRMT R0, R2, 0x7632, R0 ;  /* 0x0000763202007816 */ /* 0x000fe40000000000 */
[----:B----4-:R-:W-:Y:S02]  /*4ae00*/  ISETP.LT.AND P1, PT, R27, UR15, !P2 ;  /* 0x0000000f1b007c0c */ /* 0x010fe4000d721270 */
[----:B---3--:R-:W-:Y:S01]  /*4ae10*/  ISETP.LT.AND P5, PT, R24, UR7, !P2 ;  /* 0x0000000718007c0c */ /* 0x008fe2000d7a1270 */
[----:B--2---:R-:W-:Y:S01]  /*4ae20*/  VIADD R28, R3, 0x1d ;  /* 0x0000001d031c7836 */ /* 0x004fe20000000000 */
[----:B------:R-:W-:Y:S01]  /*4ae30*/  ISETP.LT.AND P0, PT, R18, UR4, !P2 ;  /* 0x0000000412007c0c */ /* 0x000fe2000d701270 */
[C---:B------:R-:W-:Y:S01]  /*4ae40*/  IMAD.WIDE R2, R16.reuse, 0x2, R20 ;  /* 0x0000000210027825 */ /* 0x040fe200078e0214 */
[----:B------:R-:W-:Y:S01]  /*4ae50*/  ISETP.LT.AND P6, PT, R25, UR24, !P2 ;  /* 0x0000001819007c0c */ /* 0x000fe2000d7c1270 */
[----:B------:R2:W-:Y:S01]  /*4ae60*/  STL [R1+0x1d18], R18 ;  /* 0x001d181201007387 */ /* 0x0005e20000100800 */
[----:B------:R-:W-:Y:S01]  /*4ae70*/  PRMT R29, R17, 0x7632, R29 ;  /* 0x00007632111d7816 */ /* 0x000fe2000000001d */
[----:B------:R-:W-:-:S04]  /*4ae80*/  IMAD.WIDE R24, R16, 0x2, R14 ;  /* 0x0000000210187825 */ /* 0x000fc800078e020e */
[----:B------:R-:W-:Y:S01]  /*4ae90*/  IMAD.WIDE R26, R16, 0x2, R10 ;  /* 0x00000002101a7825 */ /* 0x000fe200078e020a */
[----:B------:R3:W-:Y:S01]  /*4aea0*/  @P1 STG.E.U16 desc[UR38][R2.64], R0 ;  /* 0x0000000002001986 */ /* 0x0007e2000c101526 */
[----:B------:R-:W-:Y:S01]  /*4aeb0*/  ISETP.GE.AND P4, PT, R28, UR51, PT ;  /* 0x000000331c007c0c */ /* 0x000fe2000bf86270 */
[----:B------:R-:W4:Y:S02]  /*4aec0*/  LDCU UR4, c[0x0][0x398] ;  /* 0x00007300ff0477ac */ /* 0x000f240008000800 */
[----:B--2---:R-:W2:Y:S01]  /*4aed0*/  LDL.LU R18, [R1+0x1c8] ;  /* 0x0001c80001127983 */ /* 0x004ea20000300800 */
[----:B------:R-:W0:Y:S03]  /*4aee0*/  LDCU UR7, c[0x0][0x398] ;  /* 0x00007300ff0777ac */ /* 0x000e260008000800 */
[----:B------:R1:W-:Y:S01]  /*4aef0*/  @P5 STG.E.U16 desc[UR38][R24.64], R17 ;  /* 0x0000001118005986 */ /* 0x0003e2000c101526 */
[----:B------:R-:W0:Y:S03]  /*4af00*/  LDCU UR15, c[0x0][0x398] ;  /* 0x00007300ff0f77ac */ /* 0x000e260008000800 */
[----:B---3--:R-:W3:Y:S04]  /*4af10*/  LDL R0, [R1+0x1cd4] ;  /* 0x001cd40001007983 */ /* 0x008ee80000100800 */
[----:B-1----:R-:W4:Y:S04]  /*4af20*/  LDL.LU R17, [R1+0x1d1c] ;  /* 0x001d1c0001117983 */ /* 0x002f280000300800 */
[----:B------:R-:W4:Y:S04]  /*4af30*/  LDL R24, [R1+0x1cd0] ;  /* 0x001cd00001187983 */ /* 0x000f280000100800 */
[----:B------:R-:W4:Y:S01]  /*4af40*/  LDL R25, [R1+0x1cd8] ;  /* 0x001cd80001197983 */ /* 0x000f220000100800 */
[----:B------:R-:W-:Y:S01]  /*4af50*/  ISETP.LT.AND P2, PT, R19, UR5, !P2 ;  /* 0x0000000513007c0c */ /* 0x000fe2000d741270 */
[----:B------:R-:W-:Y:S01]  /*4af60*/  IMAD.WIDE R2, R16, 0x2, R8 ;  /* 0x0000000210027825 */ /* 0x000fe200078e0208 */
[----:B------:R-:W1:Y:S01]  /*4af70*/  LDCU UR5, c[0x0][0x398] ;  /* 0x00007300ff0577ac */ /* 0x000e620008000800 */
[----:B------:R-:W-:Y:S04]  /*4af80*/  @P6 STG.E.U16 desc[UR38][R26.64], R29 ;  /* 0x0000001d1a006986 */ /* 0x000fe8000c101526 */
[----:B------:R0:W-:Y:S04]  /*4af90*/  STL [R1+0x1d14], R19 ;  /* 0x001d141301007387 */ /* 0x0001e80000100800 */
[----:B0-----:R-:W4:Y:S01]  /*4afa0*/  LDL.LU R19, [R1+0x1e8] ;  /* 0x0001e80001137983 */ /* 0x001f220000300800 */
[----:B--2---:R-:W-:-:S02]  /*4afb0*/  PRMT R29, R18, 0x7632, R29 ;  /* 0x00007632121d7816 */ /* 0x004fc4000000001d */
[----:B---3--:R-:W-:Y:S01]  /*4afc0*/  ISETP.LT.AND P6, PT, R0, UR10, !P3 ;  /* 0x0000000a00007c0c */ /* 0x008fe2000dfc1270 */
[----:B------:R-:W-:Y:S01]  /*4afd0*/  VIADD R0, R16, UR72 ;  /* 0x0000004810007c36 */ /* 0x000fe20008000000 */
[----:B------:R-:W0:Y:S01]  /*4afe0*/  LDCU UR10, c[0x0][0x398] ;  /* 0x00007300ff0a77ac */ /* 0x000e220008000800 */
[----:B----4-:R-:W-:Y:S02]  /*4aff0*/  ISETP.LT.AND P1, PT, R24, UR6, !P3 ;  /* 0x0000000618007c0c */ /* 0x010fe4000df21270 */
[----:B------:R-:W-:Y:S01]  /*4b000*/  ISETP.LT.AND P5, PT, R25, UR9, !P3 ;  /* 0x0000000919007c0c */ /* 0x000fe2000dfa1270 */
[----:B------:R2:W-:Y:S01]  /*4b010*/  @P0 STG.E.U16 desc[UR38][R2.64], R17 ;  /* 0x0000001102000986 */ /* 0x0005e2000c101526 */
[----:B------:R-:W-:Y:S01]  /*4b020*/  PRMT R28, R17, 0x7632, R28 ;  /* 0x00007632111c7816 */ /* 0x000fe2000000001c */
[C---:B------:R-:W-:Y:S01]  /*4b030*/  IMAD.WIDE R24, R0.reuse, 0x2, R4 ;  /* 0x0000000200187825 */ /* 0x040fe200078e0204 */
[----:B------:R-:W3:Y:S03]  /*4b040*/  LDCU UR6, c[0x0][0x398] ;  /* 0x00007300ff0677ac */ /* 0x000ee60008000800 */
[----:B------:R-:W-:Y:S01]  /*4b050*/  IMAD.WIDE R26, R0, 0x2, R6 ;  /* 0x00000002001a7825 */ /* 0x000fe200078e0206 */
[----:B------:R-:W4:Y:S03]  /*4b060*/  LDCU UR9, c[0x0][0x398] ;  /* 0x00007300ff0977ac */ /* 0x000f260008000800 */
[----:B--2---:R-:W-:-:S04]  /*4b070*/  IMAD.WIDE R16, R16, 0x2, R12 ;  /* 0x0000000210107825 */ /* 0x004fc800078e020c */
[----:B------:R-:W-:Y:S01]  /*4b080*/  IMAD.WIDE R2, R0, 0x2, R22 ;  /* 0x0000000200027825 */ /* 0x000fe200078e0216 */
[----:B------:R2:W-:Y:S04]  /*4b090*/  @P2 STG.E.U16 desc[UR38][R16.64], R28 ;  /* 0x0000001c10002986 */ /* 0x0005e8000c101526 */
[----:B------:R0:W-:Y:S04]  /*4b0a0*/  @P1 STG.E.U16 desc[UR38][R2.64], R18 ;  /* 0x0000001202001986 */ /* 0x0001e8000c101526 */
[----:B------:R0:W-:Y:S04]  /*4b0b0*/  @P5 STG.E.U16 desc[UR38][R24.64], R29 ;  /* 0x0000001d18005986 */ /* 0x0001e8000c101526 */
[----:B--2---:R-:W2:Y:S04]  /*4b0c0*/  LDL.LU R16, [R1+0x1d8] ;  /* 0x0001d80001107983 */ /* 0x004ea80000300800 */
[----:B------:R-:W3:Y:S04]  /*4b0d0*/  LDL R17, [R1+0xbf0] ;  /* 0x000bf00001117983 */ /* 0x000ee80000100800 */
[----:B0-----:R-:W3:Y:S04]  /*4b0e0*/  LDL.LU R18, [R1+0x1d18] ;  /* 0x001d180001127983 */ /* 0x001ee80000300800 */
[----:B------:R-:W3:Y:S04]  /*4b0f0*/  LDL R25, [R1+0x1cdc] ;  /* 0x001cdc0001197983 */ /* 0x000ee80000100800 */
[----:B------:R-:W4:Y:S04]  /*4b100*/  LDL R2, [R1+0x1cec] ;  /* 0x001cec0001027983 */ /* 0x000f280000100800 */
[----:B------:R-:W4:Y:S01]  /*4b110*/  LDL R3, [R1+0x1ce8] ;  /* 0x001ce80001037983 */ /* 0x000f220000100800 */
[----:B------:R-:W-:-:S03]  /*4b120*/  PRMT R28, R19, 0x7632, R28 ;  /* 0x00007632131c7816 */ /* 0x000fc6000000001c */
[----:B------:R-:W4:Y:S04]  /*4b130*/  LDL.LU R29, [R1+0x1f8] ;  /* 0x0001f800011d7983 */ /* 0x000f280000300800 */
[----:B--2---:R0:W-:Y:S01]  /*4b140*/  @P6 STG.E.U16 desc[UR38][R26.64], R16 ;  /* 0x000000101a006986 */ /* 0x0041e2000c101526 */
[----:B---3--:R-:W-:Y:S02]  /*4b150*/  ISETP.LT.AND P2, PT, R25, UR14, !P3 ;  /* 0x0000000e19007c0c */ /* 0x008fe4000df41270 */
[----:B----4-:R-:W-:Y:S01]  /*4b160*/  ISETP.LT.AND P5, PT, R2, UR12, !P3 ;  /* 0x0000000c02007c0c */ /* 0x010fe2000dfa1270 */
[----:B0-----:R-:W-:Y:S01]  /*4b170*/  VIADD R27, R17, 0x1e ;  /* 0x0000001e111b7836 */ /* 0x001fe20000000000 */
[----:B------:R-:W-:Y:S02]  /*4b180*/  PRMT R26, R16, 0x7632, R26 ;  /* 0x00007632101a7816 */ /* 0x000fe4000000001a */
[----:B------:R-:W-:Y:S01]  /*4b190*/  ISETP.LT.AND P6, PT, R3, UR13, !P3 ;  /* 0x0000000d03007c0c */ /* 0x000fe2000dfc1270 */
[----:B------:R-:W-:Y:S01]  /*4b1a0*/  IMAD.WIDE R2, R0, 0x2, R20 ;  /* 0x0000000200027825 */ /* 0x000fe200078e0214 */
[----:B------:R-:W-:Y:S01]  /*4b1b0*/  ISETP.LT.AND P1, PT, R18, UR17, !P3 ;  /* 0x0000001112007c0c */ /* 0x000fe2000df21270 */
[----:B------:R0:W-:Y:S01]  /*4b1c0*/  STL [R1+0x1d10], R18 ;  /* 0x001d101201007387 */ /* 0x0001e20000100800 */
[----:B------:R-:W-:Y:S01]  /*4b1d0*/  ISETP.GE.AND P0, PT, R27, UR53, PT ;  /* 0x000000351b007c0c */ /* 0x000fe2000bf06270 */
[C---:B------:R-:W-:Y:S01]  /*4b1e0*/  IMAD.WIDE R16, R0.reuse, 0x2, R14 ;  /* 0x0000000200107825 */ /* 0x040fe200078e020e */
[----:B------:R-:W2:Y:S01]  /*4b1f0*/  LDCU UR12, c[0x0][0x398] ;  /* 0x00007300ff0c77ac */ /* 0x000ea20008000800 */
[----:B------:R3:W-:Y:S02]  /*4b200*/  @P2 STG.E.U16 desc[UR38][R2.64], R26 ;  /* 0x0000001a02002986 */ /* 0x0007e4000c101526 */
[C---:B------:R-:W-:Y:S01]  /*4b210*/  IMAD.WIDE R24, R0.reuse, 0x2, R10 ;  /* 0x0000000200187825 */ /* 0x040fe200078e020a */
[----:B------:R-:W4:Y:S01]  /*4b220*/  LDCU UR13, c[0x0][0x398] ;  /* 0x00007300ff0d77ac */ /* 0x000f220008000800 */
[----:B------:R1:W-:Y:S01]  /*4b230*/  @P5 STG.E.U16 desc[UR38][R16.64], R19 ;  /* 0x0000001310005986 */ /* 0x0003e2000c101526 */
[----:B------:R-:W1:Y:S03]  /*4b240*/  LDCU UR14, c[0x0][0x398] ;  /* 0x00007300ff0e77ac */ /* 0x000e660008000800 */
[----:B0-----:R-:W2:Y:S04]  /*4b250*/  LDL.LU R18, [R1+0x1b8] ;  /* 0x0001b80001127983 */ /* 0x001ea80000300800 */
[----:B------:R-:W2:Y:S04]  /*4b260*/  LDL R27, [R1+0x1cd4] ;  /* 0x001cd400011b7983 */ /* 0x000ea80000100800 */
[----:B---3--:R-:W3:Y:S04]  /*4b270*/  LDL R26, [R1+0x1cd0] ;  /* 0x001cd000011a7983 */ /* 0x008ee80000100800 */
[----:B------:R-:W2:Y:S04]  /*4b280*/  LDL R2, [R1+0x1cd8] ;  /* 0x001cd80001027983 */ /* 0x000ea80000100800 */
[----:B-1----:R-:W2:Y:S01]  /*4b290*/  LDL.LU R19, [R1+0x1d14] ;  /* 0x001d140001137983 */ /* 0x002ea20000300800 */
[----:B------:R-:W-:Y:S01]  /*4b2a0*/  IMAD.WIDE R16, R0, 0x2, R8 ;  /* 0x0000000200107825 */ /* 0x000fe200078e0208 */
[----:B------:R-:W-:-:S02]  /*4b2b0*/  PRMT R3, R29, 0x7632, R3 ;  /* 0x000076321d037816 */ /* 0x000fc40000000003 */
[----:B------:R-:W-:Y:S04]  /*4b2c0*/  @P6 STG.E.U16 desc[UR38][R24.64], R28 ;  /* 0x0000001c18006986 */ /* 0x000fe8000c101526 */
[----:B------:R0:W-:Y:S02]  /*4b2d0*/  @P1 STG.E.U16 desc[UR38][R16.64], R29 ;  /* 0x0000001d10001986 */ /* 0x0001e4000c101526 */
[----:B0-----:R-:W-:Y:S01]  /*4b2e0*/  IMAD.WIDE R16, R0, 0x2, R12 ;  /* 0x0000000200107825 */ /* 0x001fe200078e020c */
[----:B--2---:R-:W-:Y:S01]  /*4b2f0*/  ISETP.LT.AND P3, PT, R19, UR11, !P3 ;  /* 0x0000000b13007c0c */ /* 0x004fe2000df61270 */
[----:B------:R-:W0:Y:S01]  /*4b300*/  LDCU UR11, c[0x0][0x398] ;  /* 0x00007300ff0b77ac */ /* 0x000e220008000800 */
[----:B---3--:R-:W-:Y:S02]  /*4b310*/  ISETP.LT.AND P2, PT, R26, UR16, !P4 ;  /* 0x000000101a007c0c */ /* 0x008fe4000e741270 */
[----:B------:R-:W-:Y:S01]  /*4b320*/  ISETP.LT.AND P5, PT, R2, UR18, !P4 ;  /* 0x0000001202007c0c */ /* 0x000fe2000e7a1270 */
[----:B------:R-:W-:Y:S01]  /*4b330*/  VIADD R2, R0, UR72 ;  /* 0x0000004800027c36 */ /* 0x000fe20008000000 */
[----:B------:R-:W-:Y:S01]  /*4b340*/  ISETP.LT.AND P6, PT, R27, UR8, !P4 ;  /* 0x000000081b007c0c */ /* 0x000fe2000e7c1270 */
[----:B------:R-:W1:Y:S06]  /*4b350*/  LDCU UR16, c[0x0][0x398] ;  /* 0x00007300ff1077ac */ /* 0x000e6c0008000800 */
[----:B------:R2:W-:Y:S01]  /*4b360*/  @P3 STG.E.U16 desc[UR38][R16.64], R3 ;  /* 0x0000000310003986 */ /* 0x0005e2000c101526 */
[----:B------:R-:W-:Y:S01]  /*4b370*/  IMAD.WIDE R24, R2, 0x2, R22 ;  /* 0x0000000202187825 */ /* 0x000fe200078e0216 */
[----:B------:R-:W-:Y:S01]  /*4b380*/  PRMT R0, R18, 0x7632, R0 ;  /* 0x0000763212007816 */ /* 0x000fe20000000000 */
[----:B------:R-:W3:Y:S01]  /*4b390*/  LDCU UR8, c[0x0][0x398] ;  /* 0x00007300ff0877ac */ /* 0x000ee20008000800 */
[----:B--2---:R-:W2:Y:S04]  /*4b3a0*/  LDL R3, [R1+0x1ce8] ;  /* 0x001ce80001037983 */ /* 0x004ea80000100800 */
[----:B------:R-:W2:Y:S04]  /*4b3b0*/  LDL.LU R16, [R1+0x1a8] ;  /* 0x0001a80001107983 */ /* 0x000ea80000300800 */
[----:B------:R-:W3:Y:S04]  /*4b3c0*/  LDL.LU R17, [R1+0xbf0] ;  /* 0x000bf00001117983 */ /* 0x000ee80000300800 */
[----:B------:R0:W-:Y:S04]  /*4b3d0*/  @P2 STG.E.U16 desc[UR38][R24.64], R18 ;  /* 0x0000001218002986 */ /* 0x0001e8000c101526 */
[----:B0-----:R-:W3:Y:S01]  /*4b3e0*/  LDL.LU R18, [R1+0x1d10] ;  /* 0x001d100001127983 */ /* 0x001ee20000300800 */
[----:B------:R-:W-:-:S03]  /*4b3f0*/  IMAD.WIDE R26, R2, 0x2, R4 ;  /* 0x00000002021a7825 */ /* 0x000fc600078e0204 */
[----:B------:R-:W4:Y:S01]  /*4b400*/  LDL R24, [R1+0x1cdc] ;  /* 0x001cdc0001187983 */ /* 0x000f220000100800 */
[----:B------:R-:W-:-:S03]  /*4b410*/  IMAD.WIDE R28, R2, 0x2, R6 ;  /* 0x00000002021c7825 */ /* 0x000fc600078e0206 */
[----:B------:R-:W4:Y:S04]  /*4b420*/  LDL R25, [R1+0x1cec] ;  /* 0x001cec0001197983 */ /* 0x000f280000100800 */
[----:B------:R-:W-:Y:S04]  /*4b430*/  @P5 STG.E.U16 desc[UR38][R26.64], R0 ;  /* 0x000000001a005986 */ /* 0x000fe8000c101526 */
[----:B--2---:R0:W-:Y:S04]  /*4b440*/  @P6 STG.E.U16 desc[UR38][R28.64], R16 ;  /* 0x000000101c006986 */ /* 0x0041e8000c101526 */
[----:B0-----:R-:W2:Y:S01]  /*4b450*/  LDL.LU R29, [R1+0x18] ;  /* 0x00001800011d7983 */ /* 0x001ea20000300800 */
[----:B---3--:R-:W-:-:S02]  /*4b460*/  ISETP.LT.AND P5, PT, R18, UR4, !P4 ;  /* 0x0000000412007c0c */ /* 0x008fc4000e7a1270 */
[----:B----4-:R-:W-:Y:S01]  /*4b470*/  ISETP.LT.AND P2, PT, R24, UR19, !P4 ;  /* 0x0000001318007c0c */ /* 0x010fe2000e741270 */
[----:B------:R-:W3:Y:S01]  /*4b480*/  LDL.LU R18, [R1+0x1d0c] ;  /* 0x001d0c0001127983 */ /* 0x000ee20000300800 */
[----:B------:R-:W-:Y:S02]  /*4b490*/  ISETP.LT.AND P6, PT, R3, UR7, !P4 ;  /* 0x0000000703007c0c */ /* 0x000fe4000e7c1270 */
[----:B------:R-:W-:Y:S01]  /*4b4a0*/  ISETP.LT.AND P3, PT, R25, UR20, !P4 ;  /* 0x0000001419007c0c */ /* 0x000fe2000e761270 */
[----:B------:R-:W-:Y:S01]  /*4b4b0*/  VIADD R3, R17, 0x1f ;  /* 0x0000001f11037836 */ /* 0x000fe20000000000 */
[----:B------:R-:W-:Y:S01]  /*4b4c0*/  PRMT R0, R16, 0x7632, R0 ;  /* 0x0000763210007816 */ /* 0x000fe20000000000 */
[C---:B------:R-:W-:Y:S01]  /*4b4d0*/  IMAD.WIDE R16, R2.reuse, 0x2, R20 ;  /* 0x0000000202107825 */ /* 0x040fe200078e0214 */
[----:B------:R-:W0:Y:S03]  /*4b4e0*/  LDCU UR7, c[0x0][0x398] ;  /* 0x00007300ff0777ac */ /* 0x000e260008000800 */
[C---:B------:R-:W-:Y:S01]  /*4b4f0*/  IMAD.WIDE R24, R2.reuse, 0x2, R14 ;  /* 0x0000000202187825 */ /* 0x040fe200078e020e */
[----:B------:R-:W4:Y:S03]  /*4b500*/  LDCU UR4, c[0x0][0x398] ;  /* 0x00007300ff0477ac */ /* 0x000f260008000800 */
[C---:B------:R-:W-:Y:S01]  /*4b510*/  IMAD.WIDE R26, R2.reuse, 0x2, R10 ;  /* 0x00000002021a7825 */ /* 0x040fe200078e020a */
[----:B------:R0:W-:Y:S03]  /*4b520*/  @P2 STG.E.U16 desc[UR38][R16.64], R0 ;  /* 0x0000000010002986 */ /* 0x0001e6000c101526 */
[----:B0-----:R-:W-:-:S04]  /*4b530*/  IMAD.WIDE R16, R2, 0x2, R8 ;  /* 0x0000000202107825 */ /* 0x001fc800078e0208 */
[----:B------:R-:W-:Y:S01]  /*4b540*/  VIADD R0, R2, UR72 ;  /* 0x0000004802007c36 */ /* 0x000fe20008000000 */
[----:B--2---:R-:W-:Y:S01]  /*4b550*/  PRMT R28, R29, 0x7632, R28 ;  /* 0x000076321d1c7816 */ /* 0x004fe2000000001c */
[----:B------:R0:W-:Y:S04]  /*4b560*/  @P3 STG.E.U16 desc[UR38][R24.64], R29 ;  /* 0x0000001d18003986 */ /* 0x0001e8000c101526 */
[----:B------:R2:W-:Y:S04]  /*4b570*/  @P6 STG.E.U16 desc[UR38][R26.64], R28 ;  /* 0x0000001c1a006986 */ /* 0x0005e8000c101526 */
[----:B0-----:R-:W4:Y:S04]  /*4b580*/  LDL.LU R29, [R1+0x1dc] ;  /* 0x0001dc00011d7983 */ /* 0x001f280000300800 */
[----:B--2---:R-:W2:Y:S04]  /*4b590*/  LDL.LU R28, [R1+0x1cc] ;  /* 0x0001cc00011c7983 */ /* 0x004ea80000300800 */
[----:B------:R-:W2:Y:S04]  /*4b5a0*/  LDL.LU R27, [R1+0x1cd0] ;  /* 0x001cd000011b7983 */ /* 0x000ea80000300800 */
[----:B------:R0:W-:Y:S04]  /*4b5b0*/  STL [R1+0x1d08], R8 ;  /* 0x001d080801007387 */ /* 0x0001e80000100800 */
[----:B0-----:R-:W4:Y:S04]  /*4b5c0*/  LDL.LU R8, [R1+0x1cd8] ;  /* 0x001cd80001087983 */ /* 0x001f280000300800 */
[----:B------:R0:W-:Y:S01]  /*4b5d0*/  STL [R1+0x1d04], R9 ;  /* 0x001d040901007387 */ /* 0x0001e20000100800 */
[----:B------:R-:W-:-:S03]  /*4b5e0*/  IMAD.WIDE R24, R0, 0x2, R4 ;  /* 0x0000000200187825 */ /* 0x000fc600078e0204 */
[----:B---3--:R3:W-:Y:S04]  /*4b5f0*/  @P5 STG.E.U16 desc[UR38][R16.64], R18 ;  /* 0x0000001210005986 */ /* 0x0087e8000c101526 */
[----:B0-----:R-:W4:Y:S04]  /*4b600*/  LDL.LU R9, [R1+0x1ec] ;  /* 0x0001ec0001097983 */ /* 0x001f280000300800 */
[----:B------:R0:W-:Y:S01]  /*4b610*/  STL [R1+0x1d00], R23 ;  /* 0x001d001701007387 */ /* 0x0001e20000100800 */
[----:B---3--:R-:W-:-:S03]  /*4b620*/  IMAD.WIDE R16, R0, 0x2, R22 ;  /* 0x0000000200107825 */ /* 0x008fc600078e0216 */
[----:B0-----:R-:W3:Y:S04]  /*4b630*/  LDL.LU R23, [R1+0x1cdc] ;  /* 0x001cdc0001177983 */ /* 0x001ee80000300800 */
[----:B------:R0:W-:Y:S04]  /*4b640*/  STL [R1+0x1cfc], R5 ;  /* 0x001cfc0501007387 */ /* 0x0001e80000100800 */
[----:B0-----:R-:W3:Y:S01]  /*4b650*/  LDL R5, [R1+0x1cd4] ;  /* 0x001cd40001057983 */ /* 0x001ee20000100800 */
[----:B------:R-:W-:Y:S02]  /*4b660*/  ISETP.LT.AND P4, PT, R19, UR15, !P4 ;  /* 0x0000000f13007c0c */ /* 0x000fe4000e781270 */
[----:B------:R-:W-:Y:S01]  /*4b670*/  ISETP.GE.AND P1, PT, R3, UR25, PT ;  /* 0x0000001903007c0c */ /* 0x000fe2000bf26270 */
[----:B------:R-:W-:Y:S01]  /*4b680*/  IMAD.WIDE R2, R2, 0x2, R12 ;  /* 0x0000000202027825 */ /* 0x000fe200078e020c */
[----:B------:R-:W-:-:S09]  /*4b690*/  PRMT R18, R18, 0x7632, R18 ;  /* 0x0000763212127816 */ /* 0x000fd20000000012 */
[----:B------:R0:W-:Y:S01]  /*4b6a0*/  @P4 STG.E.U16 desc[UR38][R2.64], R18 ;  /* 0x0000001202004986 */ /* 0x0001e2000c101526 */
[----:B--2---:R-:W-:Y:S02]  /*4b6b0*/  ISETP.LT.AND P2, PT, R27, UR5, !P0 ;  /* 0x000000051b007c0c */ /* 0x004fe4000c741270 */
[----:B------:R-:W-:Y:S02]  /*4b6c0*/  PRMT R26, R28, 0x7632, R26 ;  /* 0x000076321c1a7816 */ /* 0x000fe4000000001a */
[----:B----4-:R-:W-:-:S09]  /*4b6d0*/  ISETP.LT.AND P3, PT, R8, UR6, !P0 ;  /* 0x0000000608007c0c */ /* 0x010fd2000c761270 */
[----:B------:R2:W-:Y:S01]  /*4b6e0*/  @P2 STG.E.U16 desc[UR38][R16.64], R28 ;  /* 0x0000001c10002986 */ /* 0x0005e2000c101526 */
[----:B---3--:R-:W-:-:S03]  /*4b6f0*/  ISETP.LT.AND P5, PT, R5, UR9, !P0 ;  /* 0x0000000905007c0c */ /* 0x008fc6000c7a1270 */
[----:B------:R3:W-:Y:S01]  /*4b700*/  @P3 STG.E.U16 desc[UR38][R24.64], R26 ;  /* 0x0000001a18003986 */ /* 0x0007e2000c101526 */
[----:B------:R-:W-:Y:S01]  /*4b710*/  ISETP.LT.AND P6, PT, R23, UR10, !P0 ;  /* 0x0000000a17007c0c */ /* 0x000fe2000c7c1270 */
[C---:B0-----:R-:W-:Y:S01]  /*4b720*/  IMAD.WIDE R2, R0.reuse, 0x2, R6 ;  /* 0x0000000200027825 */ /* 0x041fe200078e0206 */
[----:B------:R-:W-:Y:S01]  /*4b730*/  PRMT R18, R29, 0x7632, R18 ;  /* 0x000076321d127816 */ /* 0x000fe20000000012 */
[----:B------:R-:W4:Y:S01]  /*4b740*/  LDL.LU R5, [R1+0x1fc] ;  /* 0x0001fc0001057983 */ /* 0x000f220000300800 */
[----:B------:R-:W-:Y:S01]  /*4b750*/  ISETP.LT.AND P4, PT, R27, UR14, !P1 ;  /* 0x0000000e1b007c0c */ /* 0x000fe2000cf81270 */
[C---:B--2---:R-:W-:Y:S01]  /*4b760*/  IMAD.WIDE R16, R0.reuse, 0x2, R20 ;  /* 0x0000000200107825 */ /* 0x044fe200078e0214 */
[----:B------:R-:W0:Y:S01]  /*4b770*/  LDCU UR5, c[0x0][0x398] ;  /* 0x00007300ff0577ac */ /* 0x000e220008000800 */
[----:B------:R-:W2:Y:S01]  /*4b780*/  LDL.LU R28, [R1+0x1bc] ;  /* 0x0001bc00011c7983 */ /* 0x000ea20000300800 */
[----:B------:R-:W0:Y:S03]  /*4b790*/  LDCU UR6, c[0x0][0x398] ;  /* 0x00007300ff0677ac */ /* 0x000e260008000800 */
[----:B---3--:R-:W3:Y:S01]  /*4b7a0*/  LDL.LU R26, [R1+0x1cec] ;  /* 0x001cec00011a7983 */ /* 0x008ee20000300800 */
[----:B------:R-:W0:Y:S03]  /*4b7b0*/  LDCU UR9, c[0x0][0x398] ;  /* 0x00007300ff0977ac */ /* 0x000e260008000800 */
[----:B------:R-:W2:Y:S01]  /*4b7c0*/  LDL.LU R24, [R1+0x1ce8] ;  /* 0x001ce80001187983 */ /* 0x000ea20000300800 */
[----:B------:R-:W0:Y:S03]  /*4b7d0*/  LDCU UR10, c[0x0][0x398] ;  /* 0x00007300ff0a77ac */ /* 0x000e260008000800 */
[----:B------:R1:W-:Y:S04]  /*4b7e0*/  @P5 STG.E.U16 desc[UR38][R2.64], R29 ;  /* 0x0000001d02005986 */ /* 0x0003e8000c101526 */
[----:B------:R-:W4:Y:S04]  /*4b7f0*/  LDL.LU R25, [R1+0x1ce4] ;  /* 0x001ce40001197983 */ /* 0x000f280000300800 */
[----:B------:R-:W4:Y:S01]  /*4b800*/  LDL.LU R27, [R1+0x1ac] ;  /* 0x0001ac00011b7983 */ /* 0x000f220000300800 */
[----:B-1----:R-:W-:-:S03]  /*4b810*/  IMAD.WIDE R2, R0, 0x2, R14 ;  /* 0x0000000200027825 */ /* 0x002fc600078e020e */
[----:B------:R1:W-:Y:S01]  /*4b820*/  @P6 STG.E.U16 desc[UR38][R16.64], R18 ;  /* 0x0000001210006986 */ /* 0x0003e2000c101526 */
[----:B------:R-:W-:-:S03]  /*4b830*/  ISETP.LT.AND P6, PT, R8, UR7, !P1 ;  /* 0x0000000708007c0c */ /* 0x000fc6000cfc1270 */
[----:B------:R-:W4:Y:S04]  /*4b840*/  LDL.LU R29, [R1+0x1c] ;  /* 0x00001c00011d7983 */ /* 0x000f280000300800 */
[----:B------:R-:W4:Y:S01]  /*4b850*/  LDL.LU R8, [R1+0x1d08] ;  /* 0x001d080001087983 */ /* 0x000f220000300800 */
[----:B-1----:R-:W-:Y:S01]  /*4b860*/  PRMT R18, R9, 0x7632, R18 ;  /* 0x0000763209127816 */ /* 0x002fe20000000012 */
[----:B------:R-:W-:Y:S01]  /*4b870*/  IMAD.WIDE R16, R0, 0x2, R10 ;  /* 0x0000000200107825 */ /* 0x000fe200078e020a */
[----:B---3--:R-:W-:Y:S02]  /*4b880*/  ISETP.LT.AND P2, PT, R26, UR12, !P0 ;  /* 0x0000000c1a007c0c */ /* 0x008fe4000c741270 */
[----:B--2---:R-:W-:-:S11]  /*4b890*/  ISETP.LT.AND P3, PT, R24, UR13, !P0 ;  /* 0x0000000d18007c0c */ /* 0x004fd6000c761270 */
[----:B------:R1:W-:Y:S04]  /*4b8a0*/  @P2 STG.E.U16 desc[UR38][R2.64], R9 ;  /* 0x0000000902002986 */ /* 0x0003e8000c101526 */
[----:B------:R2:W-:Y:S04]  /*4b8b0*/  @P3 STG.E.U16 desc[UR38][R16.64], R18 ;  /* 0x0000001210003986 */ /* 0x0005e8000c101526 */
[----:B-1----:R-:W3:Y:S04]  /*4b8c0*/  LDL.LU R9, [R1+0x1d04] ;  /* 0x001d040001097983 */ /* 0x002ee80000300800 */
[----:B------:R-:W3:Y:S01]  /*4b8d0*/  LDL.LU R3, [R1+0x1cd4] ;  /* 0x001cd40001037983 */ /* 0x000ee20000300800 */
[----:B------:R-:W-:-:S03]  /*4b8e0*/  ISETP.LT.AND P3, PT, R23, UR16, !P1 ;  /* 0x0000001017007c0c */ /* 0x000fc6000cf61270 */
[----:B------:R-:W3:Y:S01]  /*4b8f0*/  LDL.LU R23, [R1+0x1d00] ;  /* 0x001d000001177983 */ /* 0x000ee20000300800 */
[----:B----4-:R-:W-:Y:S02]  /*4b900*/  ISETP.LT.AND P5, PT, R25, UR8, !P0 ;  /* 0x0000000819007c0c */ /* 0x010fe4000c7a1270 */
[----:B------:R-:W-:Y:S01]  /*4b910*/  ISETP.LT.AND P0, PT, R19, UR11, !P0 ;  /* 0x0000000b13007c0c */ /* 0x000fe2000c701270 */
[C---:B--2---:R-:W-:Y:S02]  /*4b920*/  VIADD R18, R0.reuse, UR72 ;  /* 0x0000004800127c36 */ /* 0x044fe40008000000 */
[----:B------:R-:W-:Y:S01]  /*4b930*/  IMAD.WIDE R16, R0, 0x2, R12 ;  /* 0x0000000200107825 */ /* 0x000fe200078e020c */
[----:B---3--:R-:W-:-:S03]  /*4b940*/  ISETP.LT.AND P2, PT, R3, UR4, !P1 ;  /* 0x0000000403007c0c */ /* 0x008fc6000cf41270 */
[----:B------:R-:W-:Y:S01]  /*4b950*/  IMAD.WIDE R2, R0, 0x2, R8 ;  /* 0x0000000200027825 */ /* 0x000fe200078e0208 */
[----:B------:R-:W-:-:S04]  /*4b960*/  PRMT R0, R5, 0x7632, R0 ;  /* 0x0000763205007816 */ /* 0x000fc80000000000 */
[----:B------:R1:W-:Y:S01]  /*4b970*/  @P5 STG.E.U16 desc[UR38][R2.64], R5 ;  /* 0x0000000502005986 */ /* 0x0003e2000c101526 */
[----:B------:R-:W-:Y:S01]  /*4b980*/  IMAD.WIDE R22, R18, 0x2, R22 ;  /* 0x0000000212167825 */ /* 0x000fe200078e0216 */
[----:B0-----:R-:W-:Y:S02]  /*4b990*/  ISETP.LT.AND P5, PT, R26, UR5, !P1 ;  /* 0x000000051a007c0c */ /* 0x001fe4000cfa1270 */
[----:B------:R0:W-:Y:S04]  /*4b9a0*/  @P0 STG.E.U16 desc[UR38][R16.64], R0 ;  /* 0x0000000010000986 */ /* 0x0001e8000c101526 */
[----:B-1----:R-:W2:Y:S01]  /*4b9b0*/  LDL.LU R5, [R1+0x1cfc] ;  /* 0x001cfc0001057983 */ /* 0x002ea20000300800 */
[----:B------:R-:W-:-:S03]  /*4b9c0*/  ISETP.LT.AND P0, PT, R24, UR6, !P1 ;  /* 0x0000000618007c0c */ /* 0x000fc6000cf01270 */
[----:B------:R1:W-:Y:S01]  /*4b9d0*/  @P4 STG.E.U16 desc[UR38][R22.64], R28 ;  /* 0x0000001c16004986 */ /* 0x0003e2000c101526 */
[----:B------:R-:W-:Y:S02]  /*4b9e0*/  ISETP.LT.AND P4, PT, R25, UR9, !P1 ;  /* 0x0000000919007c0c */ /* 0x000fe4000cf81270 */
[----:B------:R-:W-:Y:S02]  /*4b9f0*/  ISETP.LT.AND P1, PT, R19, UR10, !P1 ;  /* 0x0000000a13007c0c */ /* 0x000fe4000cf21270 */
[----:B------:R-:W3:Y:S01]  /*4ba00*/  LDL.LU R19, [R1+0x1cf8] ;  /* 0x001cf80001137983 */ /* 0x000ee20000300800 */
[----:B------:R-:W-:Y:S01]  /*4ba10*/  PRMT R3, R28, 0x7632, R3 ;  /* 0x000076321c037816 */ /* 0x000fe20000000003 */
[----:B------:R-:W-:Y:S01]  /*4ba20*/  IMAD.WIDE R6, R18, 0x2, R6 ;  /* 0x0000000212067825 */ /* 0x000fe200078e0206 */
[----:B0-----:R-:W-:-:S03]  /*4ba30*/  PRMT R0, R27, 0x7632, R0 ;  /* 0x000076321b007816 */ /* 0x001fc60000000000 */
[----:B------:R-:W-:Y:S01]  /*4ba40*/  IMAD.WIDE R20, R18, 0x2, R20 ;  /* 0x0000000212147825 */ /* 0x000fe200078e0214 */
[----:B------:R-:W-:-:S03]  /*4ba50*/  PRMT R2, R29, 0x7632, R2 ;  /* 0x000076321d027816 */ /* 0x000fc60000000002 */
[----:B------:R-:W-:-:S04]  /*4ba60*/  IMAD.WIDE R14, R18, 0x2, R14 ;  /* 0x00000002120e7825 */ /* 0x000fc800078e020e */
[----:B------:R-:W-:-:S04]  /*4ba70*/  IMAD.WIDE R10, R18, 0x2, R10 ;  /* 0x00000002120a7825 */ /* 0x000fc800078e020a */
[----:B------:R-:W-:-:S04]  /*4ba80*/  IMAD.WIDE R8, R18, 0x2, R8 ;  /* 0x0000000212087825 */ /* 0x000fc800078e0208 */
[----:B------:R-:W-:-:S04]  /*4ba90*/  IMAD.WIDE R12, R18, 0x2, R12 ;  /* 0x00000002120c7825 */ /* 0x000fc800078e020c */
[----:B--2---:R-:W-:-:S05]  /*4baa0*/  IMAD.WIDE R4, R18, 0x2, R4 ;  /* 0x0000000212047825 */ /* 0x004fca00078e0204 */
[----:B------:R1:W-:Y:S04]  /*4bab0*/  @P6 STG.E.U16 desc[UR38][R4.64], R3 ;  /* 0x0000000304006986 */ /* 0x0003e8000c101526 */
[----:B------:R1:W-:Y:S04]  /*4bac0*/  @P2 STG.E.U16 desc[UR38][R6.64], R27 ;  /* 0x0000001b06002986 */ /* 0x0003e8000c101526 */
[----:B------:R1:W-:Y:S04]  /*4bad0*/  @P3 STG.E.U16 desc[UR38][R20.64], R0 ;  /* 0x0000000014003986 */ /* 0x0003e8000c101526 */
[----:B------:R1:W-:Y:S04]  /*4bae0*/  @P5 STG.E.U16 desc[UR38][R14.64], R29 ;  /* 0x0000001d0e005986 */ /* 0x0003e8000c101526 */
[----:B------:R1:W-:Y:S04]  /*4baf0*/  @P0 STG.E.U16 desc[UR38][R10.64], R2 ;  /* 0x000000020a000986 */ /* 0x0003e8000c101526 */
[----:B---3--:R1:W-:Y:S01]  /*4bb00*/  @P4 STG.E.U16 desc[UR38][R8.64], R19 ;  /* 0x0000001308004986 */ /* 0x0083e2000c101526 */
[----:B------:R-:W-:Y:S05]  /*4bb10*/  @!P1 EXIT ;  /* 0x000000000000994d */ /* 0x000fea0003800000 */
[----:B-1----:R-:W-:-:S05]  /*4bb20*/  PRMT R6, R19, 0x7632, R6 ;  /* 0x0000763213067816 */ /* 0x002fca0000000006 */
[----:B------:R-:W-:Y:S01]  /*4bb30*/  STG.E.U16 desc[UR38][R12.64], R6 ;  /* 0x000000060c007986 */ /* 0x000fe2000c101526 */
[----:B------:R-:W-:Y:S05]  /*4bb40*/  EXIT ;  /* 0x000000000000794d */ /* 0x000fea0003800000 */
.L_x_2:
[----:B------:R-:W-:-:S00]  /*4bb50*/  BRA `(.L_x_2) ;  /* 0xfffffffc00fc7947 */ /* 0x000fc0000383ffff */
[----:B------:R-:W-:-:S00]  /*4bb60*/  NOP ;  /* 0x0000000000007918 */ /* 0x000fc00000000000 */
        /* <DEDUP_REMOVED lines=9> */
.L_x_3:


//--------------------- .nv.shared.matmul_kernel  --------------------------
	.section	.nv.shared.matmul_kernel,"aw",@nobits
	.sectionflags	@""
	.align	16
	.zero		1024


//--------------------- .nv.shared.reserved.0     --------------------------
	.section	.nv.shared.reserved.0,"aw",@nobits
	.weak		__nv_reservedSMEM_offset_0_alias
	.size		__nv_reservedSMEM_offset_0_alias, 0, 64
	.other		__nv_reservedSMEM_offset_0_alias,@"STO_CUDA_RESERVED_SHARED STV_DEFAULT"
__nv_reservedSMEM_offset_0_alias:
	.zero		0
	.zero		64


//--------------------- .nv.constant0.matmul_kernel --------------------------
	.section	.nv.constant0.matmul_kernel,"a",@progbits
	.sectionflags	@""
	.align	4
.nv.constant0.matmul_kernel:
	.zero		976


//--------------------- SYMBOLS --------------------------

	.type		.nv.reservedSmem.offset0,@object
	.size		.nv.reservedSmem.offset0,0x4
	.type		.nv.reservedSmem.cap,@object
	.size		.nv.reservedSmem.cap,0x4
